def matmul_kernel(
    a_ptr,
    b_ptr,
    c_ptr,
    M,
    N,
    K,
    stride_am,
    stride_ak,
    stride_bk,
    stride_bn,
    stride_cm,
    stride_cn,
    BLOCK_M: tl.constexpr,
    BLOCK_N: tl.constexpr,
    BLOCK_K: tl.constexpr,
    GROUP_M: tl.constexpr,
):
    pid = tl.program_id(axis=0)
    num_pid_m = tl.cdiv(M, BLOCK_M)
    num_pid_n = tl.cdiv(N, BLOCK_N)
    num_pid_in_group = GROUP_M * num_pid_n
    group_id = pid // num_pid_in_group
    first_pid_m = group_id * GROUP_M
    group_size_m = min(num_pid_m - first_pid_m, GROUP_M)
    pid_m = first_pid_m + ((pid % num_pid_in_group) % group_size_m)
    pid_n = (pid % num_pid_in_group) // group_size_m

    offs_am = (pid_m * BLOCK_M + tl.arange(0, BLOCK_M)) % M
    offs_bn = (pid_n * BLOCK_N + tl.arange(0, BLOCK_N)) % N
    offs_k = tl.arange(0, BLOCK_K)
    a_ptrs = a_ptr + offs_am[:, None] * stride_am + offs_k[None, :] * stride_ak
    b_ptrs = b_ptr + offs_k[:, None] * stride_bk + offs_bn[None, :] * stride_bn

    acc = tl.zeros((BLOCK_M, BLOCK_N), dtype=tl.float32)
    for kk in range(0, tl.cdiv(K, BLOCK_K)):
        a = tl.load(a_ptrs, mask=offs_k[None, :] < K - kk * BLOCK_K, other=0.0)
        b = tl.load(b_ptrs, mask=offs_k[:, None] < K - kk * BLOCK_K, other=0.0)
        acc = tl.dot(a, b, acc)
        a_ptrs += BLOCK_K * stride_ak
        b_ptrs += BLOCK_K * stride_bk

    c = acc.to(c_ptr.dtype.element_ty)
    offs_cm = pid_m * BLOCK_M + tl.arange(0, BLOCK_M)
    offs_cn = pid_n * BLOCK_N + tl.arange(0, BLOCK_N)
    c_ptrs = c_ptr + offs_cm[:, None] * stride_cm + offs_cn[None, :] * stride_cn
    mask = (offs_cm[:, None] < M) & (offs_cn[None, :] < N)
    tl.store(c_ptrs, c, mask=mask)

# config = {"BLOCK_K": 128, "BLOCK_M": 256, "BLOCK_N": 32, "GROUP_M": 8, "arch": "sm_100", "dtype": "fp8e4m3", "num_ctas": 1, "num_stages": 3, "num_warps": 4}
# arch = sm_100


// ===== COMPILED SASS (sm_100a) =====

	.target	sm_100a

	.elftype	@"ET_EXEC"


//--------------------- .note.nv.tkinfo           --------------------------
	.section	.note.nv.tkinfo,"",@"SHT_NOTE"
	.sectionflags	@"SHF_NOTE_NV_TKINFO"
	.tkinfo
        /*0018*/ 	.word	0x00000081
        /*0030*/ 	.string	""
        /*0030*/ 	.string	"ptxas-blackwell"
        /*0030*/ 	.string	"Cuda compilation tools, release 12.9, V12.9.86"
        /*0030*/ 	.string	"Build cuda_12.9.r12.9/compiler.36037853_0"
        /*0030*/ 	.string	"-v  -suppress-debug-info  -lineinfo  -arch sm_100a "



//--------------------- .note.nv.cuver            --------------------------
	.section	.note.nv.cuver,"",@"SHT_NOTE"
	.sectionflags	@"SHF_NOTE_NV_CUVER"
        /*0018*/ 	.short	0x0001
        /*001a*/ 	.short	0x0064
        /*001c*/ 	.short	0x0001
        /*001e*/ 	.short	0x0000
        /*0020*/ 	.short	0x0001
        /*0022*/ 	.short	0x0000


//--------------------- .nv.info                  --------------------------
	.section	.nv.info,"",@"SHT_CUDA_INFO"
	.align	4


	//----- nvinfo : EIATTR_REGCOUNT
	.align		4
        /*0000*/ 	.byte	0x04, 0x2f
        /*0002*/ 	.short	(.L_4 - .L_3)
	.align		4
.L_3:
        /*0004*/ 	.word	index@(matmul_kernel)
        /*0008*/ 	.word	0x00000060


	//----- nvinfo : EIATTR_FRAME_SIZE
	.align		4
.L_4:
        /*000c*/ 	.byte	0x04, 0x11
        /*000e*/ 	.short	(.L_6 - .L_5)
	.align		4
.L_5:
        /*0010*/ 	.word	index@($__internal_2_$__cuda_sm10x_tcgen05_guardrail_trap_unallocated_columns_being_dealloced)
        /*0014*/ 	.word	0x00000e68


	//----- nvinfo : EIATTR_FRAME_SIZE
	.align		4
.L_6:
        /*0018*/ 	.byte	0x04, 0x11
        /*001a*/ 	.short	(.L_8 - .L_7)
	.align		4
.L_7:
        /*001c*/ 	.word	index@($__internal_1_$__cuda_sm10x_tcgen05_guardrail_trap_phase_invalid_during_alloc)
        /*0020*/ 	.word	0x00000e68


	//----- nvinfo : EIATTR_FRAME_SIZE
	.align		4
.L_8:
        /*0024*/ 	.byte	0x04, 0x11
        /*0026*/ 	.short	(.L_10 - .L_9)
	.align		4
.L_9:
        /*0028*/ 	.word	index@($__internal_0_$__cuda_sm10x_tcgen05_guardrail_trap_col_being_dealloced_not_returned_by_alloc)
        /*002c*/ 	.word	0x00000e68


	//----- nvinfo : EIATTR_FRAME_SIZE
	.align		4
.L_10:
        /*0030*/ 	.byte	0x04, 0x11
        /*0032*/ 	.short	(.L_12 - .L_11)
	.align		4
.L_11:
        /*0034*/ 	.word	index@(matmul_kernel)
        /*0038*/ 	.word	0x00000e68


	//----- nvinfo : EIATTR_MIN_STACK_SIZE
	.align		4
.L_12:
        /*003c*/ 	.byte	0x04, 0x12
        /*003e*/ 	.short	(.L_14 - .L_13)
	.align		4
.L_13:
        /*0040*/ 	.word	index@(matmul_kernel)
        /*0044*/ 	.word	0x00000e68
.L_14:


//--------------------- .nv.info.matmul_kernel    --------------------------
	.section	.nv.info.matmul_kernel,"",@"SHT_CUDA_INFO"
	.sectionflags	@""
	.align	4


	//----- nvinfo : EIATTR_CUDA_API_VERSION
	.align		4
        /*0000*/ 	.byte	0x04, 0x37
        /*0002*/ 	.short	(.L_16 - .L_15)
.L_15:
        /*0004*/ 	.word	0x00000081


	//----- nvinfo : EIATTR_KPARAM_INFO
	.align		4
.L_16:
        /*0008*/ 	.byte	0x04, 0x17
        /*000a*/ 	.short	(.L_18 - .L_17)
.L_17:
        /*000c*/ 	.word	0x00000000
        /*0010*/ 	.short	0x000d
        /*0012*/ 	.short	0x0048
        /*0014*/ 	.byte	0x00, 0xf4, 0x21, 0x00


	//----- nvinfo : EIATTR_KPARAM_INFO
	.align		4
.L_18:
        /*0018*/ 	.byte	0x04, 0x17
        /*001a*/ 	.short	(.L_20 - .L_19)
.L_19:
        /*001c*/ 	.word	0x00000000
        /*0020*/ 	.short	0x000c
        /*0022*/ 	.short	0x0040
        /*0024*/ 	.byte	0x00, 0xf4, 0x21, 0x00


	//----- nvinfo : EIATTR_KPARAM_INFO
	.align		4
.L_20:
        /*0028*/ 	.byte	0x04, 0x17
        /*002a*/ 	.short	(.L_22 - .L_21)
.L_21:
        /*002c*/ 	.word	0x00000000
        /*0030*/ 	.short	0x000b
        /*0032*/ 	.short	0x0038
        /*0034*/ 	.byte	0x00, 0xf0, 0x11, 0x00


	//----- nvinfo : EIATTR_KPARAM_INFO
	.align		4
.L_22:
        /*0038*/ 	.byte	0x04, 0x17
        /*003a*/ 	.short	(.L_24 - .L_23)
.L_23:
        /*003c*/ 	.word	0x00000000
        /*0040*/ 	.short	0x000a
        /*0042*/ 	.short	0x0034
        /*0044*/ 	.byte	0x00, 0xf0, 0x11, 0x00


	//----- nvinfo : EIATTR_KPARAM_INFO
	.align		4
.L_24:
        /*0048*/ 	.byte	0x04, 0x17
        /*004a*/ 	.short	(.L_26 - .L_25)
.L_25:
        /*004c*/ 	.word	0x00000000
        /*0050*/ 	.short	0x0009
        /*0052*/ 	.short	0x0030
        /*0054*/ 	.byte	0x00, 0xf0, 0x11, 0x00


	//----- nvinfo : EIATTR_KPARAM_INFO
	.align		4
.L_26:
        /*0058*/ 	.byte	0x04, 0x17
        /*005a*/ 	.short	(.L_28 - .L_27)
.L_27:
        /*005c*/ 	.word	0x00000000
        /*0060*/ 	.short	0x0008
        /*0062*/ 	.short	0x002c
        /*0064*/ 	.byte	0x00, 0xf0, 0x11, 0x00


	//----- nvinfo : EIATTR_KPARAM_INFO
	.align		4
.L_28:
        /*0068*/ 	.byte	0x04, 0x17
        /*006a*/ 	.short	(.L_30 - .L_29)
.L_29:
        /*006c*/ 	.word	0x00000000
        /*0070*/ 	.short	0x0007
        /*0072*/ 	.short	0x0028
        /*0074*/ 	.byte	0x00, 0xf0, 0x11, 0x00


	//----- nvinfo : EIATTR_KPARAM_INFO
	.align		4
.L_30:
        /*0078*/ 	.byte	0x04, 0x17
        /*007a*/ 	.short	(.L_32 - .L_31)
.L_31:
        /*007c*/ 	.word	0x00000000
        /*0080*/ 	.short	0x0006
        /*0082*/ 	.short	0x0024
        /*0084*/ 	.byte	0x00, 0xf0, 0x11, 0x00


	//----- nvinfo : EIATTR_KPARAM_INFO
	.align		4
.L_32:
        /*0088*/ 	.byte	0x04, 0x17
        /*008a*/ 	.short	(.L_34 - .L_33)
.L_33:
        /*008c*/ 	.word	0x00000000
        /*0090*/ 	.short	0x0005
        /*0092*/ 	.short	0x0020
        /*0094*/ 	.byte	0x00, 0xf0, 0x11, 0x00


	//----- nvinfo : EIATTR_KPARAM_INFO
	.align		4
.L_34:
        /*0098*/ 	.byte	0x04, 0x17
        /*009a*/ 	.short	(.L_36 - .L_35)
.L_35:
        /*009c*/ 	.word	0x00000000
        /*00a0*/ 	.short	0x0004
        /*00a2*/ 	.short	0x001c
        /*00a4*/ 	.byte	0x00, 0xf0, 0x11, 0x00


	//----- nvinfo : EIATTR_KPARAM_INFO
	.align		4
.L_36:
        /*00a8*/ 	.byte	0x04, 0x17
        /*00aa*/ 	.short	(.L_38 - .L_37)
.L_37:
        /*00ac*/ 	.word	0x00000000
        /*00b0*/ 	.short	0x0003
        /*00b2*/ 	.short	0x0018
        /*00b4*/ 	.byte	0x00, 0xf0, 0x11, 0x00


	//----- nvinfo : EIATTR_KPARAM_INFO
	.align		4
.L_38:
        /*00b8*/ 	.byte	0x04, 0x17
        /*00ba*/ 	.short	(.L_40 - .L_39)
.L_39:
        /*00bc*/ 	.word	0x00000000
        /*00c0*/ 	.short	0x0002
        /*00c2*/ 	.short	0x0010
        /*00c4*/ 	.byte	0x00, 0xf4, 0x21, 0x00


	//----- nvinfo : EIATTR_KPARAM_INFO
	.align		4
.L_40:
        /*00c8*/ 	.byte	0x04, 0x17
        /*00ca*/ 	.short	(.L_42 - .L_41)
.L_41:
        /*00cc*/ 	.word	0x00000000
        /*00d0*/ 	.short	0x0001
        /*00d2*/ 	.short	0x0008
        /*00d4*/ 	.byte	0x00, 0xf4, 0x21, 0x00


	//----- nvinfo : EIATTR_KPARAM_INFO
	.align		4
.L_42:
        /*00d8*/ 	.byte	0x04, 0x17
        /*00da*/ 	.short	(.L_44 - .L_43)
.L_43:
        /*00dc*/ 	.word	0x00000000
        /*00e0*/ 	.short	0x0000
        /*00e2*/ 	.short	0x0000
        /*00e4*/ 	.byte	0x00, 0xf4, 0x21, 0x00


	//----- nvinfo : EIATTR_AT_ENTRY_FRAGMENTS
	.align		4
.L_44:
        /*00e8*/ 	.byte	0x04, 0x4f
        /*00ea*/ 	.short	(.L_46 - .L_45)


	//   ....[0]....
.L_45:
        /*00ec*/ 	.word	0x00000004


	//----- nvinfo : EIATTR_RESERVED_SMEM_USED
	.align		4
.L_46:
        /*00f0*/ 	.byte	0x01, 0x41
	.zero		2


	//----- nvinfo : EIATTR_SPARSE_MMA_MASK
	.align		4
        /*00f4*/ 	.byte	0x03, 0x50
        /*00f6*/ 	.short	0x0000


	//----- nvinfo : EIATTR_TCGEN05_1CTA_USED
	.align		4
        /*00f8*/ 	.byte	0x01, 0x51
	.zero		2


	//----- nvinfo : EIATTR_MAXREG_COUNT
	.align		4
        /*00fc*/ 	.byte	0x03, 0x1b
        /*00fe*/ 	.short	0x00ff


	//----- nvinfo : EIATTR_NUM_BARRIERS
	.align		4
        /*0100*/ 	.byte	0x02, 0x4c
        /*0102*/ 	.byte	0x01
	.zero		1


	//----- nvinfo : EIATTR_ANNOTATIONS
	.align		4
        /*0104*/ 	.byte	0x04, 0x55
        /*0106*/ 	.short	(.L_48 - .L_47)


	//   ....[0]....
.L_47:
        /*0108*/ 	.word	0x00000001
        /*010c*/ 	.byte	0xc0, 0x09, 0x00, 0x00, 0x01, 0x00, 0x00, 0x00, 0x00, 0x0a, 0x00, 0x00, 0x01, 0x00, 0x00, 0x00
        /* <DEDUP_REMOVED lines=1738> */
        /*6dbc*/ 	.byte	0x30, 0x4e, 0x02, 0x00, 0x01, 0x00, 0x00, 0x00, 0x40, 0x4e, 0x02, 0x00


	//----- nvinfo : EIATTR_INT_WARP_WIDE_INSTR_OFFSETS
	.align		4
.L_48:
        /*6dc8*/ 	.byte	0x04, 0x31
        /*6dca*/ 	.short	(.L_50 - .L_49)


	//   ....[0]....
.L_49:
        /*6dcc*/ 	.word	0x00000cd0


	//   ....[1]....
        /*6dd0*/ 	.word	0x00000ce0


	//   ....[2]....
        /*6dd4*/ 	.word	0x0000af50


	//   ....[3]....
        /*6dd8*/ 	.word	0x00026df0


	//   ....[4]....
        /*6ddc*/ 	.word	0x00026e40


	//----- nvinfo : EIATTR_COOP_GROUP_MASK_REGIDS
	.align		4
.L_50:
        /*6de0*/ 	.byte	0x04, 0x29
        /*6de2*/ 	.short	(.L_52 - .L_51)


	//   ....[0]....
.L_51:
        /*6de4*/ 	.word	0xffffffff


	//   ....[1]....
        /*6de8*/ 	.word	0xffffffff


	//   ....[2]....
        /*6dec*/ 	.word	0xffffffff


	//   ....[3]....
        /*6df0*/ 	.word	0xffffffff


	//----- nvinfo : EIATTR_COOP_GROUP_INSTR_OFFSETS
	.align		4
.L_52:
        /*6df4*/ 	.byte	0x04, 0x28
        /*6df6*/ 	.short	(.L_54 - .L_53)


	//   ....[0]....
.L_53:
        /*6df8*/ 	.word	0x00000070


	//   ....[1]....
        /*6dfc*/ 	.word	0x00000330


	//   ....[2]....
        /*6e00*/ 	.word	0x00026c80


	//   ....[3]....
        /*6e04*/ 	.word	0x00026ef0


	//----- nvinfo : EIATTR_VRC_CTA_INIT_COUNT
	.align		4
.L_54:
        /*6e08*/ 	.byte	0x02, 0x4a
        /*6e0a*/ 	.byte	0x80
	.zero		1


	//----- nvinfo : EIATTR_MBARRIER_INSTR_OFFSETS
	.align		4
        /*6e0c*/ 	.byte	0x04, 0x39
        /*6e0e*/ 	.short	(.L_56 - .L_55)


	//   ....[0]....
.L_55:
        /*6e10*/ 	.word	0x00001360
        /*6e14*/ 	.word	0x000000ff
        /*6e18*/ 	.word	0x00000000
        /*6e1c*/ 	.short	0x0100
        /*6e1e*/ 	.byte	0x0b
	.zero		1


	//   ....[1]....
        /*6e20*/ 	.word	0x0000afa0
        /*6e24*/ 	.word	0x000000ff
        /*6e28*/ 	.word	0x00012008
        /*6e2c*/ 	.short	0x0100
        /*6e2e*/ 	.byte	0x09
	.zero		1


	//   ....[2]....
        /*6e30*/ 	.word	0x00018e80
        /*6e34*/ 	.word	0x000000ff
        /*6e38*/ 	.word	0x00000000
        /*6e3c*/ 	.short	0x010a
        /*6e3e*/ 	.byte	0x0b
	.zero		1


	//   ....[3]....
        /*6e40*/ 	.word	0x00024e10
        /*6e44*/ 	.word	0x000000ff
        /*6e48*/ 	.word	0x00000000
        /*6e4c*/ 	.short	0x010a
        /*6e4e*/ 	.byte	0x0b
	.zero		1


	//   ....[4]....
        /*6e50*/ 	.word	0x00024f40
        /*6e54*/ 	.word	0x000000ff
        /*6e58*/ 	.word	0x00012000
        /*6e5c*/ 	.short	0x0108
        /*6e5e*/ 	.byte	0x09
	.zero		1


	//   ....[5]....
        /*6e60*/ 	.word	0x00024fb0
        /*6e64*/ 	.word	0x000000ff
        /*6e68*/ 	.word	0x00012008
        /*6e6c*/ 	.short	0x0108
        /*6e6e*/ 	.byte	0x09
	.zero		1


	//   ....[6]....
        /*6e70*/ 	.word	0x00026f10
        /*6e74*/ 	.word	0x000000ff
        /*6e78*/ 	.word	0x00000000
        /*6e7c*/ 	.short	0x010a
        /*6e7e*/ 	.byte	0x0b
	.zero		1


	//   ....[7]....
        /*6e80*/ 	.word	0x00026f40
        /*6e84*/ 	.word	0x000000ff
        /*6e88*/ 	.word	0x00000000
        /*6e8c*/ 	.short	0x010a
        /*6e8e*/ 	.byte	0x0b
	.zero		1


	//----- nvinfo : EIATTR_NUM_MBARRIERS
	.align		4
.L_56:
        /*6e90*/ 	.byte	0x03, 0x38
        /*6e92*/ 	.short	0x0002


	//----- nvinfo : EIATTR_EXIT_INSTR_OFFSETS
	.align		4
        /*6e94*/ 	.byte	0x04, 0x1c
        /*6e96*/ 	.short	(.L_58 - .L_57)


	//   ....[0]....
.L_57:
        /*6e98*/ 	.word	0x00026f00


	//----- nvinfo : EIATTR_REQNTID
	.align		4
.L_58:
        /*6e9c*/ 	.byte	0x04, 0x10
        /*6e9e*/ 	.short	(.L_60 - .L_59)
.L_59:
        /*6ea0*/ 	.word	0x00000080
        /*6ea4*/ 	.word	0x00000001
        /*6ea8*/ 	.word	0x00000001


	//----- nvinfo : EIATTR_CRS_STACK_SIZE
	.align		4
.L_60:
        /*6eac*/ 	.byte	0x04, 0x1e
        /*6eae*/ 	.short	(.L_62 - .L_61)
.L_61:
        /*6eb0*/ 	.word	0x00000000


	//----- nvinfo : EIATTR_CBANK_PARAM_SIZE
	.align		4
.L_62:
        /*6eb4*/ 	.byte	0x03, 0x19
        /*6eb6*/ 	.short	0x0050


	//----- nvinfo : EIATTR_PARAM_CBANK
	.align		4
        /*6eb8*/ 	.byte	0x04, 0x0a
        /*6eba*/ 	.short	(.L_64 - .L_63)
	.align		4
.L_63:
        /*6ebc*/ 	.word	index@(.nv.constant0.matmul_kernel)
        /*6ec0*/ 	.short	0x0380
        /*6ec2*/ 	.short	0x0050


	//----- nvinfo : EIATTR_SW_WAR
	.align		4
.L_64:
        /*6ec4*/ 	.byte	0x04, 0x36
        /*6ec6*/ 	.short	(.L_66 - .L_65)
.L_65:
        /*6ec8*/ 	.word	0x00000008
.L_66:


//--------------------- .nv.compat                --------------------------
	.section	.nv.compat,"",@"SHT_CUDA_COMPAT_INFO"
	.align	4
        /*0000*/ 	.byte	0x02, 0x02, 0x02, 0x00, 0x02, 0x05, 0x05, 0x00, 0x02, 0x03, 0x00, 0x00, 0x02, 0x06, 0x01, 0x00


//--------------------- .nv.callgraph             --------------------------
	.section	.nv.callgraph,"",@"SHT_CUDA_CALLGRAPH"
	.align	4
	.sectionentsize	8
	.align		4
        /*0000*/ 	.word	0x00000000
	.align		4
        /*0004*/ 	.word	0xffffffff
	.align		4
        /*0008*/ 	.word	0x00000000
	.align		4
        /*000c*/ 	.word	0xfffffffe
	.align		4
        /*0010*/ 	.word	0x00000000
	.align		4
        /*0014*/ 	.word	0xfffffffd
	.align		4
        /*0018*/ 	.word	0x00000000
	.align		4
        /*001c*/ 	.word	0xfffffffc


//--------------------- .text.matmul_kernel       --------------------------
	.section	.text.matmul_kernel,"ax",@progbits
	.align	128
        .global         matmul_kernel
        .type           matmul_kernel,@function
        .size           matmul_kernel,(.L_x_20 - matmul_kernel)
        .other          matmul_kernel,@"STO_CUDA_ENTRY STV_DEFAULT"
matmul_kernel:
.text.matmul_kernel:
[----:B------:R-:W0:Y:S01]  /*0000*/  LDC R1, c[0x0][0x37c] ;  /* 0x0000df00ff017b82 */ /* 0x000e220000000800 */
[----:B------:R-:W1:Y:S01]  /*0010*/  S2R R0, SR_TID.X ;  /* 0x0000000000007919 */ /* 0x000e620000002100 */
[----:B0-----:R-:W-:Y:S01]  /*0020*/  VIADD R1, R1, 0xfffff198 ;  /* 0xfffff19801017836 */ /* 0x001fe20000000000 */
[----:B-1----:R-:W-:-:S13]  /*0030*/  ISETP.GE.U32.AND P0, PT, R0, 0x20, PT ;  /* 0x000000200000780c */ /* 0x002fda0003f06070 */
[----:B------:R-:W-:Y:S02]  /*0040*/  VOTEU.ANY UP0, P0 ;  /* 0x0000000000ff7886 */ /* 0x000fe40000000100 */
[----:B------:R-:W-:Y:S05]  /*0050*/  BRA.U UP0, `(.L_x_0) ;  /* 0x0000000100b87547 */ /* 0x000fea000b800000 */
[----:B------:R-:W0:Y:S01]  /*0060*/  S2UR UR6, SR_CgaCtaId ;  /* 0x00000000000679c3 */ /* 0x000e220000008800 */
[----:B------:R-:W-:Y:S01]  /*0070*/  NOP ;  /* 0x0000000000007918 */ /* 0x000fe20000000000 */
[----:B------:R-:W-:Y:S02]  /*0080*/  UMOV UR4, 0x40 ;  /* 0x0000004000047882 */ /* 0x000fe40000000000 */
[----:B0-----:R-:W-:-:S09]  /*0090*/  ULEA UR4, UR6, UR4, 0x18 ;  /* 0x0000000406047291 */ /* 0x001fd2000f8ec0ff */
[----:B------:R-:W0:Y:S01]  /*00a0*/  LDS.U8 R2, [UR4] ;  /* 0x00000004ff027984 */ /* 0x000e220008000000 */
[----:B------:R-:W-:Y:S02]  /*00b0*/  UMOV UR4, 0x400 ;  /* 0x0000040000047882 */ /* 0x000fe40000000000 */
[----:B------:R-:W-:Y:S01]  /*00c0*/  ULEA UR4, UR6, UR4, 0x18 ;  /* 0x0000000406047291 */ /* 0x000fe2000f8ec0ff */
[----:B0-----:R-:W-:-:S13]  /*00d0*/  ISETP.NE.AND P0, PT, R2, RZ, PT ;  /* 0x000000ff0200720c */ /* 0x001fda0003f05270 */
[----:B------:R-:W-:Y:S05]  /*00e0*/  @P0 BRA `(.L_x_1) ;  /* 0x00000000007c0947 */ /* 0x000fea0003800000 */
[----:B------:R-:W-:-:S13]  /*00f0*/  ELECT P0, URZ, PT ;  /* 0x0000000000ff782f */ /* 0x000fda0003800000 */
[----:B------:R-:W-:Y:S05]  /*0100*/  @!P0 BRA `(.L_x_2) ;  /* 0x0000000000848947 */ /* 0x000fea0003800000 */
[----:B------:R-:W-:Y:S01]  /*0110*/  UMOV UR5, 0x2 ;  /* 0x0000000200057882 */ /* 0x000fe20000000000 */
[----:B------:R-:W-:Y:S02]  /*0120*/  IMAD.MOV.U32 R5, RZ, RZ, 0x1 ;  /* 0x00000001ff057424 */ /* 0x000fe400078e00ff */
[----:B------:R-:W-:Y:S02]  /*0130*/  IMAD.MOV.U32 R3, RZ, RZ, 0x3 ;  /* 0x00000003ff037424 */ /* 0x000fe400078e00ff */
[----:B------:R-:W-:Y:S04]  /*0140*/  DEPBAR.LE SB0, 0x36 ;  /* 0x00008d800000791a */ /* 0x000fe80000000000 */
[----:B------:R-:W0:Y:S02]  /*0150*/  UTCATOMSWS.FIND_AND_SET.ALIGN UP1, UR5, UR5 ;  /* 0x00000005000575e3 */ /* 0x000e240008020800 */
[----:B0-----:R-:W-:-:S04]  /*0160*/  PLOP3.LUT P0, PT, PT, PT, UP1, 0x80, 0x8 ;  /* 0x000000000008781c */ /* 0x001fc80003f0f018 */
[----:B------:R-:W-:-:S04]  /*0170*/  SEL R2, RZ, 0xffffffff, !P0 ;  /* 0xffffffffff027807 */ /* 0x000fc80004000000 */
[----:B------:R-:W-:Y:S01]  /*0180*/  ISETP.NE.AND P0, PT, R2, RZ, PT ;  /* 0x000000ff0200720c */ /* 0x000fe20003f05270 */
[----:B------:R-:W-:-:S12]  /*0190*/  IMAD.U32 R2, RZ, RZ, UR5 ;  /* 0x00000005ff027e24 */ /* 0x000fd8000f8e00ff */
[----:B------:R-:W-:Y:S05]  /*01a0*/  @P0 BRA `(.L_x_3) ;  /* 0x0000000000240947 */ /* 0x000fea0003800000 */
.L_x_4:
[----:B------:R-:W-:Y:S05]  /*01b0*/  NANOSLEEP 0x64 ;  /* 0x000000640000795d */ /* 0x000fea0003800000 */
[----:B------:R-:W-:-:S05]  /*01c0*/  UMOV UR5, 0x2 ;  /* 0x0000000200057882 */ /* 0x000fca0000000000 */
[----:B------:R-:W-:Y:S04]  /*01d0*/  DEPBAR.LE SB0, 0x36 ;  /* 0x00008d800000791a */ /* 0x000fe80000000000 */
[----:B------:R-:W0:Y:S02]  /*01e0*/  UTCATOMSWS.FIND_AND_SET.ALIGN UP1, UR5, UR5 ;  /* 0x00000005000575e3 */ /* 0x000e240008020800 */
[----:B0-----:R-:W-:-:S04]  /*01f0*/  PLOP3.LUT P0, PT, PT, PT, UP1, 0x80, 0x8 ;  /* 0x000000000008781c */ /* 0x001fc80003f0f018 */
[----:B------:R-:W-:-:S04]  /*0200*/  SEL R2, RZ, 0xffffffff, !P0 ;  /* 0xffffffffff027807 */ /* 0x000fc80004000000 */
[----:B------:R-:W-:Y:S01]  /*0210*/  ISETP.NE.AND P0, PT, R2, RZ, PT ;  /* 0x000000ff0200720c */ /* 0x000fe20003f05270 */
[----:B------:R-:W-:-:S12]  /*0220*/  IMAD.U32 R2, RZ, RZ, UR5 ;  /* 0x00000005ff027e24 */ /* 0x000fd8000f8e00ff */
[----:B------:R-:W-:Y:S05]  /*0230*/  @!P0 BRA `(.L_x_4) ;  /* 0xfffffffc00dc8947 */ /* 0x000fea000383ffff */
.L_x_3:
[C---:B------:R-:W-:Y:S01]  /*0240*/  VIADD R4, R2.reuse, 0x10 ;  /* 0x0000001002047836 */ /* 0x040fe20000000000 */
[----:B------:R-:W-:Y:S01]  /*0250*/  UMOV UR5, 0x50 ;  /* 0x0000005000057882 */ /* 0x000fe20000000000 */
[----:B------:R-:W-:Y:S01]  /*0260*/  SHF.L.U32 R3, R3, R2, RZ ;  /* 0x0000000203037219 */ /* 0x000fe200000006ff */
[----:B------:R-:W-:Y:S01]  /*0270*/  ULEA UR5, UR6, UR5, 0x18 ;  /* 0x0000000506057291 */ /* 0x000fe2000f8ec0ff */
[----:B------:R-:W-:Y:S01]  /*0280*/  IMAD.SHL.U32 R2, R2, 0x20, RZ ;  /* 0x0000002002027824 */ /* 0x000fe200078e00ff */
[----:B------:R-:W-:-:S04]  /*0290*/  SHF.L.U32 R4, R5, R4, RZ ;  /* 0x0000000405047219 */ /* 0x000fc800000006ff */
[----:B------:R-:W-:-:S05]  /*02a0*/  LOP3.LUT R3, R4, R3, RZ, 0xfc, !PT ;  /* 0x0000000304037212 */ /* 0x000fca00078efcff */
[----:B------:R0:W-:Y:S04]  /*02b0*/  ATOMS.OR RZ, [UR5], R3 ;  /* 0x00000003ffff798c */ /* 0x0001e8000b000005 */
[----:B------:R0:W-:Y:S01]  /*02c0*/  STS [UR4], R2 ;  /* 0x00000002ff007988 */ /* 0x0001e20008000804 */
[----:B------:R-:W-:Y:S05]  /*02d0*/  BRA `(.L_x_2) ;  /* 0x0000000000107947 */ /* 0x000fea0003800000 */
.L_x_1:
[----:B------:R-:W-:-:S05]  /*02e0*/  IMAD.MOV.U32 R2, RZ, RZ, -0x1 ;  /* 0xffffffffff027424 */ /* 0x000fca00078e00ff */
[----:B------:R0:W-:Y:S02]  /*02f0*/  STS [UR4], R2 ;  /* 0x00000002ff007988 */ /* 0x0001e40008000804 */
[----:B0-----:R-:W-:-:S07]  /*0300*/  MOV R2, 0x320 ;  /* 0x0000032000027802 */ /* 0x001fce0000000f00 */
[----:B------:R-:W-:Y:S05]  /*0310*/  CALL.REL.NOINC `($__internal_1_$__cuda_sm10x_tcgen05_guardrail_trap_phase_invalid_during_alloc) ;  /* 0x0000026c00207944 */ /* 0x000fea0003c00000 */
.L_x_2:
[----:B------:R-:W-:Y:S05]  /*0320*/  WARPSYNC.ALL ;  /* 0x0000000000007948 */ /* 0x000fea0003800000 */
[----:B------:R-:W-:Y:S01]  /*0330*/  NOP ;  /* 0x0000000000007918 */ /* 0x000fe20000000000 */
.L_x_0:
[----:B------:R-:W1:Y:S01]  /*0340*/  LDC.64 R16, c[0x0][0x398] ;  /* 0x0000e600ff107b82 */ /* 0x000e620000000a00 */
[----:B------:R-:W2:Y:S01]  /*0350*/  S2R R7, SR_CTAID.X ;  /* 0x0000000000077919 */ /* 0x000ea20000002500 */
[----:B------:R-:W-:Y:S01]  /*0360*/  LOP3.LUT R19, R0, 0x7f, RZ, 0xc0, !PT ;  /* 0x0000007f00137812 */ /* 0x000fe200078ec0ff */
[----:B------:R-:W-:Y:S01]  /*0370*/  UMOV UR9, 0x400 ;  /* 0x0000040000097882 */ /* 0x000fe20000000000 */
[----:B------:R-:W-:Y:S01]  /*0380*/  SHF.R.U32.HI R0, RZ, 0x5, R0 ;  /* 0x00000005ff007819 */ /* 0x000fe20000011600 */
[----:B------:R-:W3:Y:S03]  /*0390*/  LDCU UR16, c[0x0][0x3a4] ;  /* 0x00007480ff1077ac */ /* 0x000ee60008000800 */
[----:B------:R-:W4:Y:S01]  /*03a0*/  S2UR UR5, SR_CgaCtaId ;  /* 0x00000000000579c3 */ /* 0x000f220000008800 */
[----:B------:R-:W-:Y:S01]  /*03b0*/  R2UR UR7, R0 ;  /* 0x00000000000772ca */ /* 0x000fe200000e0000 */
[----:B------:R-:W0:Y:S01]  /*03c0*/  LDCU.128 UR12, c[0x0][0x380] ;  /* 0x00007000ff0c77ac */ /* 0x000e220008000c00 */
[----:B------:R-:W-:-:S05]  /*03d0*/  UMOV UR6, 0x1 ;  /* 0x0000000100067882 */ /* 0x000fca0000000000 */
[----:B------:R-:W5:Y:S06]  /*03e0*/  LDC R18, c[0x0][0x3a0] ;  /* 0x0000e800ff127b82 */ /* 0x000f6c0000000800 */
[----:B------:R-:W-:Y:S01]  /*03f0*/  USHF.L.U32 UR4, UR7, 0x15, URZ ;  /* 0x0000001507047899 */ /* 0x000fe200080006ff */
[----:B01----:R-:W-:-:S03]  /*0400*/  VIADD R2, R17, 0x1f ;  /* 0x0000001f11027836 */ /* 0x003fc60000000000 */
[----:B------:R-:W-:Y:S02]  /*0410*/  ULOP3.LUT UR4, UR4, 0x600000, URZ, 0xc0, !UPT ;  /* 0x0060000004047892 */ /* 0x000fe4000f8ec0ff */
[----:B------:R-:W-:Y:S01]  /*0420*/  SHF.R.S32.HI R3, RZ, 0x1f, R2 ;  /* 0x0000001fff037819 */ /* 0x000fe20000011402 */
[----:B----4-:R-:W-:-:S03]  /*0430*/  ULEA UR9, UR5, UR9, 0x18 ;  /* 0x0000000905097291 */ /* 0x010fc6000f8ec0ff */
[----:B------:R-:W-:Y:S02]  /*0440*/  LEA.HI R3, R3, R2, RZ, 0x5 ;  /* 0x0000000203037211 */ /* 0x000fe400078f28ff */
[----:B--2---:R-:W-:Y:S01]  /*0450*/  IABS R8, R7 ;  /* 0x0000000700087213 */ /* 0x004fe20000000000 */
[----:B------:R-:W-:Y:S01]  /*0460*/  UIADD3 UR11, UPT, UPT, UR9, 0x12000, URZ ;  /* 0x00012000090b7890 */ /* 0x000fe2000fffe0ff */
[----:B------:R-:W-:Y:S01]  /*0470*/  SHF.R.S32.HI R3, RZ, 0x5, R3 ;  /* 0x00000005ff037819 */ /* 0x000fe20000011403 */
[----:B-----5:R-:W-:-:S04]  /*0480*/  VIADD R0, R18, 0xffffffff ;  /* 0xffffffff12007836 */ /* 0x020fc80000000000 */
[----:B------:R-:W-:-:S05]  /*0490*/  IMAD.SHL.U32 R4, R3, 0x8, RZ ;  /* 0x0000000803047824 */ /* 0x000fca00078e00ff */
[-C--:B------:R-:W-:Y:S02]  /*04a0*/  IABS R9, R4.reuse ;  /* 0x0000000400097213 */ /* 0x080fe40000000000 */
[----:B------:R-:W-:Y:S02]  /*04b0*/  IABS R10, R4 ;  /* 0x00000004000a7213 */ /* 0x000fe40000000000 */
[----:B------:R-:W0:Y:S08]  /*04c0*/  I2F.RP R5, R9 ;  /* 0x0000000900057306 */ /* 0x000e300000209400 */
[----:B0-----:R-:W0:Y:S02]  /*04d0*/  MUFU.RCP R5, R5 ;  /* 0x0000000500057308 */ /* 0x001e240000001000 */
[----:B0-----:R-:W-:-:S02]  /*04e0*/  VIADD R2, R5, 0xffffffe ;  /* 0x0ffffffe05027836 */ /* 0x001fc40000000000 */
[----:B------:R-:W-:-:S04]  /*04f0*/  IMAD.MOV R5, RZ, RZ, -R10 ;  /* 0x000000ffff057224 */ /* 0x000fc800078e0a0a */
[----:B------:R0:W1:Y:S02]  /*0500*/  F2I.FTZ.U32.TRUNC.NTZ R3, R2 ;  /* 0x0000000200037305 */ /* 0x000064000021f000 */
[----:B0-----:R-:W-:Y:S02]  /*0510*/  IMAD.MOV.U32 R2, RZ, RZ, RZ ;  /* 0x000000ffff027224 */ /* 0x001fe400078e00ff */
[----:B-1----:R-:W-:-:S04]  /*0520*/  IMAD.MOV R6, RZ, RZ, -R3 ;  /* 0x000000ffff067224 */ /* 0x002fc800078e0a03 */
[----:B------:R-:W-:Y:S02]  /*0530*/  IMAD R11, R6, R9, RZ ;  /* 0x00000009060b7224 */ /* 0x000fe400078e02ff */
[----:B------:R-:W-:Y:S02]  /*0540*/  IMAD.MOV.U32 R6, RZ, RZ, R8 ;  /* 0x000000ffff067224 */ /* 0x000fe400078e0008 */
[----:B------:R-:W-:-:S06]  /*0550*/  IMAD.HI.U32 R3, R3, R11, R2 ;  /* 0x0000000b03037227 */ /* 0x000fcc00078e0002 */
[----:B------:R-:W-:-:S04]  /*0560*/  IMAD.HI.U32 R3, R3, R6, RZ ;  /* 0x0000000603037227 */ /* 0x000fc800078e00ff */
[----:B------:R-:W-:Y:S01]  /*0570*/  IMAD R2, R3, R5, R6 ;  /* 0x0000000503027224 */ /* 0x000fe200078e0206 */
[----:B------:R-:W-:Y:S04]  /*0580*/  BAR.SYNC.DEFER_BLOCKING 0x0 ;  /* 0x0000000000007b1d */ /* 0x000fe80000010000 */
[----:B------:R-:W-:-:S13]  /*0590*/  ISETP.GT.U32.AND P1, PT, R9, R2, PT ;  /* 0x000000020900720c */ /* 0x000fda0003f24070 */
[----:B------:R-:W-:Y:S02]  /*05a0*/  @!P1 IMAD.IADD R2, R2, 0x1, -R9 ;  /* 0x0000000102029824 */ /* 0x000fe400078e0a09 */
[----:B------:R-:W-:Y:S01]  /*05b0*/  @!P1 VIADD R3, R3, 0x1 ;  /* 0x0000000103039836 */ /* 0x000fe20000000000 */
[----:B------:R-:W-:Y:S02]  /*05c0*/  ISETP.NE.AND P1, PT, R4, RZ, PT ;  /* 0x000000ff0400720c */ /* 0x000fe40003f25270 */
[----:B------:R-:W-:Y:S02]  /*05d0*/  ISETP.GE.U32.AND P0, PT, R2, R9, PT ;  /* 0x000000090200720c */ /* 0x000fe40003f06070 */
[----:B------:R-:W-:-:S04]  /*05e0*/  LOP3.LUT R2, R7, R4, RZ, 0x3c, !PT ;  /* 0x0000000407027212 */ /* 0x000fc800078e3cff */
[----:B------:R-:W-:Y:S01]  /*05f0*/  ISETP.GE.AND P2, PT, R2, RZ, PT ;  /* 0x000000ff0200720c */ /* 0x000fe20003f46270 */
[----:B------:R-:W-:-:S06]  /*0600*/  VIADD R2, R16, 0xff ;  /* 0x000000ff10027836 */ /* 0x000fcc0000000000 */
[----:B------:R-:W-:-:S04]  /*0610*/  @P0 VIADD R3, R3, 0x1 ;  /* 0x0000000103030836 */ /* 0x000fc80000000000 */
[----:B------:R-:W-:Y:S01]  /*0620*/  IMAD.MOV.U32 R5, RZ, RZ, R3 ;  /* 0x000000ffff057224 */ /* 0x000fe200078e0003 */
[----:B------:R-:W-:-:S03]  /*0630*/  SHF.R.S32.HI R3, RZ, 0x1f, R2 ;  /* 0x0000001fff037819 */ /* 0x000fc60000011402 */
[----:B------:R-:W-:Y:S01]  /*0640*/  @!P2 IMAD.MOV R5, RZ, RZ, -R5 ;  /* 0x000000ffff05a224 */ /* 0x000fe200078e0a05 */
[----:B------:R-:W-:Y:S02]  /*0650*/  @!P1 LOP3.LUT R5, RZ, R4, RZ, 0x33, !PT ;  /* 0x00000004ff059212 */ /* 0x000fe400078e33ff */
[----:B------:R-:W-:-:S03]  /*0660*/  LEA.HI R3, R3, R2, RZ, 0x8 ;  /* 0x0000000203037211 */ /* 0x000fc600078f40ff */
[----:B------:R-:W-:Y:S02]  /*0670*/  IMAD.SHL.U32 R8, R5, 0x8, RZ ;  /* 0x0000000805087824 */ /* 0x000fe400078e00ff */
[----:B------:R-:W-:-:S03]  /*0680*/  IMAD.MOV R5, RZ, RZ, -R5 ;  /* 0x000000ffff057224 */ /* 0x000fc600078e0a05 */
[----:B------:R-:W-:Y:S01]  /*0690*/  LEA.HI.SX32 R3, R3, -R8, 0x18 ;  /* 0x8000000803037211 */ /* 0x000fe200078fc2ff */
[----:B------:R-:W-:-:S03]  /*06a0*/  IMAD R10, R4, R5, R7 ;  /* 0x00000005040a7224 */ /* 0x000fc600078e0207 */
[----:B------:R-:W-:Y:S02]  /*06b0*/  VIMNMX R11, PT, PT, R3, 0x8, PT ;  /* 0x00000008030b7848 */ /* 0x000fe40003fe0100 */
[----:B------:R-:W-:Y:S02]  /*06c0*/  IABS R7, R10 ;  /* 0x0000000a00077213 */ /* 0x000fe40000000000 */
[----:B------:R-:W-:-:S04]  /*06d0*/  IABS R9, R11 ;  /* 0x0000000b00097213 */ /* 0x000fc80000000000 */
[----:B------:R-:W0:Y:S08]  /*06e0*/  I2F.RP R6, R9 ;  /* 0x0000000900067306 */ /* 0x000e300000209400 */
[----:B0-----:R-:W0:Y:S02]  /*06f0*/  MUFU.RCP R6, R6 ;  /* 0x0000000600067308 */ /* 0x001e240000001000 */
[----:B0-----:R-:W-:-:S06]  /*0700*/  VIADD R2, R6, 0xffffffe ;  /* 0x0ffffffe06027836 */ /* 0x001fcc0000000000 */
[----:B------:R0:W1:Y:S02]  /*0710*/  F2I.FTZ.U32.TRUNC.NTZ R3, R2 ;  /* 0x0000000200037305 */ /* 0x000064000021f000 */
[----:B0-----:R-:W-:Y:S02]  /*0720*/  IMAD.MOV.U32 R2, RZ, RZ, RZ ;  /* 0x000000ffff027224 */ /* 0x001fe400078e00ff */
[----:B-1----:R-:W-:-:S04]  /*0730*/  IMAD.MOV R12, RZ, RZ, -R3 ;  /* 0x000000ffff0c7224 */ /* 0x002fc800078e0a03 */
[----:B------:R-:W-:Y:S01]  /*0740*/  IMAD.MOV.U32 R4, RZ, RZ, R12 ;  /* 0x000000ffff047224 */ /* 0x000fe200078e000c */
[----:B------:R-:W-:-:S03]  /*0750*/  IABS R12, R11 ;  /* 0x0000000b000c7213 */ /* 0x000fc60000000000 */
[----:B------:R-:W-:Y:S02]  /*0760*/  IMAD R5, R4, R9, RZ ;  /* 0x0000000904057224 */ /* 0x000fe400078e02ff */
[----:B------:R-:W-:Y:S02]  /*0770*/  IMAD.MOV.U32 R4, RZ, RZ, R7 ;  /* 0x000000ffff047224 */ /* 0x000fe400078e0007 */
[----:B------:R-:W-:-:S04]  /*0780*/  IMAD.HI.U32 R3, R3, R5, R2 ;  /* 0x0000000503037227 */ /* 0x000fc800078e0002 */
[----:B------:R-:W-:Y:S02]  /*0790*/  IMAD.MOV R5, RZ, RZ, -R12 ;  /* 0x000000ffff057224 */ /* 0x000fe400078e0a0c */
[----:B------:R-:W-:Y:S01]  /*07a0*/  IMAD.HI.U32 R68, R3, R4, RZ ;  /* 0x0000000403447227 */ /* 0x000fe200078e00ff */
[----:B------:R-:W-:-:S03]  /*07b0*/  IABS R3, R16 ;  /* 0x0000001000037213 */ /* 0x000fc60000000000 */
[----:B------:R-:W-:Y:S02]  /*07c0*/  IMAD R2, R68, R5, R4 ;  /* 0x0000000544027224 */ /* 0x000fe400078e0204 */
[----:B------:R-:W-:-:S03]  /*07d0*/  IMAD.MOV.U32 R5, RZ, RZ, R3 ;  /* 0x000000ffff057224 */ /* 0x000fc600078e0003 */
[----:B------:R-:W-:Y:S01]  /*07e0*/  ISETP.GT.U32.AND P1, PT, R9, R2, PT ;  /* 0x000000020900720c */ /* 0x000fe20003f24070 */
[----:B------:R-:W0:-:S12]  /*07f0*/  I2F.RP R4, R5 ;  /* 0x0000000500047306 */ /* 0x000e180000209400 */
[----:B------:R-:W-:Y:S02]  /*0800*/  @!P1 IMAD.IADD R2, R2, 0x1, -R9 ;  /* 0x0000000102029824 */ /* 0x000fe400078e0a09 */
[----:B------:R-:W-:Y:S01]  /*0810*/  @!P1 VIADD R68, R68, 0x1 ;  /* 0x0000000144449836 */ /* 0x000fe20000000000 */
[----:B0-----:R-:W0:Y:S01]  /*0820*/  MUFU.RCP R4, R4 ;  /* 0x0000000400047308 */ /* 0x001e220000001000 */
[----:B------:R-:W-:Y:S02]  /*0830*/  ISETP.NE.AND P1, PT, R11, RZ, PT ;  /* 0x000000ff0b00720c */ /* 0x000fe40003f25270 */
[----:B------:R-:W-:Y:S02]  /*0840*/  ISETP.GE.U32.AND P0, PT, R2, R9, PT ;  /* 0x000000090200720c */ /* 0x000fe40003f06070 */
[----:B------:R-:W-:Y:S01]  /*0850*/  LOP3.LUT R2, R10, R11, RZ, 0x3c, !PT ;  /* 0x0000000b0a027212 */ /* 0x000fe200078e3cff */
[----:B------:R-:W1:Y:S01]  /*0860*/  LDS R9, [UR9] ;  /* 0x00000009ff097984 */ /* 0x000e620008000800 */
[----:B------:R-:W-:Y:S02]  /*0870*/  BAR.SYNC.DEFER_BLOCKING 0x0 ;  /* 0x0000000000007b1d */ /* 0x000fe40000010000 */
[----:B------:R-:W-:-:S07]  /*0880*/  ISETP.GE.AND P2, PT, R2, RZ, PT ;  /* 0x000000ff0200720c */ /* 0x000fce0003f46270 */
[----:B------:R-:W-:Y:S02]  /*0890*/  @P0 VIADD R68, R68, 0x1 ;  /* 0x0000000144440836 */ /* 0x000fe40000000000 */
[----:B0-----:R-:W-:Y:S01]  /*08a0*/  VIADD R3, R4, 0xffffffe ;  /* 0x0ffffffe04037836 */ /* 0x001fe20000000000 */
[----:B------:R-:W-:-:S03]  /*08b0*/  IABS R4, R17 ;  /* 0x0000001100047213 */ /* 0x000fc60000000000 */
[----:B------:R-:W-:Y:S01]  /*08c0*/  @!P2 IMAD.MOV R68, RZ, RZ, -R68 ;  /* 0x000000ffff44a224 */ /* 0x000fe200078e0a44 */
[----:B------:R-:W-:Y:S01]  /*08d0*/  @!P1 LOP3.LUT R68, RZ, R11, RZ, 0x33, !PT ;  /* 0x0000000bff449212 */ /* 0x000fe200078e33ff */
[----:B------:R-:W0:Y:S01]  /*08e0*/  F2I.FTZ.U32.TRUNC.NTZ R3, R3 ;  /* 0x0000000300037305 */ /* 0x000e22000021f000 */
[----:B------:R-:W-:-:S03]  /*08f0*/  ISETP.GE.U32.AND P2, PT, R0, 0x7fffff80, PT ;  /* 0x7fffff800000780c */ /* 0x000fc60003f46070 */
[----:B------:R-:W-:-:S04]  /*0900*/  IMAD.MOV R2, RZ, RZ, -R68 ;  /* 0x000000ffff027224 */ /* 0x000fc800078e0a44 */
[----:B------:R-:W-:Y:S02]  /*0910*/  IMAD R2, R11, R2, R10 ;  /* 0x000000020b027224 */ /* 0x000fe400078e020a */
[----:B------:R-:W-:Y:S02]  /*0920*/  IMAD.MOV.U32 R11, RZ, RZ, R4 ;  /* 0x000000ffff0b7224 */ /* 0x000fe400078e0004 */
[----:B------:R-:W-:Y:S02]  /*0930*/  IMAD.IADD R2, R8, 0x1, R2 ;  /* 0x0000000108027824 */ /* 0x000fe400078e0202 */
[----:B------:R-:W2:Y:S01]  /*0940*/  I2F.RP R4, R11 ;  /* 0x0000000b00047306 */ /* 0x000ea20000209400 */
[----:B0-----:R-:W-:Y:S02]  /*0950*/  IMAD.MOV R6, RZ, RZ, -R3 ;  /* 0x000000ffff067224 */ /* 0x001fe400078e0a03 */
[----:B------:R-:W-:Y:S02]  /*0960*/  IMAD R20, R2, 0x100, R19 ;  /* 0x0000010002147824 */ /* 0x000fe400078e0213 */
[----:B------:R-:W-:Y:S01]  /*0970*/  IMAD R7, R6, R5, RZ ;  /* 0x0000000506077224 */ /* 0x000fe200078e02ff */
[----:B-1----:R-:W-:Y:S01]  /*0980*/  R2UR UR8, R9 ;  /* 0x00000000090872ca */ /* 0x002fe200000e0000 */
[----:B------:R-:W-:Y:S01]  /*0990*/  IMAD.MOV.U32 R2, RZ, RZ, RZ ;  /* 0x000000ffff027224 */ /* 0x000fe200078e00ff */
[----:B------:R-:W-:Y:S01]  /*09a0*/  IABS R6, R20 ;  /* 0x0000001400067213 */ /* 0x000fe20000000000 */
[----:B------:R-:W-:Y:S01]  /*09b0*/  VIADD R13, R20, 0x80 ;  /* 0x00000080140d7836 */ /* 0x000fe20000000000 */
[----:B------:R-:W-:Y:S01]  /*09c0*/  STL [R1+0xbc0], R20 ;  /* 0x000bc01401007387 */ /* 0x000fe20000100800 */
[----:B------:R-:W-:-:S03]  /*09d0*/  IMAD.HI.U32 R2, R3, R7, R2 ;  /* 0x0000000703027227 */ /* 0x000fc600078e0002 */
[----:B------:R-:W-:Y:S01]  /*09e0*/  IABS R7, R13 ;  /* 0x0000000d00077213 */ /* 0x000fe20000000000 */
[----:B--2---:R-:W0:Y:S01]  /*09f0*/  MUFU.RCP R4, R4 ;  /* 0x0000000400047308 */ /* 0x004e220000001000 */
[----:B------:R1:W-:Y:S01]  /*0a00*/  STL [R1+0xbc4], R13 ;  /* 0x000bc40d01007387 */ /* 0x0003e20000100800 */
[C---:B------:R-:W-:Y:S01]  /*0a10*/  IMAD.HI.U32 R3, R2.reuse, R6, RZ ;  /* 0x0000000602037227 */ /* 0x040fe200078e00ff */
[----:B------:R-:W-:Y:S01]  /*0a20*/  ISETP.GE.AND P4, PT, R13, RZ, PT ;  /* 0x000000ff0d00720c */ /* 0x000fe20003f86270 */
[----:B------:R-:W-:Y:S02]  /*0a30*/  UIADD3 UR10, UPT, UPT, UR8, UR4, URZ ;  /* 0x00000004080a7290 */ /* 0x000fe4000fffe0ff */
[----:B------:R-:W-:-:S04]  /*0a40*/  IMAD.HI.U32 R2, R2, R7, RZ ;  /* 0x0000000702027227 */ /* 0x000fc800078e00ff */
[----:B------:R-:W-:Y:S01]  /*0a50*/  IMAD.MOV R3, RZ, RZ, -R3 ;  /* 0x000000ffff037224 */ /* 0x000fe200078e0a03 */
[----:B-1----:R-:W1:Y:S01]  /*0a60*/  LDC.64 R12, c[0x0][0x3a8] ;  /* 0x0000ea00ff0c7b82 */ /* 0x002e620000000a00 */
[----:B------:R-:W-:Y:S02]  /*0a70*/  IMAD.MOV R8, RZ, RZ, -R2 ;  /* 0x000000ffff087224 */ /* 0x000fe400078e0a02 */
[C---:B------:R-:W-:Y:S02]  /*0a80*/  IMAD R2, R5.reuse, R3, R6 ;  /* 0x0000000305027224 */ /* 0x040fe400078e0206 */
[C---:B------:R-:W-:Y:S02]  /*0a90*/  IMAD R3, R5.reuse, R8, R7 ;  /* 0x0000000805037224 */ /* 0x040fe400078e0207 */
[----:B0-----:R-:W-:Y:S01]  /*0aa0*/  VIADD R14, R4, 0xffffffe ;  /* 0x0ffffffe040e7836 */ /* 0x001fe20000000000 */
[C---:B------:R-:W-:Y:S02]  /*0ab0*/  ISETP.GT.U32.AND P0, PT, R5.reuse, R2, PT ;  /* 0x000000020500720c */ /* 0x040fe40003f04070 */
[----:B------:R-:W-:Y:S01]  /*0ac0*/  ISETP.GT.U32.AND P1, PT, R5, R3, PT ;  /* 0x000000030500720c */ /* 0x000fe20003f24070 */
[----:B------:R0:W2:Y:S02]  /*0ad0*/  F2I.FTZ.U32.TRUNC.NTZ R15, R14 ;  /* 0x0000000e000f7305 */ /* 0x0000a4000021f000 */
[----:B0-----:R-:W-:-:S08]  /*0ae0*/  IMAD.MOV.U32 R14, RZ, RZ, RZ ;  /* 0x000000ffff0e7224 */ /* 0x001fd000078e00ff */
[--C-:B------:R-:W-:Y:S02]  /*0af0*/  @!P0 IMAD.IADD R2, R2, 0x1, -R5.reuse ;  /* 0x0000000102028824 */ /* 0x100fe400078e0a05 */
[----:B------:R-:W-:Y:S02]  /*0b00*/  @!P1 IMAD.IADD R3, R3, 0x1, -R5 ;  /* 0x0000000103039824 */ /* 0x000fe400078e0a05 */
[----:B--2---:R-:W-:Y:S01]  /*0b10*/  IMAD.MOV R4, RZ, RZ, -R15 ;  /* 0x000000ffff047224 */ /* 0x004fe200078e0a0f */
[C---:B------:R-:W-:Y:S02]  /*0b20*/  ISETP.GT.U32.AND P0, PT, R5.reuse, R2, PT ;  /* 0x000000020500720c */ /* 0x040fe40003f04070 */
[----:B------:R-:W-:Y:S01]  /*0b30*/  ISETP.GT.U32.AND P1, PT, R5, R3, PT ;  /* 0x000000030500720c */ /* 0x000fe20003f24070 */
[----:B------:R-:W-:Y:S02]  /*0b40*/  IMAD R7, R4, R11, RZ ;  /* 0x0000000b04077224 */ /* 0x000fe400078e02ff */
[----:B------:R-:W-:-:S02]  /*0b50*/  VIADD R4, R18, 0xfffffff7 ;  /* 0xfffffff712047836 */ /* 0x000fc40000000000 */
[----:B------:R-:W-:-:S03]  /*0b60*/  IMAD.HI.U32 R14, R15, R7, R14 ;  /* 0x000000070f0e7227 */ /* 0x000fc600078e000e */
[----:B------:R-:W-:-:S03]  /*0b70*/  ISETP.GE.U32.AND P3, PT, R4, 0x7fffff78, PT ;  /* 0x7fffff780400780c */ /* 0x000fc60003f66070 */
[--C-:B------:R-:W-:Y:S01]  /*0b80*/  @!P0 IMAD.IADD R2, R2, 0x1, -R5.reuse ;  /* 0x0000000102028824 */ /* 0x100fe200078e0a05 */
[----:B------:R-:W-:Y:S01]  /*0b90*/  ISETP.NE.AND P0, PT, R16, RZ, PT ;  /* 0x000000ff1000720c */ /* 0x000fe20003f05270 */
[----:B------:R-:W-:Y:S01]  /*0ba0*/  @!P1 IMAD.IADD R3, R3, 0x1, -R5 ;  /* 0x0000000103039824 */ /* 0x000fe200078e0a05 */
[----:B------:R-:W-:Y:S01]  /*0bb0*/  ISETP.GE.AND P1, PT, R20, RZ, PT ;  /* 0x000000ff1400720c */ /* 0x000fe20003f26270 */
[----:B------:R-:W-:Y:S02]  /*0bc0*/  VIADD R5, R18, 0xffffffe7 ;  /* 0xffffffe712057836 */ /* 0x000fe40000000000 */
[----:B------:R-:W-:Y:S01]  /*0bd0*/  IMAD.MOV.U32 R0, RZ, RZ, R3 ;  /* 0x000000ffff007224 */ /* 0x000fe200078e0003 */
[----:B------:R-:W-:-:S03]  /*0be0*/  LOP3.LUT R3, RZ, R16, RZ, 0x33, !PT ;  /* 0x00000010ff037212 */ /* 0x000fc600078e33ff */
[----:B------:R-:W-:-:S05]  /*0bf0*/  @!P4 IMAD.MOV R0, RZ, RZ, -R0 ;  /* 0x000000ffff00c224 */ /* 0x000fca00078e0a00 */
[----:B------:R-:W-:Y:S01]  /*0c00*/  SEL R4, R3, R0, !P0 ;  /* 0x0000000003047207 */ /* 0x000fe20004000000 */
[----:B------:R-:W-:Y:S01]  /*0c10*/  @!P1 IMAD.MOV R2, RZ, RZ, -R2 ;  /* 0x000000ffff029224 */ /* 0x000fe200078e0a02 */
[----:B------:R-:W-:-:S04]  /*0c20*/  ISETP.NE.U32.AND P1, PT, R19, RZ, PT ;  /* 0x000000ff1300720c */ /* 0x000fc80003f25070 */
[----:B------:R-:W-:Y:S01]  /*0c30*/  SEL R2, R3, R2, !P0 ;  /* 0x0000000203027207 */ /* 0x000fe20004000000 */
[----:B------:R-:W-:Y:S01]  /*0c40*/  VIADD R3, R18, 0xffffffef ;  /* 0xffffffef12037836 */ /* 0x000fe20000000000 */
[----:B-1-3--:R-:W-:Y:S07]  /*0c50*/  BRA.U UP0, `(.L_x_5) ;  /* 0x0000000100187547 */ /* 0x00afee000b800000 */
[----:B------:R-:W-:Y:S01]  /*0c60*/  ELECT P0, URZ, PT ;  /* 0x0000000000ff782f */ /* 0x000fe20003800000 */
[----:B------:R-:W-:Y:S01]  /*0c70*/  IMAD.MOV.U32 R0, RZ, RZ, 0x1 ;  /* 0x00000001ff007424 */ /* 0x000fe200078e00ff */
[----:B------:R-:W-:Y:S01]  /*0c80*/  UMOV UR4, 0x40 ;  /* 0x0000004000047882 */ /* 0x000fe20000000000 */
[----:B------:R-:W-:Y:S01]  /*0c90*/  UVIRTCOUNT.DEALLOC.SMPOOL 0x80 ;  /* 0x000000800000784c */ /* 0x000fe20000000000 */
[----:B------:R-:W-:-:S09]  /*0ca0*/  ULEA UR4, UR5, UR4, 0x18 ;  /* 0x0000000405047291 */ /* 0x000fd2000f8ec0ff */
[----:B------:R0:W-:Y:S03]  /*0cb0*/  @P0 STS.U8 [UR4], R0 ;  /* 0x00000000ff000988 */ /* 0x0001e60008000004 */
.L_x_5:
[----:B------:R-:W-:Y:S01]  /*0cc0*/  STL [R1+0xe34], R20 ;  /* 0x000e341401007387 */ /* 0x000fe20000100800 */
[----:B------:R-:W-:Y:S01]  /*0cd0*/  VOTEU.ALL UP1, P1 ;  /* 0x0000000000ff7886 */ /* 0x000fe20000820000 */
[----:B------:R-:W-:Y:S01]  /*0ce0*/  VOTEU.ALL UP2, P1 ;  /* 0x0000000000ff7886 */ /* 0x000fe20000840000 */
[----:B------:R-:W-:Y:S01]  /*0cf0*/  IMAD R2, R2, UR16, RZ ;  /* 0x0000001002027c24 */ /* 0x000fe2000f8e02ff */
[----:B------:R-:W-:Y:S01]  /*0d00*/  STL [R1+0xdd0], R93 ;  /* 0x000dd05d01007387 */ /* 0x000fe20000100800 */
[----:B------:R-:W1:Y:S01]  /*0d10*/  LDCU.64 UR20, c[0x0][0x358] ;  /* 0x00006b00ff1477ac */ /* 0x000e620008000a00 */
[----:B------:R-:W-:-:S04]  /*0d20*/  @!UP1 UIADD3 UR4, UPT, UPT, -UR6, 0x100000, URZ ;  /* 0x0010000006049890 */ /* 0x000fc8000fffe1ff */
[----:B------:R-:W-:Y:S02]  /*0d30*/  @!UP1 USHF.L.U32 UR5, UR4, 0xb, URZ ;  /* 0x0000000b04059899 */ /* 0x000fe400080006ff */
[----:B------:R-:W-:Y:S01]  /*0d40*/  @!UP1 USHF.L.U32 UR4, UR4, 0x1, URZ ;  /* 0x0000000104049899 */ /* 0x000fe200080006ff */
[----:B------:R-:W-:Y:S01]  /*0d50*/  IMAD R4, R4, UR16, RZ ;  /* 0x0000001004047c24 */ /* 0x000fe2000f8e02ff */
[----:B------:R-:W-:Y:S01]  /*0d60*/  STL [R1+0xdd4], R93 ;  /* 0x000dd45d01007387 */ /* 0x000fe20000100800 */
[----:B------:R-:W-:Y:S01]  /*0d70*/  ISETP.GE.U32.AND P5, PT, R3, 0x7fffff70, PT ;  /* 0x7fffff700300780c */ /* 0x000fe20003fa6070 */
[----:B------:R-:W2:Y:S01]  /*0d80*/  LDCU UR16, c[0x0][0x3b0] ;  /* 0x00007600ff1077ac */ /* 0x000ea20008000800 */
[----:B------:R-:W-:Y:S01]  /*0d90*/  PRMT R30, RZ, 0x7610, R30 ;  /* 0x00007610ff1e7816 */ /* 0x000fe2000000001e */
[----:B------:R-:W-:Y:S01]  /*0da0*/  STL [R1+0xddc], R93 ;  /* 0x000ddc5d01007387 */ /* 0x000fe20000100800 */
[----:B------:R-:W-:Y:S01]  /*0db0*/  ISETP.GE.U32.AND P4, PT, R5, 0x7fffff68, PT ;  /* 0x7fffff680500780c */ /* 0x000fe20003f86070 */
[----:B------:R-:W-:Y:S01]  /*0dc0*/  IMAD.SHL.U32 R5, R12, 0x8, RZ ;  /* 0x000000080c057824 */ /* 0x000fe200078e00ff */
[----:B------:R-:W-:Y:S01]  /*0dd0*/  STTM.x64 tmem[UR10], RZ ;  /* 0x000000ff000079ed */ /* 0x000fe2000834000a */
[----:B------:R-:W-:Y:S01]  /*0de0*/  STL [R1+0xde0], R93 ;  /* 0x000de05d01007387 */ /* 0x000fe20000100800 */
[----:B------:R-:W-:Y:S01]  /*0df0*/  PRMT R29, RZ, 0x7610, R29 ;  /* 0x00007610ff1d7816 */ /* 0x000fe2000000001d */
[----:B------:R-:W3:Y:S02]  /*0e00*/  LDCU UR25, c[0x0][0x3b0] ;  /* 0x00007600ff1977ac */ /* 0x000ee40008000800 */
[----:B------:R-:W-:Y:S01]  /*0e10*/  STL [R1+0xde8], R93 ;  /* 0x000de85d01007387 */ /* 0x000fe20000100800 */
[----:B------:R-:W-:Y:S01]  /*0e20*/  PRMT R23, RZ, 0x7610, R23 ;  /* 0x00007610ff177816 */ /* 0x000fe20000000017 */
[----:B------:R-:W4:Y:S02]  /*0e30*/  LDCU UR17, c[0x0][0x3b0] ;  /* 0x00007600ff1177ac */ /* 0x000f240008000800 */
[----:B------:R-:W-:Y:S01]  /*0e40*/  STL [R1+0xdec], R93 ;  /* 0x000dec5d01007387 */ /* 0x000fe20000100800 */
[----:B------:R-:W-:Y:S01]  /*0e50*/  PRMT R31, RZ, 0x7610, R31 ;  /* 0x00007610ff1f7816 */ /* 0x000fe2000000001f */
[----:B------:R-:W0:Y:S02]  /*0e60*/  LDCU UR18, c[0x0][0x3b0] ;  /* 0x00007600ff1277ac */ /* 0x000e240008000800 */
        /* <DEDUP_REMOVED lines=30> */
[----:B------:R1:W-:Y:S01]  /*1050*/  STL [R1+0xe30], R93 ;  /* 0x000e305d01007387 */ /* 0x0003e20000100800 */
[----:B------:R-:W-:Y:S01]  /*1060*/  PRMT R27, RZ, 0x7610, R27 ;  /* 0x00007610ff1b7816 */ /* 0x000fe2000000001b */
[----:B------:R-:W0:Y:S02]  /*1070*/  LDCU UR32, c[0x0][0x3b0] ;  /* 0x00007600ff2077ac */ /* 0x000e240008000800 */
[----:B------:R-:W-:Y:S01]  /*1080*/  STL [R1+0xdcc], R92 ;  /* 0x000dcc5c01007387 */ /* 0x000fe20000100800 */
[----:B------:R-:W-:Y:S01]  /*1090*/  PRMT R16, RZ, 0x7610, R16 ;  /* 0x00007610ff107816 */ /* 0x000fe20000000010 */
[----:B------:R-:W0:Y:S02]  /*10a0*/  LDCU UR33, c[0x0][0x3b0] ;  /* 0x00007600ff2177ac */ /* 0x000e240008000800 */
[----:B------:R-:W-:Y:S01]  /*10b0*/  STL [R1+0xde4], R92 ;  /* 0x000de45c01007387 */ /* 0x000fe20000100800 */
[----:B-1----:R-:W1:Y:S01]  /*10c0*/  LDC R93, c[0x0][0x3a0] ;  /* 0x0000e800ff5d7b82 */ /* 0x002e620000000800 */
[----:B------:R-:W-:-:S02]  /*10d0*/  PRMT R19, RZ, 0x7610, R19 ;  /* 0x00007610ff137816 */ /* 0x000fc40000000013 */
[----:B------:R-:W-:Y:S01]  /*10e0*/  STL [R1+0xdfc], R92 ;  /* 0x000dfc5c01007387 */ /* 0x000fe20000100800 */
[----:B------:R-:W0:Y:S03]  /*10f0*/  LDCU UR34, c[0x0][0x3b0] ;  /* 0x00007600ff2277ac */ /* 0x000e260008000800 */
        /* <DEDUP_REMOVED lines=9> */
[----:B------:R-:W0:Y:S02]  /*1190*/  LDCU UR39, c[0x0][0x3b0] ;  /* 0x00007600ff2777ac */ /* 0x000e240008000800 */
[----:B01----:R-:W-:Y:S01]  /*11a0*/  VIADD R0, R93, 0xffffffdf ;  /* 0xffffffdf5d007836 */ /* 0x003fe20000000000 */
[----:B------:R-:W-:Y:S01]  /*11b0*/  STL [R1+0xe08], R91 ;  /* 0x000e085b01007387 */ /* 0x000fe20000100800 */
[----:B------:R-:W0:Y:S03]  /*11c0*/  LDCU UR40, c[0x0][0x3b0] ;  /* 0x00007600ff2877ac */ /* 0x000e260008000800 */
[----:B------:R-:W-:Y:S01]  /*11d0*/  ISETP.GE.U32.AND P0, PT, R0, 0x7fffff60, PT ;  /* 0x7fffff600000780c */ /* 0x000fe20003f06070 */
[----:B------:R1:W-:Y:S01]  /*11e0*/  STL [R1+0xe20], R91 ;  /* 0x000e205b01007387 */ /* 0x0003e20000100800 */
[C---:B------:R-:W-:Y:S01]  /*11f0*/  IADD3 R0, P6, PT, R2.reuse, UR12, RZ ;  /* 0x0000000c02007c10 */ /* 0x040fe2000ffde0ff */
[----:B------:R-:W0:Y:S01]  /*1200*/  LDCU UR41, c[0x0][0x3b0] ;  /* 0x00007600ff2977ac */ /* 0x000e220008000800 */
[----:B------:R-:W0:Y:S01]  /*1210*/  FENCE.VIEW.ASYNC.T ;  /* 0x00000000000073c6 */ /* 0x000e220000000200 */
[----:B------:R0:W-:Y:S01]  /*1220*/  STL [R1+0xdc4], R90 ;  /* 0x000dc45a01007387 */ /* 0x0001e20000100800 */
[----:B------:R-:W-:Y:S01]  /*1230*/  LEA.HI.X.SX32 R2, R2, UR13, 0x1, P6 ;  /* 0x0000000d02027c11 */ /* 0x000fe2000b0f0eff */
[----:B------:R-:W-:Y:S01]  /*1240*/  @!P2 IMAD.MOV.U32 R6, RZ, RZ, R0 ;  /* 0x000000ffff06a224 */ /* 0x000fe200078e0000 */
[----:B------:R-:W-:Y:S01]  /*1250*/  IADD3 R3, P6, PT, R4, UR12, RZ ;  /* 0x0000000c04037c10 */ /* 0x000fe2000ffde0ff */
[----:B0-----:R-:W-:Y:S02]  /*1260*/  BAR.SYNC.DEFER_BLOCKING 0x0 ;  /* 0x0000000000007b1d */ /* 0x001fe40000010000 */
[----:B------:R-:W-:-:S04]  /*1270*/  @!P2 IMAD.MOV.U32 R7, RZ, RZ, R2 ;  /* 0x000000ffff07a224 */ /* 0x000fc800078e0002 */
[----:B------:R-:W0:Y:S01]  /*1280*/  LDCU UR42, c[0x0][0x3b0] ;  /* 0x00007600ff2a77ac */ /* 0x000e220008000800 */
[----:B------:R-:W-:Y:S01]  /*1290*/  STL [R1+0xdc0], R89 ;  /* 0x000dc05901007387 */ /* 0x000fe20000100800 */
[----:B------:R-:W-:Y:S01]  /*12a0*/  SHF.R.S32.HI R9, RZ, 0x1f, R5 ;  /* 0x0000001fff097819 */ /* 0x000fe20000011405 */
[----:B------:R-:W0:Y:S02]  /*12b0*/  LDCU UR43, c[0x0][0x3b0] ;  /* 0x00007600ff2b77ac */ /* 0x000e240008000800 */
[----:B------:R-:W-:Y:S01]  /*12c0*/  STL [R1+0xdbc], R88 ;  /* 0x000dbc5801007387 */ /* 0x000fe20000100800 */
[----:B------:R-:W-:Y:S01]  /*12d0*/  PRMT R20, RZ, 0x7610, R20 ;  /* 0x00007610ff147816 */ /* 0x000fe20000000014 */
[----:B------:R-:W-:Y:S01]  /*12e0*/  VIADD R8, R93, 0xffffffd7 ;  /* 0xffffffd75d087836 */ /* 0x000fe20000000000 */
[----:B-1----:R-:W-:Y:S01]  /*12f0*/  PRMT R91, RZ, 0x7610, R91 ;  /* 0x00007610ff5b7816 */ /* 0x002fe2000000005b */
[----:B------:R-:W-:Y:S01]  /*1300*/  STL [R1+0xdb8], R87 ;  /* 0x000db85701007387 */ /* 0x000fe20000100800 */
[----:B------:R-:W-:Y:S01]  /*1310*/  PRMT R90, RZ, 0x7610, R90 ;  /* 0x00007610ff5a7816 */ /* 0x000fe2000000005a */
[----:B------:R-:W1:Y:S02]  /*1320*/  LDCU UR12, c[0x0][0x3b0] ;  /* 0x00007600ff0c77ac */ /* 0x000e640008000800 */
[----:B------:R-:W-:Y:S04]  /*1330*/  STL [R1+0xdb4], R86 ;  /* 0x000db45601007387 */ /* 0x000fe80000100800 */
[----:B------:R-:W-:Y:S04]  /*1340*/  STL [R1+0xdb0], R85 ;  /* 0x000db05501007387 */ /* 0x000fe80000100800 */
[----:B------:R-:W0:Y:S02]  /*1350*/  FENCE.VIEW.ASYNC.S ;  /* 0x00000000000073c6 */ /* 0x000e240000000000 */
[----:B0-----:R0:W0:Y:S02]  /*1360*/  @!UP2 SYNCS.EXCH.64 URZ, [UR11], UR4 ;  /* 0x000000040bffa5b2 */ /* 0x0010240008000100 */
[----:B------:R-:W-:Y:S04]  /*1370*/  STL [R1+0xdac], R84 ;  /* 0x000dac5401007387 */ /* 0x000fe80000100800 */
        /* <DEDUP_REMOVED lines=18> */
[----:B------:R-:W-:Y:S01]  /*14a0*/  STL [R1+0xd60], R67 ;  /* 0x000d604301007387 */ /* 0x000fe20000100800 */
[----:B0-----:R-:W-:Y:S06]  /*14b0*/  BAR.SYNC.DEFER_BLOCKING 0x0 ;  /* 0x0000000000007b1d */ /* 0x001fec0000010000 */
        /* <DEDUP_REMOVED lines=16> */
[----:B------:R-:W-:Y:S01]  /*15c0*/  LEA.HI.X.SX32 R4, R4, UR13, 0x1, P6 ;  /* 0x0000000d04047c11 */ /* 0x000fe2000b0f0eff */
[----:B------:R-:W0:Y:S02]  /*15d0*/  LDCU UR13, c[0x0][0x3b0] ;  /* 0x00007600ff0d77ac */ /* 0x000e240008000800 */
[----:B------:R-:W-:Y:S04]  /*15e0*/  STL [R1+0xd1c], R50 ;  /* 0x000d1c3201007387 */ /* 0x000fe80000100800 */
[----:B------:R-:W-:Y:S04]  /*15f0*/  STL [R1+0xd18], R45 ;  /* 0x000d182d01007387 */ /* 0x000fe80000100800 */
[----:B------:R-:W-:Y:S04]  /*1600*/  STL [R1+0xd14], R40 ;  /* 0x000d142801007387 */ /* 0x000fe80000100800 */
[----:B------:R-:W-:Y:S04]  /*1610*/  STL [R1+0xd10], R38 ;  /* 0x000d102601007387 */ /* 0x000fe80000100800 */
[----:B------:R-:W-:Y:S04]  /*1620*/  STL [R1+0xd0c], R36 ;  /* 0x000d0c2401007387 */ /* 0x000fe80000100800 */
[----:B------:R-:W-:Y:S01]  /*1630*/  STL [R1+0xd08], R34 ;  /* 0x000d082201007387 */ /* 0x000fe20000100800 */
[----:B------:R-:W-:-:S03]  /*1640*/  IADD3 R92, P6, PT, R5, R0, RZ ;  /* 0x00000000055c7210 */ /* 0x000fc60007fde0ff */
[----:B------:R-:W-:Y:S04]  /*1650*/  STL [R1+0xd04], R39 ;  /* 0x000d042701007387 */ /* 0x000fe80000100800 */
[----:B------:R-:W-:Y:S04]  /*1660*/  STL [R1+0xd00], R44 ;  /* 0x000d002c01007387 */ /* 0x000fe80000100800 */
[----:B------:R0:W2:Y:S04]  /*1670*/  @!P2 LDG.E.U8 R30, desc[UR20][R6.64] ;  /* 0x00000014061ea981 */ /* 0x0000a8000c1e1100 */
[----:B------:R-:W-:Y:S04]  /*1680*/  STL [R1+0xcfc], R42 ;  /* 0x000cfc2a01007387 */ /* 0x000fe80000100800 */
[----:B------:R-:W-:Y:S01]  /*1690*/  STL [R1+0xcf8], R46 ;  /* 0x000cf82e01007387 */ /* 0x000fe20000100800 */
[----:B0-----:R-:W-:-:S02]  /*16a0*/  @!P2 IMAD.MOV.U32 R6, RZ, RZ, R3 ;  /* 0x000000ffff06a224 */ /* 0x001fc400078e0003 */
[----:B------:R-:W-:Y:S01]  /*16b0*/  @!P2 IMAD.MOV.U32 R7, RZ, RZ, R4 ;  /* 0x000000ffff07a224 */ /* 0x000fe200078e0004 */
[----:B------:R-:W-:Y:S04]  /*16c0*/  STL [R1+0xcf4], R37 ;  /* 0x000cf42501007387 */ /* 0x000fe80000100800 */
[----:B------:R-:W-:Y:S04]  /*16d0*/  STL [R1+0xcf0], R35 ;  /* 0x000cf02301007387 */ /* 0x000fe80000100800 */
[----:B------:R-:W-:Y:S04]  /*16e0*/  STL [R1+0xcec], R43 ;  /* 0x000cec2b01007387 */ /* 0x000fe80000100800 */
[----:B------:R-:W-:Y:S04]  /*16f0*/  STL [R1+0xce8], R68 ;  /* 0x000ce84401007387 */ /* 0x000fe80000100800 */
[----:B------:R0:W2:Y:S04]  /*1700*/  @!P2 LDG.E.U8 R29, desc[UR20][R6.64] ;  /* 0x00000014061da981 */ /* 0x0000a8000c1e1100 */
[----:B------:R-:W-:Y:S04]  /*1710*/  STL [R1+0xce4], R33 ;  /* 0x000ce42101007387 */ /* 0x000fe80000100800 */
[----:B------:R-:W-:Y:S01]  /*1720*/  STL [R1+0xce0], R14 ;  /* 0x000ce00e01007387 */ /* 0x000fe20000100800 */
[----:B0-----:R-:W-:-:S02]  /*1730*/  IMAD.MOV.U32 R7, RZ, RZ, R92 ;  /* 0x000000ffff077224 */ /* 0x001fc400078e005c */
[----:B------:R-:W-:Y:S01]  /*1740*/  IMAD.X R6, R9, 0x1, R2, P6 ;  /* 0x0000000109067824 */ /* 0x000fe200030e0602 */
[----:B------:R-:W-:Y:S04]  /*1750*/  STL [R1+0xcdc], R41 ;  /* 0x000cdc2901007387 */ /* 0x000fe80000100800 */
[----:B------:R-:W-:Y:S01]  /*1760*/  STL [R1+0xcd8], R11 ;  /* 0x000cd80b01007387 */ /* 0x000fe20000100800 */
[----:B------:R-:W-:-:S03]  /*1770*/  @!P3 LOP3.LUT R7, R7, R6, RZ, 0x3c, !PT ;  /* 0x000000060707b212 */ /* 0x000fc600078e3cff */
[----:B------:R-:W-:Y:S04]  /*1780*/  STL [R1+0xc4c], R17 ;  /* 0x000c4c1101007387 */ /* 0x000fe80000100800 */
[----:B------:R-:W-:Y:S04]  /*1790*/  STL [R1+0xc48], R13 ;  /* 0x000c480d01007387 */ /* 0x000fe80000100800 */
[----:B------:R-:W-:Y:S04]  /*17a0*/  STL [R1+0xc60], R13 ;  /* 0x000c600d01007387 */ /* 0x000fe80000100800 */
[----:B------:R-:W-:Y:S04]  /*17b0*/  STL [R1+0x328], R92 ;  /* 0x0003285c01007387 */ /* 0x000fe80000100800 */
[----:B------:R0:W-:Y:S02]  /*17c0*/  STL [R1+0x324], R6 ;  /* 0x0003240601007387 */ /* 0x0001e40000100800 */
[----:B0-----:R-:W-:-:S02]  /*17d0*/  @!P3 LOP3.LUT R6, R7, R6, RZ, 0x3c, !PT ;  /* 0x000000060706b212 */ /* 0x001fc400078e3cff */
[----:B------:R-:W-:Y:S02]  /*17e0*/  IADD3 R92, P6, PT, R5, R3, RZ ;  /* 0x00000003055c7210 */ /* 0x000fe40007fde0ff */
[----:B------:R-:W-:-:S05]  /*17f0*/  @!P3 LOP3.LUT R7, R7, R6, RZ, 0x3c, !PT ;  /* 0x000000060707b212 */ /* 0x000fca00078e3cff */
[----:B------:R0:W2:Y:S01]  /*1800*/  @!P3 LDG.E.U8 R23, desc[UR20][R6.64] ;  /* 0x000000140617b981 */ /* 0x0000a2000c1e1100 */
[----:B------:R-:W-:Y:S02]  /*1810*/  IMAD.SHL.U32 R5, R12, 0x10, RZ ;  /* 0x000000100c057824 */ /* 0x000fe400078e00ff */
[----:B0-----:R-:W-:Y:S02]  /*1820*/  IMAD.MOV.U32 R7, RZ, RZ, R92 ;  /* 0x000000ffff077224 */ /* 0x001fe400078e005c */
[----:B------:R-:W-:Y:S01]  /*1830*/  IMAD.X R6, R9, 0x1, R4, P6 ;  /* 0x0000000109067824 */ /* 0x000fe200030e0604 */
[----:B------:R0:W-:Y:S04]  /*1840*/  STL [R1+0x330], R92 ;  /* 0x0003305c01007387 */ /* 0x0001e80000100800 */
[----:B------:R-:W-:Y:S01]  /*1850*/  @!P3 LOP3.LUT R7, R7, R6, RZ, 0x3c, !PT ;  /* 0x000000060707b212 */ /* 0x000fe200078e3cff */
[----:B------:R1:W-:Y:S01]  /*1860*/  STL [R1+0x32c], R6 ;  /* 0x00032c0601007387 */ /* 0x0003e20000100800 */
[----:B------:R-:W-:-:S02]  /*1870*/  SHF.R.S32.HI R9, RZ, 0x1f, R5 ;  /* 0x0000001fff097819 */ /* 0x000fc40000011405 */
[----:B0-----:R-:W-:Y:S02]  /*1880*/  IADD3 R92, P6, PT, R5, R0, RZ ;  /* 0x00000000055c7210 */ /* 0x001fe40007fde0ff */
[----:B-1----:R-:W-:-:S04]  /*1890*/  @!P3 LOP3.LUT R6, R7, R6, RZ, 0x3c, !PT ;  /* 0x000000060706b212 */ /* 0x002fc800078e3cff */
[----:B------:R-:W-:-:S05]  /*18a0*/  @!P3 LOP3.LUT R7, R7, R6, RZ, 0x3c, !PT ;  /* 0x000000060707b212 */ /* 0x000fca00078e3cff */
[----:B------:R0:W2:Y:S02]  /*18b0*/  @!P3 LDG.E.U8 R31, desc[UR20][R6.64] ;  /* 0x00000014061fb981 */ /* 0x0000a4000c1e1100 */
[----:B0-----:R-:W-:Y:S02]  /*18c0*/  IMAD.MOV.U32 R7, RZ, RZ, R92 ;  /* 0x000000ffff077224 */ /* 0x001fe400078e005c */
[----:B------:R-:W-:Y:S01]  /*18d0*/  IMAD.X R6, R9, 0x1, R2, P6 ;  /* 0x0000000109067824 */ /* 0x000fe200030e0602 */
[----:B------:R0:W-:Y:S04]  /*18e0*/  STL [R1+0x3a8], R92 ;  /* 0x0003a85c01007387 */ /* 0x0001e80000100800 */
[----:B------:R-:W-:Y:S01]  /*18f0*/  @!P5 LOP3.LUT R7, R7, R6, RZ, 0x3c, !PT ;  /* 0x000000060707d212 */ /* 0x000fe200078e3cff */
[----:B------:R1:W-:Y:S01]  /*1900*/  STL [R1+0x3a4], R6 ;  /* 0x0003a40601007387 */ /* 0x0003e20000100800 */
[----:B0-----:R-:W-:-:S02]  /*1910*/  IADD3 R92, P6, PT, R5, R3, RZ ;  /* 0x00000003055c7210 */ /* 0x001fc40007fde0ff */
[----:B-1----:R-:W-:-:S04]  /*1920*/  @!P5 LOP3.LUT R6, R7, R6, RZ, 0x3c, !PT ;  /* 0x000000060706d212 */ /* 0x002fc800078e3cff */
[----:B------:R-:W-:-:S05]  /*1930*/  @!P5 LOP3.LUT R7, R7, R6, RZ, 0x3c, !PT ;  /* 0x000000060707d212 */ /* 0x000fca00078e3cff */
[----:B------:R0:W2:Y:S01]  /*1940*/  @!P5 LDG.E.U8 R21, desc[UR20][R6.64] ;  /* 0x000000140615d981 */ /* 0x0000a2000c1e1100 */
[----:B------:R-:W-:Y:S02]  /*1950*/  IMAD R5, R12, 0x18, RZ ;  /* 0x000000180c057824 */ /* 0x000fe400078e02ff */
        /* <DEDUP_REMOVED lines=25> */
[----:B------:R-:W-:-:S02]  /*1af0*/  PRMT R33, RZ, 0x7610, R33 ;  /* 0x00007610ff217816 */ /* 0x000fc40000000021 */
[----:B------:R-:W-:Y:S02]  /*1b00*/  SHF.R.S32.HI R9, RZ, 0x1f, R5 ;  /* 0x0000001fff097819 */ /* 0x000fe40000011405 */
        /* <DEDUP_REMOVED lines=12> */
[----:B------:R0:W2:Y:S02]  /*1bd0*/  @!P0 LDG.E.U8 R32, desc[UR20][R6.64] ;  /* 0x0000001406208981 */ /* 0x0000a4000c1e1100 */
[----:B0-----:R-:W-:Y:S02]  /*1be0*/  IMAD.MOV.U32 R7, RZ, RZ, R92 ;  /* 0x000000ffff077224 */ /* 0x001fe400078e005c */
[----:B------:R-:W-:Y:S01]  /*1bf0*/  IMAD.X R6, R9, 0x1, R4, P6 ;  /* 0x0000000109067824 */ /* 0x000fe200030e0604 */
[----:B------:R-:W-:Y:S04]  /*1c00*/  STL [R1+0x5d0], R92 ;  /* 0x0005d05c01007387 */ /* 0x000fe80000100800 */
[-C--:B------:R-:W-:Y:S01]  /*1c10*/  @!P0 LOP3.LUT R7, R7, R6.reuse, RZ, 0x3c, !PT ;  /* 0x0000000607078212 */ /* 0x080fe200078e3cff */
[----:B------:R0:W-:Y:S03]  /*1c20*/  STL [R1+0x5cc], R6 ;  /* 0x0005cc0601007387 */ /* 0x0001e60000100800 */
[----:B0-----:R-:W-:-:S04]  /*1c30*/  @!P0 LOP3.LUT R6, R7, R6, RZ, 0x3c, !PT ;  /* 0x0000000607068212 */ /* 0x001fc800078e3cff */
[----:B------:R-:W-:-:S05]  /*1c40*/  @!P0 LOP3.LUT R7, R7, R6, RZ, 0x3c, !PT ;  /* 0x0000000607078212 */ /* 0x000fca00078e3cff */
[----:B------:R0:W2:Y:S01]  /*1c50*/  @!P0 LDG.E.U8 R20, desc[UR20][R6.64] ;  /* 0x0000001406148981 */ /* 0x0000a2000c1e1100 */
[----:B------:R-:W-:Y:S01]  /*1c60*/  IMAD R5, R12, 0x28, RZ ;  /* 0x000000280c057824 */ /* 0x000fe200078e02ff */
[----:B------:R-:W-:-:S04]  /*1c70*/  ISETP.GE.U32.AND P2, PT, R8, 0x7fffff58, PT ;  /* 0x7fffff580800780c */ /* 0x000fc80003f46070 */
[----:B------:R-:W-:Y:S02]  /*1c80*/  SHF.R.S32.HI R9, RZ, 0x1f, R5 ;  /* 0x0000001fff097819 */ /* 0x000fe40000011405 */
[----:B------:R-:W-:-:S05]  /*1c90*/  IADD3 R92, P6, PT, R5, R0, RZ ;  /* 0x00000000055c7210 */ /* 0x000fca0007fde0ff */
[----:B0-----:R-:W-:Y:S02]  /*1ca0*/  IMAD.MOV.U32 R7, RZ, RZ, R92 ;  /* 0x000000ffff077224 */ /* 0x001fe400078e005c */
[----:B------:R-:W-:-:S05]  /*1cb0*/  IMAD.X R6, R9, 0x1, R2, P6 ;  /* 0x0000000109067824 */ /* 0x000fca00030e0602 */
[----:B------:R-:W-:Y:S01]  /*1cc0*/  @!P2 LOP3.LUT R7, R7, R6, RZ, 0x3c, !PT ;  /* 0x000000060707a212 */ /* 0x000fe200078e3cff */
[----:B------:R-:W-:-:S05]  /*1cd0*/  VIADD R8, R93, 0xffffffcf ;  /* 0xffffffcf5d087836 */ /* 0x000fca0000000000 */
[----:B------:R-:W-:Y:S01]  /*1ce0*/  ISETP.GE.U32.AND P3, PT, R8, 0x7fffff50, PT ;  /* 0x7fffff500800780c */ /* 0x000fe20003f66070 */
[----:B------:R-:W-:Y:S01]  /*1cf0*/  VIADD R8, R93, 0xffffffc7 ;  /* 0xffffffc75d087836 */ /* 0x000fe20000000000 */
[----:B------:R-:W-:-:S04]  /*1d00*/  PRMT R14, RZ, 0x7610, R14 ;  /* 0x00007610ff0e7816 */ /* 0x000fc8000000000e */
[----:B------:R-:W-:Y:S01]  /*1d10*/  ISETP.GE.U32.AND P5, PT, R8, 0x7fffff48, PT ;  /* 0x7fffff480800780c */ /* 0x000fe20003fa6070 */
[----:B--2---:R0:W-:Y:S04]  /*1d20*/  STL [R1+0x1f0], R20 ;  /* 0x0001f01401007387 */ /* 0x0041e80000100800 */
[----:B0-----:R-:W2:Y:S04]  /*1d30*/  LDL.LU R20, [R1+0xe34] ;  /* 0x000e340001147983 */ /* 0x001ea80000300800 */
[----:B------:R-:W-:Y:S04]  /*1d40*/  STL [R1+0x638], R92 ;  /* 0x0006385c01007387 */ /* 0x000fe80000100800 */
[----:B------:R0:W-:Y:S02]  /*1d50*/  STL [R1+0x634], R6 ;  /* 0x0006340601007387 */ /* 0x0001e40000100800 */
[----:B0-----:R-:W-:-:S02]  /*1d60*/  @!P2 LOP3.LUT R6, R7, R6, RZ, 0x3c, !PT ;  /* 0x000000060706a212 */ /* 0x001fc400078e3cff */
[----:B------:R-:W-:Y:S02]  /*1d70*/  IADD3 R92, P6, PT, R5, R3, RZ ;  /* 0x00000003055c7210 */ /* 0x000fe40007fde0ff */
[----:B------:R-:W-:-:S05]  /*1d80*/  @!P2 LOP3.LUT R7, R7, R6, RZ, 0x3c, !PT ;  /* 0x000000060707a212 */ /* 0x000fca00078e3cff */
[----:B------:R0:W3:Y:S01]  /*1d90*/  @!P2 LDG.E.U8 R28, desc[UR20][R6.64] ;  /* 0x00000014061ca981 */ /* 0x0000e2000c1e1100 */
        /* <DEDUP_REMOVED lines=10> */
[----:B------:R0:W3:Y:S02]  /*1e40*/  @!P2 LDG.E.U8 R15, desc[UR20][R6.64] ;  /* 0x00000014060fa981 */ /* 0x0000e4000c1e1100 */
        /* <DEDUP_REMOVED lines=22> */
[----:B------:R-:W-:Y:S04]  /*1fb0*/  STL [R1+0x738], R92 ;  /* 0x0007385c01007387 */ /* 0x000fe80000100800 */
[-C--:B------:R-:W-:Y:S01]  /*1fc0*/  @!P5 LOP3.LUT R7, R7, R6.reuse, RZ, 0x3c, !PT ;  /* 0x000000060707d212 */ /* 0x080fe200078e3cff */
[----:B------:R0:W-:Y:S03]  /*1fd0*/  STL [R1+0x734], R6 ;  /* 0x0007340601007387 */ /* 0x0001e60000100800 */
[----:B0-----:R-:W-:-:S04]  /*1fe0*/  @!P5 LOP3.LUT R6, R7, R6, RZ, 0x3c, !PT ;  /* 0x000000060706d212 */ /* 0x001fc800078e3cff */
[----:B------:R-:W-:-:S05]  /*1ff0*/  @!P5 LOP3.LUT R7, R7, R6, RZ, 0x3c, !PT ;  /* 0x000000060707d212 */ /* 0x000fca00078e3cff */
[----:B------:R0:W3:Y:S01]  /*2000*/  @!P5 LDG.E.U8 R91, desc[UR20][R6.64] ;  /* 0x00000014065bd981 */ /* 0x0000e2000c1e1100 */
[----:B------:R-:W-:Y:S01]  /*2010*/  VIADD R8, R93, 0xffffffbf ;  /* 0xffffffbf5d087836 */ /* 0x000fe20000000000 */
[----:B------:R-:W-:Y:S01]  /*2020*/  IADD3 R92, P6, PT, R5, R3, RZ ;  /* 0x00000003055c7210 */ /* 0x000fe20007fde0ff */
[----:B------:R-:W-:-:S03]  /*2030*/  IMAD.SHL.U32 R5, R12, 0x40, RZ ;  /* 0x000000400c057824 */ /* 0x000fc600078e00ff */
[----:B------:R-:W-:Y:S01]  /*2040*/  ISETP.GE.U32.AND P4, PT, R8, 0x7fffff40, PT ;  /* 0x7fffff400800780c */ /* 0x000fe20003f86070 */
[----:B------:R-:W-:Y:S01]  /*2050*/  STL [R1+0x740], R92 ;  /* 0x0007405c01007387 */ /* 0x000fe20000100800 */
[----:B------:R-:W-:Y:S02]  /*2060*/  VIADD R8, R93, 0xffffffb7 ;  /* 0xffffffb75d087836 */ /* 0x000fe40000000000 */
[----:B0-----:R-:W-:Y:S01]  /*2070*/  IMAD.X R7, R9, 0x1, R4, P6 ;  /* 0x0000000109077824 */ /* 0x001fe200030e0604 */
[----:B------:R-:W-:Y:S01]  /*2080*/  SHF.R.S32.HI R9, RZ, 0x1f, R5 ;  /* 0x0000001fff097819 */ /* 0x000fe20000011405 */
[----:B------:R-:W-:Y:S01]  /*2090*/  @!P5 IMAD.MOV.U32 R6, RZ, RZ, R92 ;  /* 0x000000ffff06d224 */ /* 0x000fe200078e005c */
[----:B------:R-:W-:Y:S02]  /*20a0*/  ISETP.GE.U32.AND P0, PT, R8, 0x7fffff38, PT ;  /* 0x7fffff380800780c */ /* 0x000fe40003f06070 */
[----:B------:R-:W-:Y:S02]  /*20b0*/  PRMT R43, RZ, 0x7610, R43 ;  /* 0x00007610ff2b7816 */ /* 0x000fe4000000002b */
[----:B------:R0:W4:Y:S01]  /*20c0*/  @!P5 LDG.E.U8 R26, desc[UR20][R6.64] ;  /* 0x00000014061ad981 */ /* 0x000122000c1e1100 */
[----:B------:R-:W-:Y:S01]  /*20d0*/  PRMT R46, RZ, 0x7610, R46 ;  /* 0x00007610ff2e7816 */ /* 0x000fe2000000002e */
[----:B------:R-:W-:Y:S01]  /*20e0*/  VIADD R8, R93, 0xffffffaf ;  /* 0xffffffaf5d087836 */ /* 0x000fe20000000000 */
[----:B------:R-:W-:-:S04]  /*20f0*/  PRMT R41, RZ, 0x7610, R41 ;  /* 0x00007610ff297816 */ /* 0x000fc80000000029 */
[----:B------:R-:W-:Y:S01]  /*2100*/  ISETP.GE.U32.AND P2, PT, R8, 0x7fffff30, PT ;  /* 0x7fffff300800780c */ /* 0x000fe20003f46070 */
[----:B------:R-:W-:-:S05]  /*2110*/  VIADD R8, R93, 0xffffffa7 ;  /* 0xffffffa75d087836 */ /* 0x000fca0000000000 */
[----:B------:R-:W-:Y:S01]  /*2120*/  ISETP.GE.U32.AND P3, PT, R8, 0x7fffff28, PT ;  /* 0x7fffff280800780c */ /* 0x000fe20003f66070 */
[----:B------:R-:W-:Y:S01]  /*2130*/  VIADD R8, R93, 0xffffff9f ;  /* 0xffffff9f5d087836 */ /* 0x000fe20000000000 */
[----:B------:R-:W-:-:S04]  /*2140*/  PRMT R35, RZ, 0x7610, R35 ;  /* 0x00007610ff237816 */ /* 0x000fc80000000023 */
[----:B------:R-:W-:Y:S01]  /*2150*/  ISETP.GE.U32.AND P5, PT, R8, 0x7fffff20, PT ;  /* 0x7fffff200800780c */ /* 0x000fe20003fa6070 */
[----:B------:R-:W-:Y:S01]  /*2160*/  VIADD R8, R93, 0xffffff97 ;  /* 0xffffff975d087836 */ /* 0x000fe20000000000 */
[----:B------:R-:W-:Y:S02]  /*2170*/  PRMT R17, RZ, 0x7610, R17 ;  /* 0x00007610ff117816 */ /* 0x000fe40000000011 */
[----:B------:R-:W-:Y:S02]  /*2180*/  PRMT R11, RZ, 0x7610, R11 ;  /* 0x00007610ff0b7816 */ /* 0x000fe4000000000b */
[----:B------:R-:W-:Y:S02]  /*2190*/  PRMT R68, RZ, 0x7610, R68 ;  /* 0x00007610ff447816 */ /* 0x000fe40000000044 */
[----:B------:R-:W-:Y:S02]  /*21a0*/  PRMT R44, RZ, 0x7610, R44 ;  /* 0x00007610ff2c7816 */ /* 0x000fe4000000002c */
[----:B------:R-:W-:-:S02]  /*21b0*/  PRMT R37, RZ, 0x7610, R37 ;  /* 0x00007610ff257816 */ /* 0x000fc40000000025 */
[----:B--2---:R-:W-:Y:S01]  /*21c0*/  PRMT R20, RZ, 0x7610, R20 ;  /* 0x00007610ff147816 */ /* 0x004fe20000000014 */
[----:B---3--:R1:W-:Y:S04]  /*21d0*/  STL [R1+0x1f8], R91 ;  /* 0x0001f85b01007387 */ /* 0x0083e80000100800 */
[----:B------:R0:W-:Y:S01]  /*21e0*/  STL [R1+0x73c], R7 ;  /* 0x00073c0701007387 */ /* 0x0001e20000100800 */
[----:B-1----:R-:W-:-:S05]  /*21f0*/  IADD3 R91, P6, PT, R5, R0, RZ ;  /* 0x00000000055b7210 */ /* 0x002fca0007fde0ff */
[----:B0-----:R-:W-:Y:S01]  /*2200*/  IMAD.X R7, R9, 0x1, R2, P6 ;  /* 0x0000000109077824 */ /* 0x001fe200030e0602 */
[----:B------:R-:W-:Y:S01]  /*2210*/  IADD3 R92, P6, PT, R5, R3, RZ ;  /* 0x00000003055c7210 */ /* 0x000fe20007fde0ff */
[----:B------:R-:W-:Y:S02]  /*2220*/  @!P4 IMAD.MOV.U32 R6, RZ, RZ, R91 ;  /* 0x000000ffff06c224 */ /* 0x000fe400078e005b */
[----:B------:R-:W-:Y:S01]  /*2230*/  IMAD R5, R12, 0x48, RZ ;  /* 0x000000480c057824 */ /* 0x000fe200078e02ff */
[----:B------:R-:W-:Y:S04]  /*2240*/  STL [R1+0x7b8], R91 ;  /* 0x0007b85b01007387 */ /* 0x000fe80000100800 */
[----:B------:R0:W-:Y:S04]  /*2250*/  STL [R1+0x7b4], R7 ;  /* 0x0007b40701007387 */ /* 0x0001e80000100800 */
[----:B------:R0:W2:Y:S04]  /*2260*/  @!P4 LDG.E.U8 R43, desc[UR20][R6.64] ;  /* 0x00000014062bc981 */ /* 0x0000a8000c1e1100 */
[----:B------:R-:W-:Y:S01]  /*2270*/  STL [R1+0x7c0], R92 ;  /* 0x0007c05c01007387 */ /* 0x000fe20000100800 */
[----:B0-----:R-:W-:Y:S01]  /*2280*/  IMAD.X R7, R9, 0x1, R4, P6 ;  /* 0x0000000109077824 */ /* 0x001fe200030e0604 */
[----:B------:R-:W-:Y:S01]  /*2290*/  SHF.R.S32.HI R9, RZ, 0x1f, R5 ;  /* 0x0000001fff097819 */ /* 0x000fe20000011405 */
[----:B------:R-:W-:Y:S01]  /*22a0*/  @!P4 IMAD.MOV.U32 R6, RZ, RZ, R92 ;  /* 0x000000ffff06c224 */ /* 0x000fe200078e005c */
[----:B------:R-:W-:-:S02]  /*22b0*/  IADD3 R91, P6, PT, R5, R0, RZ ;  /* 0x00000000055b7210 */ /* 0x000fc40007fde0ff */
[----:B------:R0:W-:Y:S04]  /*22c0*/  STL [R1+0x7bc], R7 ;  /* 0x0007bc0701007387 */ /* 0x0001e80000100800 */
[----:B------:R0:W3:Y:S04]  /*22d0*/  @!P4 LDG.E.U8 R46, desc[UR20][R6.64] ;  /* 0x00000014062ec981 */ /* 0x0000e8000c1e1100 */
[----:B------:R-:W-:Y:S01]  /*22e0*/  STL [R1+0x838], R91 ;  /* 0x0008385b01007387 */ /* 0x000fe20000100800 */
[----:B0-----:R-:W-:Y:S01]  /*22f0*/  IMAD.X R7, R9, 0x1, R2, P6 ;  /* 0x0000000109077824 */ /* 0x001fe200030e0602 */
[----:B------:R-:W-:Y:S01]  /*2300*/  IADD3 R92, P6, PT, R5, R3, RZ ;  /* 0x00000003055c7210 */ /* 0x000fe20007fde0ff */
[----:B------:R-:W-:-:S02]  /*2310*/  @!P0 IMAD.MOV.U32 R6, RZ, RZ, R91 ;  /* 0x000000ffff068224 */ /* 0x000fc400078e005b */
[----:B------:R-:W-:Y:S01]  /*2320*/  IMAD R5, R12, 0x50, RZ ;  /* 0x000000500c057824 */ /* 0x000fe200078e02ff */
        /* <DEDUP_REMOVED lines=8> */
[----:B------:R0:W2:Y:S04]  /*23b0*/  @!P0 LDG.E.U8 R25, desc[UR20][R6.64] ;  /* 0x0000001406198981 */ /* 0x0000a8000c1e1100 */
[----:B------:R-:W-:Y:S01]  /*23c0*/  STL [R1+0x8b8], R91 ;  /* 0x0008b85b01007387 */ /* 0x000fe20000100800 */
[----:B0-----:R-:W-:Y:S01]  /*23d0*/  IMAD.X R7, R9, 0x1, R2, P6 ;  /* 0x0000000109077824 */ /* 0x001fe200030e0602 */
[----:B------:R-:W-:Y:S01]  /*23e0*/  IADD3 R92, P6, PT, R5, R3, RZ ;  /* 0x00000003055c7210 */ /* 0x000fe20007fde0ff */
[----:B------:R-:W-:-:S02]  /*23f0*/  @!P2 IMAD.MOV.U32 R6, RZ, RZ, R91 ;  /* 0x000000ffff06a224 */ /* 0x000fc400078e005b */
[----:B------:R-:W-:Y:S01]  /*2400*/  IMAD R5, R12, 0x58, RZ ;  /* 0x000000580c057824 */ /* 0x000fe200078e02ff */
[----:B------:R0:W-:Y:S04]  /*2410*/  STL [R1+0x8b4], R7 ;  /* 0x0008b40701007387 */ /* 0x0001e80000100800 */
[----:B------:R0:W2:Y:S01]  /*2420*/  @!P2 LDG.E.U8 R24, desc[UR20][R6.64] ;  /* 0x000000140618a981 */ /* 0x0000a2000c1e1100 */
[----:B------:R-:W-:-:S03]  /*2430*/  ISETP.GE.U32.AND P4, PT, R8, 0x7fffff18, PT ;  /* 0x7fffff180800780c */ /* 0x000fc60003f86070 */
[----:B------:R-:W-:Y:S01]  /*2440*/  STL [R1+0xba0], R92 ;  /* 0x000ba05c01007387 */ /* 0x000fe20000100800 */
[----:B0-----:R-:W-:Y:S01]  /*2450*/  IMAD.X R7, R9, 0x1, R4, P6 ;  /* 0x0000000109077824 */ /* 0x001fe200030e0604 */
[----:B------:R-:W-:Y:S01]  /*2460*/  SHF.R.S32.HI R9, RZ, 0x1f, R5 ;  /* 0x0000001fff097819 */ /* 0x000fe20000011405 */
[----:B------:R-:W-:Y:S01]  /*2470*/  @!P2 IMAD.MOV.U32 R6, RZ, RZ, R92 ;  /* 0x000000ffff06a224 */ /* 0x000fe200078e005c */
[----:B------:R-:W-:Y:S02]  /*2480*/  IADD3 R91, P6, PT, R5, R0, RZ ;  /* 0x00000000055b7210 */ /* 0x000fe40007fde0ff */
[----:B------:R0:W-:Y:S01]  /*2490*/  STL [R1+0xb98], R7 ;  /* 0x000b980701007387 */ /* 0x0001e20000100800 */
[----:B------:R-:W-:-:S03]  /*24a0*/  VIADD R8, R93, 0xffffff8f ;  /* 0xffffff8f5d087836 */ /* 0x000fc60000000000 */
[----:B------:R0:W2:Y:S02]  /*24b0*/  @!P2 LDG.E.U8 R35, desc[UR20][R6.64] ;  /* 0x000000140623a981 */ /* 0x0000a4000c1e1100 */
[----:B------:R-:W-:Y:S02]  /*24c0*/  ISETP.GE.U32.AND P0, PT, R8, 0x7fffff10, PT ;  /* 0x7fffff100800780c */ /* 0x000fe40003f06070 */
[----:B------:R-:W-:Y:S01]  /*24d0*/  STL [R1+0xb9c], R91 ;  /* 0x000b9c5b01007387 */ /* 0x000fe20000100800 */
[----:B0-----:R-:W-:Y:S01]  /*24e0*/  IMAD.X R7, R9, 0x1, R2, P6 ;  /* 0x0000000109077824 */ /* 0x001fe200030e0602 */
[----:B------:R-:W-:Y:S01]  /*24f0*/  IADD3 R92, P6, PT, R5, R3, RZ ;  /* 0x00000003055c7210 */ /* 0x000fe20007fde0ff */
[----:B------:R-:W-:Y:S02]  /*2500*/  @!P3 IMAD.MOV.U32 R6, RZ, RZ, R91 ;  /* 0x000000ffff06b224 */ /* 0x000fe400078e005b */
[----:B------:R-:W-:Y:S01]  /*2510*/  IMAD R5, R12, 0x60, RZ ;  /* 0x000000600c057824 */ /* 0x000fe200078e02ff */
[----:B------:R0:W-:Y:S01]  /*2520*/  STL [R1+0xb90], R7 ;  /* 0x000b900701007387 */ /* 0x0001e20000100800 */
[----:B------:R-:W-:-:S03]  /*2530*/  VIADD R8, R93, 0xffffff87 ;  /* 0xffffff875d087836 */ /* 0x000fc60000000000 */
[----:B------:R0:W2:Y:S02]  /*2540*/  @!P3 LDG.E.U8 R27, desc[UR20][R6.64] ;  /* 0x00000014061bb981 */ /* 0x0000a4000c1e1100 */
[----:B------:R-:W-:Y:S02]  /*2550*/  ISETP.GE.U32.AND P2, PT, R8, 0x7fffff08, PT ;  /* 0x7fffff080800780c */ /* 0x000fe40003f46070 */
        /* <DEDUP_REMOVED lines=14> */
[----:B------:R0:W-:Y:S04]  /*2640*/  STL [R1+0xb80], R7 ;  /* 0x000b800701007387 */ /* 0x0001e80000100800 */
[----:B------:R0:W2:Y:S01]  /*2650*/  @!P5 LDG.E.U8 R16, desc[UR20][R6.64] ;  /* 0x000000140610d981 */ /* 0x0000a2000c1e1100 */
[----:B------:R-:W-:-:S03]  /*2660*/  SHF.R.S32.HI R8, RZ, 0x1f, R5 ;  /* 0x0000001fff087819 */ /* 0x000fc60000011405 */
[----:B------:R-:W-:Y:S01]  /*2670*/  STL [R1+0xb84], R92 ;  /* 0x000b845c01007387 */ /* 0x000fe20000100800 */
[----:B0-----:R-:W-:Y:S01]  /*2680*/  IMAD.X R7, R9, 0x1, R4, P6 ;  /* 0x0000000109077824 */ /* 0x001fe200030e0604 */
[----:B------:R-:W-:Y:S01]  /*2690*/  IADD3 R91, P6, PT, R5, R0, RZ ;  /* 0x00000000055b7210 */ /* 0x000fe20007fde0ff */
[----:B------:R-:W-:-:S03]  /*26a0*/  @!P5 IMAD.MOV.U32 R6, RZ, RZ, R92 ;  /* 0x000000ffff06d224 */ /* 0x000fc600078e005c */
[----:B------:R0:W-:Y:S04]  /*26b0*/  STL [R1+0xb78], R7 ;  /* 0x000b780701007387 */ /* 0x0001e80000100800 */
[----:B------:R0:W2:Y:S02]  /*26c0*/  @!P5 LDG.E.U8 R19, desc[UR20][R6.64] ;  /* 0x000000140613d981 */ /* 0x0000a4000c1e1100 */
[C---:B0-----:R-:W-:Y:S01]  /*26d0*/  IMAD.X R7, R8.reuse, 0x1, R2, P6 ;  /* 0x0000000108077824 */ /* 0x041fe200030e0602 */
[----:B------:R-:W-:Y:S01]  /*26e0*/  IADD3 R92, P6, PT, R5, R3, RZ ;  /* 0x00000003055c7210 */ /* 0x000fe20007fde0ff */
[----:B------:R-:W-:Y:S01]  /*26f0*/  @!P4 IMAD.MOV.U32 R6, RZ, RZ, R91 ;  /* 0x000000ffff06c224 */ /* 0x000fe200078e005b */
[----:B------:R-:W-:Y:S03]  /*2700*/  STL [R1+0xb7c], R91 ;  /* 0x000b7c5b01007387 */ /* 0x000fe60000100800 */
[----:B------:R-:W-:Y:S01]  /*2710*/  IMAD.X R8, R8, 0x1, R4, P6 ;  /* 0x0000000108087824 */ /* 0x000fe200030e0604 */
[----:B------:R0:W-:Y:S01]  /*2720*/  STL [R1+0xa0c], R7 ;  /* 0x000a0c0701007387 */ /* 0x0001e20000100800 */
[----:B------:R-:W-:-:S03]  /*2730*/  VIADD R9, R93, 0xfffffff6 ;  /* 0xfffffff65d097836 */ /* 0x000fc60000000000 */
[----:B------:R1:W2:Y:S01]  /*2740*/  @!P4 LDG.E.U8 R20, desc[UR20][R6.64] ;  /* 0x000000140614c981 */ /* 0x0002a2000c1e1100 */
[----:B------:R-:W-:Y:S01]  /*2750*/  IMAD R5, R12, 0x70, RZ ;  /* 0x000000700c057824 */ /* 0x000fe200078e02ff */
[----:B------:R-:W-:Y:S01]  /*2760*/  ISETP.GE.U32.AND P5, PT, R9, 0x7fffff77, PT ;  /* 0x7fffff770900780c */ /* 0x000fe20003fa6070 */
[----:B-1----:R-:W-:Y:S02]  /*2770*/  @!P4 IMAD.MOV.U32 R6, RZ, RZ, R92 ;  /* 0x000000ffff06c224 */ /* 0x002fe400078e005c */
[----:B0-----:R-:W-:Y:S01]  /*2780*/  @!P4 IMAD.MOV.U32 R7, RZ, RZ, R8 ;  /* 0x000000ffff07c224 */ /* 0x001fe200078e0008 */
[----:B------:R-:W-:Y:S02]  /*2790*/  SHF.R.S32.HI R9, RZ, 0x1f, R5 ;  /* 0x0000001fff097819 */ /* 0x000fe40000011405 */
[----:B------:R-:W-:Y:S02]  /*27a0*/  IADD3 R91, P6, PT, R5, R0, RZ ;  /* 0x00000000055b7210 */ /* 0x000fe40007fde0ff */
[----:B------:R0:W2:Y:S04]  /*27b0*/  @!P4 LDG.E.U8 R11, desc[UR20][R6.64] ;  /* 0x00000014060bc981 */ /* 0x0000a8000c1e1100 */
[----:B------:R1:W-:Y:S01]  /*27c0*/  STL [R1+0xa14], R92 ;  /* 0x000a145c01007387 */ /* 0x0003e20000100800 */
[----:B0-----:R-:W-:-:S03]  /*27d0*/  VIADD R6, R93, 0xffffffee ;  /* 0xffffffee5d067836 */ /* 0x001fc60000000000 */
[----:B------:R0:W-:Y:S01]  /*27e0*/  STL [R1+0xa10], R8 ;  /* 0x000a100801007387 */ /* 0x0001e20000100800 */
[----:B------:R-:W-:Y:S01]  /*27f0*/  IMAD.X R7, R9, 0x1, R2, P6 ;  /* 0x0000000109077824 */ /* 0x000fe200030e0602 */
[----:B------:R-:W-:Y:S01]  /*2800*/  ISETP.GE.U32.AND P4, PT, R6, 0x7fffff6f, PT ;  /* 0x7fffff6f0600780c */ /* 0x000fe20003f86070 */
[----:B------:R-:W-:Y:S01]  /*2810*/  @!P0 IMAD.MOV.U32 R6, RZ, RZ, R91 ;  /* 0x000000ffff068224 */ /* 0x000fe200078e005b */
[----:B-1----:R-:W-:Y:S01]  /*2820*/  IADD3 R92, P6, PT, R5, R3, RZ ;  /* 0x00000003055c7210 */ /* 0x002fe20007fde0ff */
[----:B------:R-:W-:Y:S01]  /*2830*/  STL [R1+0xa8c], R91 ;  /* 0x000a8c5b01007387 */ /* 0x000fe20000100800 */
[----:B0-----:R-:W-:-:S03]  /*2840*/  IMAD R8, R12, 0x78, RZ ;  /* 0x000000780c087824 */ /* 0x001fc600078e02ff */
[----:B------:R0:W-:Y:S04]  /*2850*/  STL [R1+0xa88], R7 ;  /* 0x000a880701007387 */ /* 0x0001e80000100800 */
[----:B------:R0:W2:Y:S01]  /*2860*/  @!P0 LDG.E.U8 R68, desc[UR20][R6.64] ;  /* 0x0000001406448981 */ /* 0x0000a2000c1e1100 */
[----:B------:R-:W-:Y:S01]  /*2870*/  SHF.R.S32.HI R5, RZ, 0x1f, R8 ;  /* 0x0000001fff057819 */ /* 0x000fe20000011408 */
[----:B0-----:R-:W-:Y:S01]  /*2880*/  IMAD.X R7, R9, 0x1, R4, P6 ;  /* 0x0000000109077824 */ /* 0x001fe200030e0604 */
[----:B------:R-:W-:Y:S01]  /*2890*/  IADD3 R91, P6, PT, R8, R0, RZ ;  /* 0x00000000085b7210 */ /* 0x000fe20007fde0ff */
[----:B------:R-:W-:Y:S02]  /*28a0*/  @!P0 IMAD.MOV.U32 R6, RZ, RZ, R92 ;  /* 0x000000ffff068224 */ /* 0x000fe400078e005c */
[----:B------:R-:W-:-:S02]  /*28b0*/  VIADD R9, R93, 0xffffffe6 ;  /* 0xffffffe65d097836 */ /* 0x000fc40000000000 */
[----:B------:R-:W-:Y:S01]  /*28c0*/  IMAD.X R93, R5, 0x1, R2, P6 ;  /* 0x00000001055d7824 */ /* 0x000fe200030e0602 */
[----:B------:R0:W-:Y:S04]  /*28d0*/  STL [R1+0xa94], R92 ;  /* 0x000a945c01007387 */ /* 0x0001e80000100800 */
[----:B------:R1:W-:Y:S04]  /*28e0*/  STL [R1+0xa90], R7 ;  /* 0x000a900701007387 */ /* 0x0003e80000100800 */
[----:B------:R1:W2:Y:S01]  /*28f0*/  @!P0 LDG.E.U8 R44, desc[UR20][R6.64] ;  /* 0x00000014062c8981 */ /* 0x0002a2000c1e1100 */
[----:B0-----:R-:W-:-:S02]  /*2900*/  IADD3 R92, P6, PT, R8, R3, RZ ;  /* 0x00000003085c7210 */ /* 0x001fc40007fde0ff */
[----:B------:R-:W-:Y:S01]  /*2910*/  PRMT R8, RZ, 0x7610, R8 ;  /* 0x00007610ff087816 */ /* 0x000fe20000000008 */
[----:B-1----:R-:W-:Y:S02]  /*2920*/  @!P2 IMAD.MOV.U32 R6, RZ, RZ, R91 ;  /* 0x000000ffff06a224 */ /* 0x002fe400078e005b */
[----:B------:R-:W-:-:S05]  /*2930*/  @!P2 IMAD.MOV.U32 R7, RZ, RZ, R93 ;  /* 0x000000ffff07a224 */ /* 0x000fca00078e005d */
[----:B------:R0:W2:Y:S02]  /*2940*/  @!P2 LDG.E.U8 R37, desc[UR20][R6.64] ;  /* 0x000000140625a981 */ /* 0x0000a4000c1e1100 */
[----:B0-----:R-:W-:Y:S02]  /*2950*/  IMAD.X R7, R5, 0x1, R4, P6 ;  /* 0x0000000105077824 */ /* 0x001fe400030e0604 */
[----:B------:R-:W-:Y:S01]  /*2960*/  @!P2 IMAD.MOV.U32 R6, RZ, RZ, R92 ;  /* 0x000000ffff06a224 */ /* 0x000fe200078e005c */
[----:B------:R-:W-:Y:S04]  /*2970*/  STL [R1+0xb0c], R91 ;  /* 0x000b0c5b01007387 */ /* 0x000fe80000100800 */
[----:B------:R0:W2:Y:S04]  /*2980*/  @!P2 LDG.E.U8 R8, desc[UR20][R6.64] ;  /* 0x000000140608a981 */ /* 0x0000a8000c1e1100 */
[----:B------:R1:W-:Y:S04]  /*2990*/  STL [R1+0xb08], R93 ;  /* 0x000b085d01007387 */ /* 0x0003e80000100800 */
[----:B-1----:R-:W3:Y:S01]  /*29a0*/  LDL.LU R93, [R1+0xe30] ;  /* 0x000e3000015d7983 */ /* 0x002ee20000300800 */
[----:B------:R-:W-:-:S02]  /*29b0*/  SHF.R.S32.HI R5, RZ, 0x1f, R12 ;  /* 0x0000001fff057819 */ /* 0x000fc4000001140c */
[----:B------:R-:W-:Y:S01]  /*29c0*/  IADD3 R91, P6, PT, R0, R12, RZ ;  /* 0x0000000c005b7210 */ /* 0x000fe20007fde0ff */
[----:B------:R1:W-:Y:S04]  /*29d0*/  STL [R1+0xb14], R92 ;  /* 0x000b145c01007387 */ /* 0x0003e80000100800 */
[----:B------:R4:W-:Y:S01]  /*29e0*/  STL [R1+0xb10], R7 ;  /* 0x000b100701007387 */ /* 0x0009e20000100800 */
[----:B0-----:R-:W-:-:S03]  /*29f0*/  IMAD.X R6, R5, 0x1, R2, P6 ;  /* 0x0000000105067824 */ /* 0x001fc600030e0602 */
[----:B-1----:R-:W3:Y:S01]  /*2a00*/  LDL.LU R92, [R1+0xe2c] ;  /* 0x000e2c00015c7983 */ /* 0x002ee20000300800 */
[----:B----4-:R-:W-:-:S05]  /*2a10*/  IMAD.MOV.U32 R7, RZ, RZ, R91 ;  /* 0x000000ffff077224 */ /* 0x010fca00078e005b */
[----:B------:R-:W-:Y:S01]  /*2a20*/  @!P3 LOP3.LUT R7, R7, R6, RZ, 0x3c, !PT ;  /* 0x000000060707b212 */ /* 0x000fe200078e3cff */
[----:B--2---:R0:W-:Y:S04]  /*2a30*/  STL [R1+0x1b4], R8 ;  /* 0x0001b40801007387 */ /* 0x0041e80000100800 */
[----:B------:R-:W-:Y:S04]  /*2a40*/  STL [R1+0x2b0], R91 ;  /* 0x0002b05b01007387 */ /* 0x000fe80000100800 */
[----:B------:R1:W-:Y:S01]  /*2a50*/  STL [R1+0x2ac], R6 ;  /* 0x0002ac0601007387 */ /* 0x0003e20000100800 */
[----:B------:R-:W-:Y:S01]  /*2a60*/  ISETP.GE.U32.AND P0, PT, R9, 0x7fffff67, PT ;  /* 0x7fffff670900780c */ /* 0x000fe20003f06070 */
[----:B0-----:R-:W0:Y:S01]  /*2a70*/  LDC R8, c[0x0][0x3a0] ;  /* 0x0000e800ff087b82 */ /* 0x001e220000000800 */
[----:B---3--:R-:W-:-:S02]  /*2a80*/  PRMT R93, RZ, 0x7610, R93 ;  /* 0x00007610ff5d7816 */ /* 0x008fc4000000005d */
[----:B-1----:R-:W-:-:S04]  /*2a90*/  @!P3 LOP3.LUT R6, R7, R6, RZ, 0x3c, !PT ;  /* 0x000000060706b212 */ /* 0x002fc800078e3cff */
[----:B------:R-:W-:-:S05]  /*2aa0*/  @!P3 LOP3.LUT R7, R7, R6, RZ, 0x3c, !PT ;  /* 0x000000060707b212 */ /* 0x000fca00078e3cff */
[----:B------:R1:W2:Y:S01]  /*2ab0*/  @!P3 LDG.E.U8 R93, desc[UR20][R6.64] ;  /* 0x00000014065db981 */ /* 0x0002a2000c1e1100 */
[----:B------:R-:W-:-:S05]  /*2ac0*/  IADD3 R91, P6, PT, R3, R12, RZ ;  /* 0x0000000c035b7210 */ /* 0x000fca0007fde0ff */
[----:B-1----:R-:W-:Y:S02]  /*2ad0*/  IMAD.MOV.U32 R7, RZ, RZ, R91 ;  /* 0x000000ffff077224 */ /* 0x002fe400078e005b */
[----:B------:R-:W-:-:S05]  /*2ae0*/  IMAD.X R6, R5, 0x1, R4, P6 ;  /* 0x0000000105067824 */ /* 0x000fca00030e0604 */
[-C--:B------:R-:W-:Y:S02]  /*2af0*/  @!P3 LOP3.LUT R7, R7, R6.reuse, RZ, 0x3c, !PT ;  /* 0x000000060707b212 */ /* 0x080fe400078e3cff */
[----:B------:R-:W-:Y:S01]  /*2b00*/  PRMT R9, RZ, 0x7610, R9 ;  /* 0x00007610ff097816 */ /* 0x000fe20000000009 */
[----:B--2---:R1:W-:Y:S04]  /*2b10*/  STL [R1+0x1b0], R93 ;  /* 0x0001b05d01007387 */ /* 0x0043e80000100800 */
[----:B-1----:R-:W2:Y:S04]  /*2b20*/  LDL.LU R93, [R1+0xe28] ;  /* 0x000e2800015d7983 */ /* 0x002ea80000300800 */
[----:B------:R-:W-:Y:S04]  /*2b30*/  STL [R1+0x2b8], R91 ;  /* 0x0002b85b01007387 */ /* 0x000fe80000100800 */
[----:B------:R1:W-:Y:S02]  /*2b40*/  STL [R1+0x2b4], R6 ;  /* 0x0002b40601007387 */ /* 0x0003e40000100800 */
[----:B-1----:R-:W-:-:S04]  /*2b50*/  @!P3 LOP3.LUT R6, R7, R6, RZ, 0x3c, !PT ;  /* 0x000000060706b212 */ /* 0x002fc800078e3cff */
[----:B------:R-:W-:-:S05]  /*2b60*/  @!P3 LOP3.LUT R7, R7, R6, RZ, 0x3c, !PT ;  /* 0x000000060707b212 */ /* 0x000fca00078e3cff */
[----:B------:R1:W3:Y:S01]  /*2b70*/  @!P3 LDG.E.U8 R9, desc[UR20][R6.64] ;  /* 0x000000140609b981 */ /* 0x0002e2000c1e1100 */
[----:B0-----:R-:W-:-:S05]  /*2b80*/  VIADD R8, R8, 0xffffffde ;  /* 0xffffffde08087836 */ /* 0x001fca0000000000 */
[----:B------:R-:W-:Y:S01]  /*2b90*/  ISETP.GE.U32.AND P2, PT, R8, 0x7fffff5f, PT ;  /* 0x7fffff5f0800780c */ /* 0x000fe20003f46070 */
[----:B------:R-:W-:-:S05]  /*2ba0*/  IMAD R8, R12, 0x9, RZ ;  /* 0x000000090c087824 */ /* 0x000fca00078e02ff */
[----:B------:R-:W-:Y:S02]  /*2bb0*/  SHF.R.S32.HI R5, RZ, 0x1f, R8 ;  /* 0x0000001fff057819 */ /* 0x000fe40000011408 */
[----:B------:R-:W-:-:S05]  /*2bc0*/  IADD3 R91, P6, PT, R8, R0, RZ ;  /* 0x00000000085b7210 */ /* 0x000fca0007fde0ff */
[----:B-1----:R-:W-:Y:S02]  /*2bd0*/  IMAD.MOV.U32 R7, RZ, RZ, R91 ;  /* 0x000000ffff077224 */ /* 0x002fe400078e005b */
[----:B------:R-:W-:-:S05]  /*2be0*/  IMAD.X R6, R5, 0x1, R2, P6 ;  /* 0x0000000105067824 */ /* 0x000fca00030e0602 */
[-C--:B------:R-:W-:Y:S02]  /*2bf0*/  @!P5 LOP3.LUT R7, R7, R6.reuse, RZ, 0x3c, !PT ;  /* 0x000000060707d212 */ /* 0x080fe400078e3cff */
[----:B--2---:R-:W-:Y:S01]  /*2c00*/  PRMT R93, RZ, 0x7610, R93 ;  /* 0x00007610ff5d7816 */ /* 0x004fe2000000005d */
[----:B---3--:R0:W-:Y:S04]  /*2c10*/  STL [R1+0x1ac], R9 ;  /* 0x0001ac0901007387 */ /* 0x0081e80000100800 */
[----:B------:R-:W-:Y:S04]  /*2c20*/  STL [R1+0x338], R91 ;  /* 0x0003385b01007387 */ /* 0x000fe80000100800 */
[----:B------:R1:W-:Y:S01]  /*2c30*/  STL [R1+0x334], R6 ;  /* 0x0003340601007387 */ /* 0x0003e20000100800 */
[----:B------:R-:W-:Y:S01]  /*2c40*/  PRMT R92, RZ, 0x7610, R92 ;  /* 0x00007610ff5c7816 */ /* 0x000fe2000000005c */
[----:B0-----:R-:W0:Y:S01]  /*2c50*/  LDC R9, c[0x0][0x3a0] ;  /* 0x0000e800ff097b82 */ /* 0x001e220000000800 */
[----:B-1----:R-:W-:-:S04]  /*2c60*/  @!P5 LOP3.LUT R6, R7, R6, RZ, 0x3c, !PT ;  /* 0x000000060706d212 */ /* 0x002fc800078e3cff */
[----:B------:R-:W-:-:S05]  /*2c70*/  @!P5 LOP3.LUT R7, R7, R6, RZ, 0x3c, !PT ;  /* 0x000000060707d212 */ /* 0x000fca00078e3cff */
[----:B------:R1:W2:Y:S01]  /*2c80*/  @!P5 LDG.E.U8 R93, desc[UR20][R6.64] ;  /* 0x00000014065dd981 */ /* 0x0002a2000c1e1100 */
[----:B------:R-:W-:-:S05]  /*2c90*/  IADD3 R91, P6, PT, R8, R3, RZ ;  /* 0x00000003085b7210 */ /* 0x000fca0007fde0ff */
[----:B-1----:R-:W-:Y:S02]  /*2ca0*/  IMAD.MOV.U32 R7, RZ, RZ, R91 ;  /* 0x000000ffff077224 */ /* 0x002fe400078e005b */
[----:B------:R-:W-:-:S05]  /*2cb0*/  IMAD.X R6, R5, 0x1, R4, P6 ;  /* 0x0000000105067824 */ /* 0x000fca00030e0604 */
[-C--:B------:R-:W-:Y:S01]  /*2cc0*/  @!P5 LOP3.LUT R7, R7, R6.reuse, RZ, 0x3c, !PT ;  /* 0x000000060707d212 */ /* 0x080fe200078e3cff */
[----:B--2---:R1:W-:Y:S04]  /*2cd0*/  STL [R1+0x1a8], R93 ;  /* 0x0001a85d01007387 */ /* 0x0043e80000100800 */
[----:B-1----:R-:W2:Y:S04]  /*2ce0*/  LDL.LU R93, [R1+0xe24] ;  /* 0x000e2400015d7983 */ /* 0x002ea80000300800 */
[----:B------:R-:W-:Y:S04]  /*2cf0*/  STL [R1+0x340], R91 ;  /* 0x0003405b01007387 */ /* 0x000fe80000100800 */
[----:B------:R1:W-:Y:S01]  /*2d00*/  STL [R1+0x33c], R6 ;  /* 0x00033c0601007387 */ /* 0x0003e20000100800 */
[----:B------:R-:W-:Y:S01]  /*2d10*/  IMAD R8, R12, 0x11, RZ ;  /* 0x000000110c087824 */ /* 0x000fe200078e02ff */
[----:B-1----:R-:W-:-:S04]  /*2d20*/  @!P5 LOP3.LUT R6, R7, R6, RZ, 0x3c, !PT ;  /* 0x000000060706d212 */ /* 0x002fc800078e3cff */
[----:B------:R-:W-:Y:S02]  /*2d30*/  @!P5 LOP3.LUT R7, R7, R6, RZ, 0x3c, !PT ;  /* 0x000000060707d212 */ /* 0x000fe400078e3cff */
[----:B------:R-:W-:Y:S02]  /*2d40*/  SHF.R.S32.HI R5, RZ, 0x1f, R8 ;  /* 0x0000001fff057819 */ /* 0x000fe40000011408 */
[----:B------:R-:W-:Y:S01]  /*2d50*/  IADD3 R91, P6, PT, R8, R0, RZ ;  /* 0x00000000085b7210 */ /* 0x000fe20007fde0ff */
[----:B------:R1:W3:Y:S04]  /*2d60*/  @!P5 LDG.E.U8 R92, desc[UR20][R6.64] ;  /* 0x00000014065cd981 */ /* 0x0002e8000c1e1100 */
[----:B-1----:R-:W-:Y:S02]  /*2d70*/  IMAD.X R7, R5, 0x1, R2, P6 ;  /* 0x0000000105077824 */ /* 0x002fe400030e0602 */
[----:B------:R-:W-:Y:S01]  /*2d80*/  @!P4 IMAD.MOV.U32 R6, RZ, RZ, R91 ;  /* 0x000000ffff06c224 */ /* 0x000fe200078e005b */
[----:B--2---:R-:W-:-:S06]  /*2d90*/  PRMT R93, RZ, 0x7610, R93 ;  /* 0x00007610ff5d7816 */ /* 0x004fcc000000005d */
[----:B------:R1:W2:Y:S01]  /*2da0*/  @!P4 LDG.E.U8 R93, desc[UR20][R6.64] ;  /* 0x00000014065dc981 */ /* 0x0002a2000c1e1100 */
[----:B0-----:R-:W-:-:S05]  /*2db0*/  VIADD R9, R9, 0xffffffd6 ;  /* 0xffffffd609097836 */ /* 0x001fca0000000000 */
[----:B------:R-:W-:Y:S02]  /*2dc0*/  ISETP.GE.U32.AND P3, PT, R9, 0x7fffff57, PT ;  /* 0x7fffff570900780c */ /* 0x000fe40003f66070 */
[----:B------:R-:W0:Y:S01]  /*2dd0*/  LDC R9, c[0x0][0x3a0] ;  /* 0x0000e800ff097b82 */ /* 0x000e220000000800 */
[----:B------:R4:W-:Y:S04]  /*2de0*/  STL [R1+0x3b8], R91 ;  /* 0x0003b85b01007387 */ /* 0x0009e80000100800 */
[----:B---3--:R3:W-:Y:S04]  /*2df0*/  STL [R1+0x1a4], R92 ;  /* 0x0001a45c01007387 */ /* 0x0087e80000100800 */
[----:B------:R1:W-:Y:S04]  /*2e00*/  STL [R1+0x3b4], R7 ;  /* 0x0003b40701007387 */ /* 0x0003e80000100800 */
[----:B----4-:R-:W4:Y:S01]  /*2e10*/  LDL.LU R91, [R1+0xe20] ;  /* 0x000e2000015b7983 */ /* 0x010f220000300800 */
[----:B---3--:R-:W-:-:S05]  /*2e20*/  IADD3 R92, P6, PT, R8, R3, RZ ;  /* 0x00000003085c7210 */ /* 0x008fca0007fde0ff */
[----:B-1----:R-:W-:Y:S02]  /*2e30*/  IMAD.MOV.U32 R7, RZ, RZ, R92 ;  /* 0x000000ffff077224 */ /* 0x002fe400078e005c */
[----:B------:R-:W-:Y:S02]  /*2e40*/  IMAD.X R6, R5, 0x1, R4, P6 ;  /* 0x0000000105067824 */ /* 0x000fe400030e0604 */
[----:B0-----:R-:W-:-:S03]  /*2e50*/  VIADD R9, R9, 0xffffffce ;  /* 0xffffffce09097836 */ /* 0x001fc60000000000 */
[-C--:B------:R-:W-:Y:S02]  /*2e60*/  @!P4 LOP3.LUT R7, R7, R6.reuse, RZ, 0x3c, !PT ;  /* 0x000000060707c212 */ /* 0x080fe400078e3cff */
[----:B------:R-:W-:Y:S02]  /*2e70*/  ISETP.GE.U32.AND P5, PT, R9, 0x7fffff4f, PT ;  /* 0x7fffff4f0900780c */ /* 0x000fe40003fa6070 */
[----:B------:R-:W-:Y:S01]  /*2e80*/  PRMT R9, RZ, 0x7610, R9 ;  /* 0x00007610ff097816 */ /* 0x000fe20000000009 */
[----:B--2---:R0:W-:Y:S04]  /*2e90*/  STL [R1+0x1a0], R93 ;  /* 0x0001a05d01007387 */ /* 0x0041e80000100800 */
[----:B0-----:R-:W2:Y:S04]  /*2ea0*/  LDL.LU R93, [R1+0xe1c] ;  /* 0x000e1c00015d7983 */ /* 0x001ea80000300800 */
[----:B------:R-:W-:Y:S04]  /*2eb0*/  STL [R1+0x3c0], R92 ;  /* 0x0003c05c01007387 */ /* 0x000fe80000100800 */
[----:B------:R0:W-:Y:S02]  /*2ec0*/  STL [R1+0x3bc], R6 ;  /* 0x0003bc0601007387 */ /* 0x0001e40000100800 */
[----:B0-----:R-:W-:-:S04]  /*2ed0*/  @!P4 LOP3.LUT R6, R7, R6, RZ, 0x3c, !PT ;  /* 0x000000060706c212 */ /* 0x001fc800078e3cff */
[----:B------:R-:W-:-:S05]  /*2ee0*/  @!P4 LOP3.LUT R7, R7, R6, RZ, 0x3c, !PT ;  /* 0x000000060707c212 */ /* 0x000fca00078e3cff */
[----:B------:R0:W3:Y:S01]  /*2ef0*/  @!P4 LDG.E.U8 R9, desc[UR20][R6.64] ;  /* 0x000000140609c981 */ /* 0x0000e2000c1e1100 */
[----:B------:R-:W-:-:S05]  /*2f00*/  IMAD R8, R12, 0x19, RZ ;  /* 0x000000190c087824 */ /* 0x000fca00078e02ff */
[----:B------:R-:W-:Y:S02]  /*2f10*/  SHF.R.S32.HI R5, RZ, 0x1f, R8 ;  /* 0x0000001fff057819 */ /* 0x000fe40000011408 */
[----:B------:R-:W-:-:S05]  /*2f20*/  IADD3 R92, P6, PT, R8, R0, RZ ;  /* 0x00000000085c7210 */ /* 0x000fca0007fde0ff */
[----:B0-----:R-:W-:Y:S02]  /*2f30*/  IMAD.MOV.U32 R7, RZ, RZ, R92 ;  /* 0x000000ffff077224 */ /* 0x001fe400078e005c */
[----:B------:R-:W-:-:S05]  /*2f40*/  IMAD.X R6, R5, 0x1, R2, P6 ;  /* 0x0000000105067824 */ /* 0x000fca00030e0602 */
[-C--:B------:R-:W-:Y:S02]  /*2f50*/  @!P0 LOP3.LUT R7, R7, R6.reuse, RZ, 0x3c, !PT ;  /* 0x0000000607078212 */ /* 0x080fe400078e3cff */
[----:B--2---:R-:W-:Y:S01]  /*2f60*/  PRMT R93, RZ, 0x7610, R93 ;  /* 0x00007610ff5d7816 */ /* 0x004fe2000000005d */
[----:B---3--:R0:W-:Y:S04]  /*2f70*/  STL [R1+0x19c], R9 ;  /* 0x00019c0901007387 */ /* 0x0081e80000100800 */
[----:B------:R-:W-:Y:S04]  /*2f80*/  STL [R1+0x568], R92 ;  /* 0x0005685c01007387 */ /* 0x000fe80000100800 */
[----:B------:R1:W-:Y:S01]  /*2f90*/  STL [R1+0x564], R6 ;  /* 0x0005640601007387 */ /* 0x0003e20000100800 */
[----:B----4-:R-:W-:Y:S01]  /*2fa0*/  PRMT R91, RZ, 0x7610, R91 ;  /* 0x00007610ff5b7816 */ /* 0x010fe2000000005b */
        /* <DEDUP_REMOVED lines=331> */
[----:B------:R-:W-:Y:S01]  /*4460*/  @!P3 LOP3.LUT R7, R7, R6, RZ, 0x3c, !PT ;  /* 0x000000060707b212 */ /* 0x000fe200078e3cff */
[----:B------:R-:W-:Y:S01]  /*4470*/  IMAD.SHL.U32 R8, R12, 0x2, RZ ;  /* 0x000000020c087824 */ /* 0x000fe200078e00ff */
[----:B----4-:R-:W-:-:S04]  /*4480*/  PRMT R91, RZ, 0x7610, R91 ;  /* 0x00007610ff5b7816 */ /* 0x010fc8000000005b */
[----:B------:R-:W-:Y:S01]  /*4490*/  SHF.R.S32.HI R5, RZ, 0x1f, R8 ;  /* 0x0000001fff057819 */ /* 0x000fe20000011408 */
[----:B--2---:R1:W-:Y:S04]  /*44a0*/  STL [R1+0x138], R93 ;  /* 0x0001385d01007387 */ /* 0x0043e80000100800 */
[----:B-1----:R-:W2:Y:S04]  /*44b0*/  LDL.LU R93, [R1+0xdd0] ;  /* 0x000dd000015d7983 */ /* 0x002ea80000300800 */
[----:B------:R-:W-:Y:S04]  /*44c0*/  STL [R1+0xb24], R92 ;  /* 0x000b245c01007387 */ /* 0x000fe80000100800 */
[----:B------:R1:W-:Y:S02]  /*44d0*/  STL [R1+0xb20], R6 ;  /* 0x000b200601007387 */ /* 0x0003e40000100800 */
[----:B-1----:R-:W-:-:S04]  /*44e0*/  @!P3 LOP3.LUT R6, R7, R6, RZ, 0x3c, !PT ;  /* 0x000000060706b212 */ /* 0x002fc800078e3cff */
[----:B------:R-:W-:Y:S02]  /*44f0*/  @!P3 LOP3.LUT R7, R7, R6, RZ, 0x3c, !PT ;  /* 0x000000060707b212 */ /* 0x000fe400078e3cff */
[----:B------:R-:W-:-:S03]  /*4500*/  IADD3 R92, P6, PT, R8, R0, RZ ;  /* 0x00000000085c7210 */ /* 0x000fc60007fde0ff */
[----:B------:R1:W3:Y:S02]  /*4510*/  @!P3 LDG.E.U8 R89, desc[UR20][R6.64] ;  /* 0x000000140659b981 */ /* 0x0002e4000c1e1100 */
[----:B-1----:R-:W-:Y:S02]  /*4520*/  IMAD.X R7, R5, 0x1, R2, P6 ;  /* 0x0000000105077824 */ /* 0x002fe400030e0602 */
[----:B------:R-:W-:-:S05]  /*4530*/  @!P5 IMAD.MOV.U32 R6, RZ, RZ, R92 ;  /* 0x000000ffff06d224 */ /* 0x000fca00078e005c */
[----:B------:R1:W4:Y:S01]  /*4540*/  @!P5 LDG.E.U8 R91, desc[UR20][R6.64] ;  /* 0x00000014065bd981 */ /* 0x000322000c1e1100 */
[----:B0-----:R-:W-:-:S05]  /*4550*/  VIADD R9, R9, 0xffffffe5 ;  /* 0xffffffe509097836 */ /* 0x001fca0000000000 */
[----:B------:R-:W-:Y:S02]  /*4560*/  ISETP.GE.U32.AND P2, PT, R9, 0x7fffff66, PT ;  /* 0x7fffff660900780c */ /* 0x000fe40003f46070 */
[----:B------:R-:W0:Y:S01]  /*4570*/  LDC R9, c[0x0][0x3a0] ;  /* 0x0000e800ff097b82 */ /* 0x000e220000000800 */
[----:B------:R0:W-:Y:S02]  /*4580*/  STL [R1+0x2c0], R92 ;  /* 0x0002c05c01007387 */ /* 0x0001e40000100800 */
[----:B0-----:R-:W-:-:S05]  /*4590*/  VIADD R9, R9, 0xffffffdd ;  /* 0xffffffdd09097836 */ /* 0x001fca0000000000 */
[----:B------:R-:W-:Y:S02]  /*45a0*/  ISETP.GE.U32.AND P3, PT, R9, 0x7fffff5e, PT ;  /* 0x7fffff5e0900780c */ /* 0x000fe40003f66070 */
[----:B------:R-:W-:Y:S01]  /*45b0*/  PRMT R9, RZ, 0x7610, R9 ;  /* 0x00007610ff097816 */ /* 0x000fe20000000009 */
[----:B---3--:R0:W-:Y:S04]  /*45c0*/  STL [R1+0x134], R89 ;  /* 0x0001345901007387 */ /* 0x0081e80000100800 */
[----:B------:R1:W-:Y:S04]  /*45d0*/  STL [R1+0x2bc], R7 ;  /* 0x0002bc0701007387 */ /* 0x0003e80000100800 */
[----:B------:R-:W3:Y:S01]  /*45e0*/  LDL.LU R92, [R1+0xdcc] ;  /* 0x000dcc00015c7983 */ /* 0x000ee20000300800 */
[----:B0-----:R-:W-:-:S05]  /*45f0*/  IADD3 R89, P6, PT, R8, R3, RZ ;  /* 0x0000000308597210 */ /* 0x001fca0007fde0ff */
[----:B-1----:R-:W-:Y:S02]  /*4600*/  IMAD.MOV.U32 R7, RZ, RZ, R89 ;  /* 0x000000ffff077224 */ /* 0x002fe400078e0059 */
[----:B------:R-:W-:Y:S01]  /*4610*/  IMAD.X R6, R5, 0x1, R4, P6 ;  /* 0x0000000105067824 */ /* 0x000fe200030e0604 */
[----:B----4-:R0:W-:Y:S04]  /*4620*/  STL [R1+0x130], R91 ;  /* 0x0001305b01007387 */ /* 0x0101e80000100800 */
[-C--:B------:R-:W-:Y:S01]  /*4630*/  @!P5 LOP3.LUT R7, R7, R6.reuse, RZ, 0x3c, !PT ;  /* 0x000000060707d212 */ /* 0x080fe200078e3cff */
[----:B0-----:R-:W4:Y:S04]  /*4640*/  LDL.LU R91, [R1+0xdc8] ;  /* 0x000dc800015b7983 */ /* 0x001f280000300800 */
[----:B------:R-:W-:Y:S04]  /*4650*/  STL [R1+0x2c8], R89 ;  /* 0x0002c85901007387 */ /* 0x000fe80000100800 */
[----:B------:R0:W-:Y:S02]  /*4660*/  STL [R1+0x2c4], R6 ;  /* 0x0002c40601007387 */ /* 0x0001e40000100800 */
[----:B0-----:R-:W-:-:S04]  /*4670*/  @!P5 LOP3.LUT R6, R7, R6, RZ, 0x3c, !PT ;  /* 0x000000060706d212 */ /* 0x001fc800078e3cff */
[----:B------:R-:W-:-:S05]  /*4680*/  @!P5 LOP3.LUT R7, R7, R6, RZ, 0x3c, !PT ;  /* 0x000000060707d212 */ /* 0x000fca00078e3cff */
[----:B------:R0:W2:Y:S01]  /*4690*/  @!P5 LDG.E.U8 R9, desc[UR20][R6.64] ;  /* 0x000000140609d981 */ /* 0x0000a2000c1e1100 */
[----:B------:R-:W-:-:S05]  /*46a0*/  IMAD R8, R12, 0xa, RZ ;  /* 0x0000000a0c087824 */ /* 0x000fca00078e02ff */
[----:B------:R-:W-:Y:S02]  /*46b0*/  SHF.R.S32.HI R5, RZ, 0x1f, R8 ;  /* 0x0000001fff057819 */ /* 0x000fe40000011408 */
[----:B------:R-:W-:-:S05]  /*46c0*/  IADD3 R89, P6, PT, R8, R0, RZ ;  /* 0x0000000008597210 */ /* 0x000fca0007fde0ff */
[----:B0-----:R-:W-:Y:S02]  /*46d0*/  IMAD.MOV.U32 R7, RZ, RZ, R89 ;  /* 0x000000ffff077224 */ /* 0x001fe400078e0059 */
[----:B------:R-:W-:-:S05]  /*46e0*/  IMAD.X R6, R5, 0x1, R2, P6 ;  /* 0x0000000105067824 */ /* 0x000fca00030e0602 */
[-C--:B------:R-:W-:Y:S01]  /*46f0*/  @!P4 LOP3.LUT R7, R7, R6.reuse, RZ, 0x3c, !PT ;  /* 0x000000060707c212 */ /* 0x080fe200078e3cff */
[----:B--2---:R0:W-:Y:S04]  /*4700*/  STL [R1+0x120], R9 ;  /* 0x0001200901007387 */ /* 0x0041e80000100800 */
        /* <DEDUP_REMOVED lines=11> */
[----:B------:R-:W-:Y:S01]  /*47c0*/  IMAD R8, R12, 0x12, RZ ;  /* 0x000000120c087824 */ /* 0x000fe200078e02ff */
[----:B------:R-:W-:-:S04]  /*47d0*/  PRMT R88, RZ, 0x7610, R88 ;  /* 0x00007610ff587816 */ /* 0x000fc80000000058 */
        /* <DEDUP_REMOVED lines=8> */
[----:B------:R1:W2:Y:S02]  /*4860*/  @!P4 LDG.E.U8 R86, desc[UR20][R6.64] ;  /* 0x000000140656c981 */ /* 0x0002a4000c1e1100 */
[----:B-1----:R-:W-:Y:S02]  /*4870*/  IMAD.X R7, R5, 0x1, R2, P6 ;  /* 0x0000000105077824 */ /* 0x002fe400030e0602 */
[----:B------:R-:W-:-:S05]  /*4880*/  @!P0 IMAD.MOV.U32 R6, RZ, RZ, R89 ;  /* 0x000000ffff068224 */ /* 0x000fca00078e0059 */
[----:B------:R1:W3:Y:S01]  /*4890*/  @!P0 LDG.E.U8 R88, desc[UR20][R6.64] ;  /* 0x0000001406588981 */ /* 0x0002e2000c1e1100 */
[----:B0-----:R-:W-:-:S05]  /*48a0*/  VIADD R9, R9, 0xffffffd5 ;  /* 0xffffffd509097836 */ /* 0x001fca0000000000 */
[----:B------:R-:W-:Y:S02]  /*48b0*/  ISETP.GE.U32.AND P5, PT, R9, 0x7fffff56, PT ;  /* 0x7fffff560900780c */ /* 0x000fe40003fa6070 */
[----:B------:R-:W0:Y:S01]  /*48c0*/  LDC R9, c[0x0][0x3a0] ;  /* 0x0000e800ff097b82 */ /* 0x000e220000000800 */
[----:B------:R0:W-:Y:S02]  /*48d0*/  STL [R1+0x3c8], R89 ;  /* 0x0003c85901007387 */ /* 0x0001e40000100800 */
[----:B0-----:R-:W-:-:S05]  /*48e0*/  VIADD R9, R9, 0xffffffcd ;  /* 0xffffffcd09097836 */ /* 0x001fca0000000000 */
[----:B------:R-:W-:Y:S02]  /*48f0*/  ISETP.GE.U32.AND P4, PT, R9, 0x7fffff4e, PT ;  /* 0x7fffff4e0900780c */ /* 0x000fe40003f86070 */
[----:B------:R-:W-:Y:S01]  /*4900*/  PRMT R9, RZ, 0x7610, R9 ;  /* 0x00007610ff097816 */ /* 0x000fe20000000009 */
[----:B--2---:R0:W-:Y:S04]  /*4910*/  STL [R1+0x114], R86 ;  /* 0x0001145601007387 */ /* 0x0041e80000100800 */
[----:B------:R1:W-:Y:S04]  /*4920*/  STL [R1+0x3c4], R7 ;  /* 0x0003c40701007387 */ /* 0x0003e80000100800 */
[----:B------:R-:W2:Y:S01]  /*4930*/  LDL.LU R89, [R1+0xdc0] ;  /* 0x000dc00001597983 */ /* 0x000ea20000300800 */
[----:B0-----:R-:W-:-:S05]  /*4940*/  IADD3 R86, P6, PT, R8, R3, RZ ;  /* 0x0000000308567210 */ /* 0x001fca0007fde0ff */
[----:B-1----:R-:W-:Y:S02]  /*4950*/  IMAD.MOV.U32 R7, RZ, RZ, R86 ;  /* 0x000000ffff077224 */ /* 0x002fe400078e0056 */
[----:B------:R-:W-:Y:S01]  /*4960*/  IMAD.X R6, R5, 0x1, R4, P6 ;  /* 0x0000000105067824 */ /* 0x000fe200030e0604 */
[----:B---3--:R0:W-:Y:S04]  /*4970*/  STL [R1+0x10c], R88 ;  /* 0x00010c5801007387 */ /* 0x0081e80000100800 */
[-C--:B------:R-:W-:Y:S01]  /*4980*/  @!P0 LOP3.LUT R7, R7, R6.reuse, RZ, 0x3c, !PT ;  /* 0x0000000607078212 */ /* 0x080fe200078e3cff */
[----:B0-----:R-:W3:Y:S04]  /*4990*/  LDL.LU R88, [R1+0xdbc] ;  /* 0x000dbc0001587983 */ /* 0x001ee80000300800 */
        /* <DEDUP_REMOVED lines=10> */
[-C--:B------:R-:W-:Y:S02]  /*4a40*/  @!P2 LOP3.LUT R7, R7, R6.reuse, RZ, 0x3c, !PT ;  /* 0x000000060707a212 */ /* 0x080fe400078e3cff */
[----:B------:R-:W-:Y:S01]  /*4a50*/  PRMT R87, RZ, 0x7610, R87 ;  /* 0x00007610ff577816 */ /* 0x000fe20000000057 */
        /* <DEDUP_REMOVED lines=822> */
[----:B--2---:R1:W-:Y:S04]  /*7dc0*/  STL [R1], R39 ;  /* 0x0000002701007387 */ /* 0x0043e80000100800 */
[----:B-1----:R-:W2:Y:S04]  /*7dd0*/  LDL.LU R39, [R1+0xd04] ;  /* 0x000d040001277983 */ /* 0x002ea80000300800 */
[----:B------:R-:W-:Y:S04]  /*7de0*/  STL [R1+0x370], R42 ;  /* 0x0003702a01007387 */ /* 0x000fe80000100800 */
[----:B------:R1:W-:Y:S02]  /*7df0*/  STL [R1+0x36c], R6 ;  /* 0x00036c0601007387 */ /* 0x0003e40000100800 */
[----:B-1----:R-:W-:-:S04]  /*7e00*/  @!P2 LOP3.LUT R6, R7, R6, RZ, 0x3c, !PT ;  /* 0x000000060706a212 */ /* 0x002fc800078e3cff */
[----:B------:R-:W-:-:S05]  /*7e10*/  @!P2 LOP3.LUT R7, R7, R6, RZ, 0x3c, !PT ;  /* 0x000000060707a212 */ /* 0x000fca00078e3cff */
[----:B------:R1:W2:Y:S01]  /*7e20*/  @!P2 LDG.E.U8 R13, desc[UR20][R6.64] ;  /* 0x00000014060da981 */ /* 0x0002a2000c1e1100 */
[----:B------:R-:W-:-:S05]  /*7e30*/  IMAD R8, R12, 0x14, RZ ;  /* 0x000000140c087824 */ /* 0x000fca00078e02ff */
[----:B------:R-:W-:Y:S02]  /*7e40*/  SHF.R.S32.HI R5, RZ, 0x1f, R8 ;  /* 0x0000001fff057819 */ /* 0x000fe40000011408 */
[----:B------:R-:W-:-:S05]  /*7e50*/  IADD3 R42, P6, PT, R8, R0, RZ ;  /* 0x00000000082a7210 */ /* 0x000fca0007fde0ff */
[----:B-1----:R-:W-:Y:S01]  /*7e60*/  IMAD.X R6, R5, 0x1, R2, P6 ;  /* 0x0000000105067824 */ /* 0x002fe200030e0602 */
[----:B------:R-:W-:Y:S01]  /*7e70*/  STL [R1+0x404], R42 ;  /* 0x0004042a01007387 */ /* 0x000fe20000100800 */
[----:B------:R-:W-:Y:S02]  /*7e80*/  PRMT R93, RZ, 0x7610, R93 ;  /* 0x00007610ff5d7816 */ /* 0x000fe4000000005d */
[----:B------:R-:W-:Y:S02]  /*7e90*/  @!P3 IMAD.MOV.U32 R7, RZ, RZ, R6 ;  /* 0x000000ffff07b224 */ /* 0x000fe400078e0006 */
[----:B0-----:R-:W-:-:S05]  /*7ea0*/  VIADD R9, R9, 0xffffffd3 ;  /* 0xffffffd309097836 */ /* 0x001fca0000000000 */
[----:B------:R-:W-:Y:S02]  /*7eb0*/  ISETP.GE.U32.AND P0, PT, R9, 0x7fffff54, PT ;  /* 0x7fffff540900780c */ /* 0x000fe40003f06070 */
[----:B------:R-:W0:Y:S01]  /*7ec0*/  LDC R9, c[0x0][0x3a0] ;  /* 0x0000e800ff097b82 */ /* 0x000e220000000800 */
[----:B--2---:R1:W-:Y:S02]  /*7ed0*/  STL [R1+0xc64], R13 ;  /* 0x000c640d01007387 */ /* 0x0043e40000100800 */
[----:B-1----:R-:W-:Y:S02]  /*7ee0*/  IMAD.MOV.U32 R13, RZ, RZ, R44 ;  /* 0x000000ffff0d7224 */ /* 0x002fe400078e002c */
[----:B------:R-:W2:Y:S04]  /*7ef0*/  LDL.LU R44, [R1+0xd00] ;  /* 0x000d0000012c7983 */ /* 0x000ea80000300800 */
[----:B------:R1:W-:Y:S02]  /*7f00*/  STL [R1+0x3e4], R6 ;  /* 0x0003e40601007387 */ /* 0x0003e40000100800 */
[----:B-1----:R-:W-:-:S02]  /*7f10*/  @!P3 IMAD.MOV.U32 R6, RZ, RZ, R42 ;  /* 0x000000ffff06b224 */ /* 0x002fc400078e002a */
[----:B0-----:R-:W-:Y:S01]  /*7f20*/  VIADD R9, R9, 0xffffffcb ;  /* 0xffffffcb09097836 */ /* 0x001fe20000000000 */
[----:B------:R-:W2:Y:S04]  /*7f30*/  LDL.LU R42, [R1+0xcfc] ;  /* 0x000cfc00012a7983 */ /* 0x000ea80000300800 */
[----:B------:R0:W2:Y:S01]  /*7f40*/  @!P3 LDG.E.U8 R93, desc[UR20][R6.64] ;  /* 0x00000014065db981 */ /* 0x0000a2000c1e1100 */
[----:B------:R-:W-:Y:S02]  /*7f50*/  ISETP.GE.U32.AND P2, PT, R9, 0x7fffff4c, PT ;  /* 0x7fffff4c0900780c */ /* 0x000fe40003f46070 */
[----:B------:R-:W-:-:S05]  /*7f60*/  IADD3 R9, P6, PT, R8, R3, RZ ;  /* 0x0000000308097210 */ /* 0x000fca0007fde0ff */
[----:B0-----:R-:W-:Y:S02]  /*7f70*/  IMAD.MOV.U32 R7, RZ, RZ, R9 ;  /* 0x000000ffff077224 */ /* 0x001fe400078e0009 */
[----:B------:R-:W-:Y:S01]  /*7f80*/  IMAD.X R6, R5, 0x1, R4, P6 ;  /* 0x0000000105067824 */ /* 0x000fe200030e0604 */
[----:B------:R0:W-:Y:S04]  /*7f90*/  STL [R1+0x40c], R9 ;  /* 0x00040c0901007387 */ /* 0x0001e80000100800 */
[-C--:B------:R-:W-:Y:S02]  /*7fa0*/  @!P3 LOP3.LUT R7, R7, R6.reuse, RZ, 0x3c, !PT ;  /* 0x000000060707b212 */ /* 0x080fe400078e3cff */
[----:B------:R-:W-:Y:S01]  /*7fb0*/  PRMT R92, RZ, 0x7610, R92 ;  /* 0x00007610ff5c7816 */ /* 0x000fe2000000005c */
[----:B------:R-:W-:Y:S01]  /*7fc0*/  IMAD R8, R12, 0x1c, RZ ;  /* 0x0000001c0c087824 */ /* 0x000fe200078e02ff */
[----:B----4-:R-:W-:Y:S01]  /*7fd0*/  PRMT R91, RZ, 0x7610, R91 ;  /* 0x00007610ff5b7816 */ /* 0x010fe2000000005b */
[----:B0-----:R-:W0:Y:S01]  /*7fe0*/  LDC R9, c[0x0][0x3a0] ;  /* 0x0000e800ff097b82 */ /* 0x001e220000000800 */
[----:B--2---:R-:W-:Y:S04]  /*7ff0*/  STL [R1+0xc68], R93 ;  /* 0x000c685d01007387 */ /* 0x004fe80000100800 */
[----:B------:R1:W-:Y:S02]  /*8000*/  STL [R1+0x408], R6 ;  /* 0x0004080601007387 */ /* 0x0003e40000100800 */
[----:B-1----:R-:W-:-:S04]  /*8010*/  @!P3 LOP3.LUT R6, R7, R6, RZ, 0x3c, !PT ;  /* 0x000000060706b212 */ /* 0x002fc800078e3cff */
[----:B------:R-:W-:-:S05]  /*8020*/  @!P3 LOP3.LUT R7, R7, R6, RZ, 0x3c, !PT ;  /* 0x000000060707b212 */ /* 0x000fca00078e3cff */
[----:B------:R1:W2:Y:S01]  /*8030*/  @!P3 LDG.E.U8 R92, desc[UR20][R6.64] ;  /* 0x00000014065cb981 */ /* 0x0002a2000c1e1100 */
[----:B------:R-:W-:Y:S01]  /*8040*/  IMAD.MOV.U32 R93, RZ, RZ, R37 ;  /* 0x000000ffff5d7224 */ /* 0x000fe200078e0025 */
[----:B------:R-:W-:Y:S02]  /*8050*/  SHF.R.S32.HI R5, RZ, 0x1f, R8 ;  /* 0x0000001fff057819 */ /* 0x000fe40000011408 */
[----:B------:R-:W-:-:S05]  /*8060*/  IADD3 R37, P6, PT, R8, R0, RZ ;  /* 0x0000000008257210 */ /* 0x000fca0007fde0ff */
[----:B------:R-:W-:Y:S01]  /*8070*/  STL [R1+0x598], R37 ;  /* 0x0005982501007387 */ /* 0x000fe20000100800 */
[----:B-1----:R-:W-:-:S04]  /*8080*/  IMAD.X R6, R5, 0x1, R2, P6 ;  /* 0x0000000105067824 */ /* 0x002fc800030e0602 */
[----:B------:R-:W-:Y:S01]  /*8090*/  @!P5 IMAD.MOV.U32 R7, RZ, RZ, R6 ;  /* 0x000000ffff07d224 */ /* 0x000fe200078e0006 */
[----:B--2---:R1:W-:Y:S02]  /*80a0*/  STL [R1+0xc6c], R92 ;  /* 0x000c6c5c01007387 */ /* 0x0043e40000100800 */
[----:B-1----:R-:W-:Y:S02]  /*80b0*/  IMAD.MOV.U32 R92, RZ, RZ, R46 ;  /* 0x000000ffff5c7224 */ /* 0x002fe400078e002e */
[----:B------:R-:W2:Y:S04]  /*80c0*/  LDL.LU R46, [R1+0xcf8] ;  /* 0x000cf800012e7983 */ /* 0x000ea80000300800 */
[----:B------:R1:W-:Y:S02]  /*80d0*/  STL [R1+0x594], R6 ;  /* 0x0005940601007387 */ /* 0x0003e40000100800 */
[----:B-1----:R-:W-:-:S02]  /*80e0*/  @!P5 IMAD.MOV.U32 R6, RZ, RZ, R37 ;  /* 0x000000ffff06d224 */ /* 0x002fc400078e0025 */
[----:B0-----:R-:W-:Y:S01]  /*80f0*/  VIADD R9, R9, 0xffffffc3 ;  /* 0xffffffc309097836 */ /* 0x001fe20000000000 */
[----:B------:R-:W4:Y:S04]  /*8100*/  LDL.LU R37, [R1+0xcf4] ;  /* 0x000cf40001257983 */ /* 0x000f280000300800 */
        /* <DEDUP_REMOVED lines=9> */
[----:B------:R-:W-:Y:S01]  /*81a0*/  PRMT R89, RZ, 0x7610, R89 ;  /* 0x00007610ff597816 */ /* 0x000fe20000000059 */
        /* <DEDUP_REMOVED lines=83> */
[----:B------:R-:W-:Y:S02]  /*86e0*/  @!P2 LOP3.LUT R7, R7, R6, RZ, 0x3c, !PT ;  /* 0x000000060707a212 */ /* 0x000fe400078e3cff */
[----:B------:R-:W-:Y:S01]  /*86f0*/  PRMT R84, RZ, 0x7610, R84 ;  /* 0x00007610ff547816 */ /* 0x000fe20000000054 */
[----:B------:R-:W-:Y:S01]  /*8700*/  IMAD R8, R12, 0x3c, RZ ;  /* 0x0000003c0c087824 */ /* 0x000fe200078e02ff */
[----:B------:R-:W-:-:S02]  /*8710*/  PRMT R83, RZ, 0x7610, R83 ;  /* 0x00007610ff537816 */ /* 0x000fc40000000053 */
        /* <DEDUP_REMOVED lines=10> */
[----:B-1----:R-:W-:Y:S02]  /*87c0*/  IMAD.MOV.U32 R7, RZ, RZ, R11 ;  /* 0x000000ffff077224 */ /* 0x002fe400078e000b */
[----:B------:R-:W-:Y:S01]  /*87d0*/  IMAD.X R6, R5, 0x1, R2, P6 ;  /* 0x0000000105067824 */ /* 0x000fe200030e0602 */
[----:B------:R1:W-:Y:S04]  /*87e0*/  STL [R1+0x778], R11 ;  /* 0x0007780b01007387 */ /* 0x0003e80000100800 */
[-C--:B------:R-:W-:Y:S01]  /*87f0*/  @!P3 LOP3.LUT R7, R7, R6.reuse, RZ, 0x3c, !PT ;  /* 0x000000060707b212 */ /* 0x080fe200078e3cff */
[----:B-1----:R-:W3:Y:S04]  /*8800*/  LDL.LU R11, [R1+0xcd8] ;  /* 0x000cd800010b7983 */ /* 0x002ee80000300800 */
[----:B--2---:R-:W-:Y:S04]  /*8810*/  STL [R1+0xc8c], R84 ;  /* 0x000c8c5401007387 */ /* 0x004fe80000100800 */
[----:B------:R1:W-:Y:S02]  /*8820*/  STL [R1+0x774], R6 ;  /* 0x0007740601007387 */ /* 0x0003e40000100800 */
[----:B-1----:R-:W-:-:S04]  /*8830*/  @!P3 LOP3.LUT R6, R7, R6, RZ, 0x3c, !PT ;  /* 0x000000060706b212 */ /* 0x002fc800078e3cff */
[----:B------:R-:W-:-:S05]  /*8840*/  @!P3 LOP3.LUT R7, R7, R6, RZ, 0x3c, !PT ;  /* 0x000000060707b212 */ /* 0x000fca00078e3cff */
[----:B------:R1:W2:Y:S01]  /*8850*/  @!P3 LDG.E.U8 R83, desc[UR20][R6.64] ;  /* 0x000000140653b981 */ /* 0x0002a2000c1e1100 */
[----:B------:R-:W-:-:S05]  /*8860*/  IADD3 R84, P6, PT, R8, R3, RZ ;  /* 0x0000000308547210 */ /* 0x000fca0007fde0ff */
[----:B-1----:R-:W-:Y:S02]  /*8870*/  IMAD.MOV.U32 R7, RZ, RZ, R84 ;  /* 0x000000ffff077224 */ /* 0x002fe400078e0054 */
[----:B------:R-:W-:Y:S01]  /*8880*/  IMAD.X R6, R5, 0x1, R4, P6 ;  /* 0x0000000105067824 */ /* 0x000fe200030e0604 */
[----:B------:R1:W-:Y:S04]  /*8890*/  STL [R1+0x780], R84 ;  /* 0x0007805401007387 */ /* 0x0003e80000100800 */
[----:B------:R-:W-:Y:S01]  /*88a0*/  @!P3 LOP3.LUT R7, R7, R6, RZ, 0x3c, !PT ;  /* 0x000000060707b212 */ /* 0x000fe200078e3cff */
[----:B------:R-:W-:Y:S01]  /*88b0*/  IMAD R8, R12, 0x44, RZ ;  /* 0x000000440c087824 */ /* 0x000fe200078e02ff */
[----:B------:R-:W-:Y:S02]  /*88c0*/  PRMT R81, RZ, 0x7610, R81 ;  /* 0x00007610ff517816 */ /* 0x000fe40000000051 */
[----:B------:R-:W-:-:S02]  /*88d0*/  PRMT R80, RZ, 0x7610, R80 ;  /* 0x00007610ff507816 */ /* 0x000fc40000000050 */
[----:B------:R-:W-:Y:S02]  /*88e0*/  PRMT R79, RZ, 0x7610, R79 ;  /* 0x00007610ff4f7816 */ /* 0x000fe4000000004f */
[----:B------:R-:W-:Y:S02]  /*88f0*/  PRMT R78, RZ, 0x7610, R78 ;  /* 0x00007610ff4e7816 */ /* 0x000fe4000000004e */
[----:B------:R-:W-:Y:S02]  /*8900*/  PRMT R77, RZ, 0x7610, R77 ;  /* 0x00007610ff4d7816 */ /* 0x000fe4000000004d */
[----:B------:R-:W-:Y:S01]  /*8910*/  PRMT R76, RZ, 0x7610, R76 ;  /* 0x00007610ff4c7816 */ /* 0x000fe2000000004c */
[----:B0-----:R-:W-:Y:S01]  /*8920*/  VIADD R9, R9, 0xffffffa3 ;  /* 0xffffffa309097836 */ /* 0x001fe20000000000 */
[----:B------:R-:W-:Y:S01]  /*8930*/  PRMT R75, RZ, 0x7610, R75 ;  /* 0x00007610ff4b7816 */ /* 0x000fe2000000004b */
[----:B-1----:R-:W0:Y:S01]  /*8940*/  LDC R84, c[0x0][0x3a0] ;  /* 0x0000e800ff547b82 */ /* 0x002e220000000800 */
[----:B--2---:R-:W-:Y:S04]  /*8950*/  STL [R1+0xc90], R83 ;  /* 0x000c905301007387 */ /* 0x004fe80000100800 */
[----:B------:R1:W-:Y:S02]  /*8960*/  STL [R1+0x77c], R6 ;  /* 0x00077c0601007387 */ /* 0x0003e40000100800 */
[----:B-1----:R-:W-:-:S04]  /*8970*/  @!P3 LOP3.LUT R6, R7, R6, RZ, 0x3c, !PT ;  /* 0x000000060706b212 */ /* 0x002fc800078e3cff */
[----:B------:R-:W-:-:S05]  /*8980*/  @!P3 LOP3.LUT R7, R7, R6, RZ, 0x3c, !PT ;  /* 0x000000060707b212 */ /* 0x000fca00078e3cff */
[----:B------:R1:W2:Y:S01]  /*8990*/  @!P3 LDG.E.U8 R82, desc[UR20][R6.64] ;  /* 0x000000140652b981 */ /* 0x0002a2000c1e1100 */
[----:B------:R-:W-:Y:S02]  /*89a0*/  SHF.R.S32.HI R5, RZ, 0x1f, R8 ;  /* 0x0000001fff057819 */ /* 0x000fe40000011408 */
[----:B------:R-:W-:-:S05]  /*89b0*/  IADD3 R83, P6, PT, R8, R0, RZ ;  /* 0x0000000008537210 */ /* 0x000fca0007fde0ff */
[----:B-1----:R-:W-:Y:S02]  /*89c0*/  IMAD.MOV.U32 R7, RZ, RZ, R83 ;  /* 0x000000ffff077224 */ /* 0x002fe400078e0053 */
[----:B------:R-:W-:Y:S01]  /*89d0*/  IMAD.X R6, R5, 0x1, R2, P6 ;  /* 0x0000000105067824 */ /* 0x000fe200030e0602 */
[----:B------:R-:W-:Y:S04]  /*89e0*/  STL [R1+0x7f8], R83 ;  /* 0x0007f85301007387 */ /* 0x000fe80000100800 */
[-C--:B------:R-:W-:Y:S01]  /*89f0*/  @!P5 LOP3.LUT R7, R7, R6.reuse, RZ, 0x3c, !PT ;  /* 0x000000060707d212 */ /* 0x080fe200078e3cff */
[----:B--2---:R-:W-:Y:S04]  /*8a00*/  STL [R1+0xc94], R82 ;  /* 0x000c945201007387 */ /* 0x004fe80000100800 */
[----:B------:R1:W-:Y:S02]  /*8a10*/  STL [R1+0x7f4], R6 ;  /* 0x0007f40601007387 */ /* 0x0003e40000100800 */
[----:B-1----:R-:W-:-:S04]  /*8a20*/  @!P5 LOP3.LUT R6, R7, R6, RZ, 0x3c, !PT ;  /* 0x000000060706d212 */ /* 0x002fc800078e3cff */
[----:B------:R-:W-:-:S05]  /*8a30*/  @!P5 LOP3.LUT R7, R7, R6, RZ, 0x3c, !PT ;  /* 0x000000060707d212 */ /* 0x000fca00078e3cff */
[----:B------:R1:W2:Y:S01]  /*8a40*/  @!P5 LDG.E.U8 R81, desc[UR20][R6.64] ;  /* 0x000000140651d981 */ /* 0x0002a2000c1e1100 */
[----:B------:R-:W-:Y:S01]  /*8a50*/  IADD3 R83, P6, PT, R8, R3, RZ ;  /* 0x0000000308537210 */ /* 0x000fe20007fde0ff */
[----:B------:R-:W-:-:S04]  /*8a60*/  IMAD R8, R12, 0x4c, RZ ;  /* 0x0000004c0c087824 */ /* 0x000fc800078e02ff */
[----:B-1----:R-:W-:Y:S01]  /*8a70*/  IMAD.X R7, R5, 0x1, R4, P6 ;  /* 0x0000000105077824 */ /* 0x002fe200030e0604 */
[----:B------:R-:W-:Y:S02]  /*8a80*/  SHF.R.S32.HI R5, RZ, 0x1f, R8 ;  /* 0x0000001fff057819 */ /* 0x000fe40000011408 */
[----:B------:R-:W-:Y:S01]  /*8a90*/  IADD3 R82, P6, PT, R8, R0, RZ ;  /* 0x0000000008527210 */ /* 0x000fe20007fde0ff */
[----:B------:R-:W-:Y:S01]  /*8aa0*/  @!P5 IMAD.MOV.U32 R6, RZ, RZ, R83 ;  /* 0x000000ffff06d224 */ /* 0x000fe200078e0053 */
[----:B------:R1:W-:Y:S04]  /*8ab0*/  STL [R1+0x800], R83 ;  /* 0x0008005301007387 */ /* 0x0003e80000100800 */
[----:B------:R0:W3:Y:S01]  /*8ac0*/  @!P5 LDG.E.U8 R80, desc[UR20][R6.64] ;  /* 0x000000140650d981 */ /* 0x0000e2000c1e1100 */
[----:B-1----:R-:W-:-:S02]  /*8ad0*/  IMAD.X R83, R5, 0x1, R2, P6 ;  /* 0x0000000105537824 */ /* 0x002fc400030e0602 */
[----:B0-----:R-:W-:Y:S01]  /*8ae0*/  @!P4 IMAD.MOV.U32 R6, RZ, RZ, R82 ;  /* 0x000000ffff06c224 */ /* 0x001fe200078e0052 */
[----:B--2---:R-:W-:Y:S04]  /*8af0*/  STL [R1+0xc98], R81 ;  /* 0x000c985101007387 */ /* 0x004fe80000100800 */
[----:B------:R0:W-:Y:S02]  /*8b00*/  STL [R1+0x7fc], R7 ;  /* 0x0007fc0701007387 */ /* 0x0001e40000100800 */
[----:B0-----:R-:W-:-:S05]  /*8b10*/  @!P4 IMAD.MOV.U32 R7, RZ, RZ, R83 ;  /* 0x000000ffff07c224 */ /* 0x001fca00078e0053 */
[----:B------:R0:W2:Y:S01]  /*8b20*/  @!P4 LDG.E.U8 R79, desc[UR20][R6.64] ;  /* 0x00000014064fc981 */ /* 0x0000a2000c1e1100 */
[----:B------:R-:W-:Y:S01]  /*8b30*/  IADD3 R81, P6, PT, R8, R3, RZ ;  /* 0x0000000308517210 */ /* 0x000fe20007fde0ff */
[----:B------:R-:W-:Y:S02]  /*8b40*/  IMAD R8, R12, 0x54, RZ ;  /* 0x000000540c087824 */ /* 0x000fe400078e02ff */
[----:B------:R1:W-:Y:S04]  /*8b50*/  STL [R1+0x878], R82 ;  /* 0x0008785201007387 */ /* 0x0003e80000100800 */
[----:B---3--:R3:W-:Y:S01]  /*8b60*/  STL [R1+0xc9c], R80 ;  /* 0x000c9c5001007387 */ /* 0x0087e20000100800 */
[----:B0-----:R-:W-:Y:S02]  /*8b70*/  @!P4 IMAD.MOV.U32 R6, RZ, RZ, R81 ;  /* 0x000000ffff06c224 */ /* 0x001fe400078e0051 */
[----:B-1----:R-:W-:Y:S01]  /*8b80*/  IMAD.X R82, R5, 0x1, R4, P6 ;  /* 0x0000000105527824 */ /* 0x002fe200030e0604 */
[----:B------:R-:W-:-:S02]  /*8b90*/  SHF.R.S32.HI R5, RZ, 0x1f, R8 ;  /* 0x0000001fff057819 */ /* 0x000fc40000011408 */
[----:B---3--:R-:W-:Y:S01]  /*8ba0*/  IADD3 R80, P6, PT, R8, R0, RZ ;  /* 0x0000000008507210 */ /* 0x008fe20007fde0ff */
[----:B------:R-:W-:Y:S01]  /*8bb0*/  STL [R1+0x874], R83 ;  /* 0x0008745301007387 */ /* 0x000fe20000100800 */
[----:B------:R-:W-:-:S03]  /*8bc0*/  @!P4 IMAD.MOV.U32 R7, RZ, RZ, R82 ;  /* 0x000000ffff07c224 */ /* 0x000fc600078e0052 */
[----:B------:R0:W-:Y:S04]  /*8bd0*/  STL [R1+0x880], R81 ;  /* 0x0008805101007387 */ /* 0x0001e80000100800 */
[----:B------:R1:W3:Y:S01]  /*8be0*/  @!P4 LDG.E.U8 R78, desc[UR20][R6.64] ;  /* 0x00000014064ec981 */ /* 0x0002e2000c1e1100 */
[----:B0-----:R-:W-:Y:S02]  /*8bf0*/  IMAD.X R81, R5, 0x1, R2, P6 ;  /* 0x0000000105517824 */ /* 0x001fe400030e0602 */
[----:B-1----:R-:W-:Y:S02]  /*8c00*/  @!P0 IMAD.MOV.U32 R6, RZ, RZ, R80 ;  /* 0x000000ffff068224 */ /* 0x002fe400078e0050 */
[----:B------:R-:W-:-:S05]  /*8c10*/  @!P0 IMAD.MOV.U32 R7, RZ, RZ, R81 ;  /* 0x000000ffff078224 */ /* 0x000fca00078e0051 */
[----:B------:R0:W4:Y:S04]  /*8c20*/  @!P0 LDG.E.U8 R77, desc[UR20][R6.64] ;  /* 0x00000014064d8981 */ /* 0x000128000c1e1100 */
[----:B--2---:R1:W-:Y:S04]  /*8c30*/  STL [R1+0xca0], R79 ;  /* 0x000ca04f01007387 */ /* 0x0043e80000100800 */
[----:B------:R-:W-:Y:S01]  /*8c40*/  STL [R1+0x87c], R82 ;  /* 0x00087c5201007387 */ /* 0x000fe20000100800 */
[----:B-1----:R-:W-:-:S03]  /*8c50*/  IADD3 R79, P6, PT, R8, R3, RZ ;  /* 0x00000003084f7210 */ /* 0x002fc60007fde0ff */
[----:B------:R1:W-:Y:S02]  /*8c60*/  STL [R1+0x8f0], R80 ;  /* 0x0008f05001007387 */ /* 0x0003e40000100800 */
[----:B0-----:R-:W-:Y:S02]  /*8c70*/  @!P0 IMAD.MOV.U32 R6, RZ, RZ, R79 ;  /* 0x000000ffff068224 */ /* 0x001fe400078e004f */
[----:B-1----:R-:W-:-:S04]  /*8c80*/  IMAD.X R80, R5, 0x1, R4, P6 ;  /* 0x0000000105507824 */ /* 0x002fc800030e0604 */
[----:B------:R-:W-:-:S05]  /*8c90*/  @!P0 IMAD.MOV.U32 R7, RZ, RZ, R80 ;  /* 0x000000ffff078224 */ /* 0x000fca00078e0050 */
[----:B------:R0:W2:Y:S01]  /*8ca0*/  @!P0 LDG.E.U8 R76, desc[UR20][R6.64] ;  /* 0x00000014064c8981 */ /* 0x0000a2000c1e1100 */
[----:B------:R-:W-:Y:S01]  /*8cb0*/  IMAD R8, R12, 0x5c, RZ ;  /* 0x0000005c0c087824 */ /* 0x000fe200078e02ff */
[----:B------:R-:W-:Y:S02]  /*8cc0*/  ISETP.GE.U32.AND P2, PT, R9, 0x7fffff24, PT ;  /* 0x7fffff240900780c */ /* 0x000fe40003f46070 */
[----:B---3--:R1:W-:Y:S02]  /*8cd0*/  STL [R1+0xca4], R78 ;  /* 0x000ca44e01007387 */ /* 0x0083e40000100800 */
[----:B------:R-:W-:Y:S02]  /*8ce0*/  SHF.R.S32.HI R5, RZ, 0x1f, R8 ;  /* 0x0000001fff057819 */ /* 0x000fe40000011408 */
[----:B------:R-:W-:Y:S04]  /*8cf0*/  STL [R1+0x8ec], R81 ;  /* 0x0008ec5101007387 */ /* 0x000fe80000100800 */
[----:B------:R-:W-:Y:S01]  /*8d00*/  STL [R1+0x8f8], R79 ;  /* 0x0008f84f01007387 */ /* 0x000fe20000100800 */
[----:B-1----:R-:W-:-:S03]  /*8d10*/  IADD3 R78, P6, PT, R8, R0, RZ ;  /* 0x00000000084e7210 */ /* 0x002fc60007fde0ff */
[----:B----4-:R1:W-:Y:S04]  /*8d20*/  STL [R1+0xca8], R77 ;  /* 0x000ca84d01007387 */ /* 0x0103e80000100800 */
[----:B------:R3:W-:Y:S01]  /*8d30*/  STL [R1+0x8f4], R80 ;  /* 0x0008f45001007387 */ /* 0x0007e20000100800 */
[----:B0-----:R-:W-:-:S03]  /*8d40*/  @!P2 IMAD.MOV.U32 R6, RZ, RZ, R78 ;  /* 0x000000ffff06a224 */ /* 0x001fc600078e004e */
[----:B------:R-:W-:Y:S01]  /*8d50*/  STL [R1+0x960], R78 ;  /* 0x0009604e01007387 */ /* 0x000fe20000100800 */
[----:B------:R-:W-:Y:S01]  /*8d60*/  PRMT R74, RZ, 0x7610, R74 ;  /* 0x00007610ff4a7816 */ /* 0x000fe2000000004a */
[----:B------:R-:W-:Y:S01]  /*8d70*/  VIADD R9, R84, 0xffffff9b ;  /* 0xffffff9b54097836 */ /* 0x000fe20000000000 */
[----:B------:R-:W-:Y:S01]  /*8d80*/  PRMT R73, RZ, 0x7610, R73 ;  /* 0x00007610ff497816 */ /* 0x000fe20000000049 */
[----:B-1----:R-:W0:Y:S01]  /*8d90*/  LDC R77, c[0x0][0x3a0] ;  /* 0x0000e800ff4d7b82 */ /* 0x002e220000000800 */
[----:B---3--:R-:W-:Y:S01]  /*8da0*/  IMAD.X R80, R5, 0x1, R2, P6 ;  /* 0x0000000105507824 */ /* 0x008fe200030e0602 */
[----:B------:R-:W-:-:S03]  /*8db0*/  IADD3 R79, P6, PT, R8, R3, RZ ;  /* 0x00000003084f7210 */ /* 0x000fc60007fde0ff */
[----:B------:R-:W-:-:S05]  /*8dc0*/  @!P2 IMAD.MOV.U32 R7, RZ, RZ, R80 ;  /* 0x000000ffff07a224 */ /* 0x000fca00078e0050 */
[----:B------:R1:W3:Y:S02]  /*8dd0*/  @!P2 LDG.E.U8 R75, desc[UR20][R6.64] ;  /* 0x00000014064ba981 */ /* 0x0002e4000c1e1100 */
[----:B-1----:R-:W-:Y:S02]  /*8de0*/  @!P2 IMAD.MOV.U32 R6, RZ, RZ, R79 ;  /* 0x000000ffff06a224 */ /* 0x002fe400078e004f */
[----:B--2---:R1:W-:Y:S02]  /*8df0*/  STL [R1+0xcac], R76 ;  /* 0x000cac4c01007387 */ /* 0x0043e40000100800 */
[----:B-1----:R-:W-:-:S04]  /*8e00*/  IMAD.X R76, R5, 0x1, R4, P6 ;  /* 0x00000001054c7824 */ /* 0x002fc800030e0604 */
[----:B------:R-:W-:-:S05]  /*8e10*/  @!P2 IMAD.MOV.U32 R7, RZ, RZ, R76 ;  /* 0x000000ffff07a224 */ /* 0x000fca00078e004c */
[----:B------:R1:W2:Y:S01]  /*8e20*/  @!P2 LDG.E.U8 R74, desc[UR20][R6.64] ;  /* 0x00000014064aa981 */ /* 0x0002a2000c1e1100 */
[----:B------:R-:W-:Y:S01]  /*8e30*/  IMAD R8, R12, 0x64, RZ ;  /* 0x000000640c087824 */ /* 0x000fe200078e02ff */
[----:B------:R-:W-:Y:S02]  /*8e40*/  ISETP.GE.U32.AND P3, PT, R9, 0x7fffff1c, PT ;  /* 0x7fffff1c0900780c */ /* 0x000fe40003f66070 */
[----:B------:R-:W-:Y:S02]  /*8e50*/  STL [R1+0x95c], R80 ;  /* 0x00095c5001007387 */ /* 0x000fe40000100800 */
[----:B------:R-:W-:Y:S02]  /*8e60*/  SHF.R.S32.HI R5, RZ, 0x1f, R8 ;  /* 0x0000001fff057819 */ /* 0x000fe40000011408 */
[----:B------:R-:W-:Y:S01]  /*8e70*/  IADD3 R78, P6, PT, R8, R0, RZ ;  /* 0x00000000084e7210 */ /* 0x000fe20007fde0ff */
[----:B------:R-:W-:Y:S01]  /*8e80*/  STL [R1+0x968], R79 ;  /* 0x0009684f01007387 */ /* 0x000fe20000100800 */
[----:B------:R-:W-:-:S05]  /*8e90*/  PRMT R72, RZ, 0x7610, R72 ;  /* 0x00007610ff487816 */ /* 0x000fca0000000048 */
[----:B-1----:R-:W-:Y:S01]  /*8ea0*/  @!P3 IMAD.MOV.U32 R6, RZ, RZ, R78 ;  /* 0x000000ffff06b224 */ /* 0x002fe200078e004e */
[----:B---3--:R1:W-:Y:S04]  /*8eb0*/  STL [R1+0xcb0], R75 ;  /* 0x000cb04b01007387 */ /* 0x0083e80000100800 */
[----:B------:R3:W-:Y:S01]  /*8ec0*/  STL [R1+0x964], R76 ;  /* 0x0009644c01007387 */ /* 0x0007e20000100800 */
[----:B-1----:R-:W-:-:S03]  /*8ed0*/  IMAD.X R75, R5, 0x1, R2, P6 ;  /* 0x00000001054b7824 */ /* 0x002fc600030e0602 */
[----:B------:R-:W-:Y:S01]  /*8ee0*/  STL [R1+0x9d0], R78 ;  /* 0x0009d04e01007387 */ /* 0x000fe20000100800 */
[----:B---3--:R-:W-:Y:S01]  /*8ef0*/  IADD3 R76, P6, PT, R8, R3, RZ ;  /* 0x00000003084c7210 */ /* 0x008fe20007fde0ff */
[----:B------:R-:W-:-:S05]  /*8f00*/  @!P3 IMAD.MOV.U32 R7, RZ, RZ, R75 ;  /* 0x000000ffff07b224 */ /* 0x000fca00078e004b */
[----:B------:R1:W3:Y:S02]  /*8f10*/  @!P3 LDG.E.U8 R73, desc[UR20][R6.64] ;  /* 0x000000140649b981 */ /* 0x0002e4000c1e1100 */
[----:B-1----:R-:W-:Y:S02]  /*8f20*/  @!P3 IMAD.MOV.U32 R6, RZ, RZ, R76 ;  /* 0x000000ffff06b224 */ /* 0x002fe400078e004c */
[----:B--2---:R1:W-:Y:S02]  /*8f30*/  STL [R1+0xcb4], R74 ;  /* 0x000cb44a01007387 */ /* 0x0043e40000100800 */
[----:B-1----:R-:W-:-:S04]  /*8f40*/  IMAD.X R74, R5, 0x1, R4, P6 ;  /* 0x00000001054a7824 */ /* 0x002fc800030e0604 */
[----:B------:R-:W-:-:S05]  /*8f50*/  @!P3 IMAD.MOV.U32 R7, RZ, RZ, R74 ;  /* 0x000000ffff07b224 */ /* 0x000fca00078e004a */
[----:B------:R1:W2:Y:S01]  /*8f60*/  @!P3 LDG.E.U8 R72, desc[UR20][R6.64] ;  /* 0x000000140648b981 */ /* 0x0002a2000c1e1100 */
[----:B------:R-:W-:-:S05]  /*8f70*/  VIADD R9, R84, 0xffffff93 ;  /* 0xffffff9354097836 */ /* 0x000fca0000000000 */
[----:B------:R-:W-:Y:S01]  /*8f80*/  ISETP.GE.U32.AND P5, PT, R9, 0x7fffff14, PT ;  /* 0x7fffff140900780c */ /* 0x000fe20003fa6070 */
[----:B------:R-:W-:Y:S02]  /*8f90*/  VIADD R9, R84, 0xffffff8b ;  /* 0xffffff8b54097836 */ /* 0x000fe40000000000 */
[----:B------:R-:W-:-:S03]  /*8fa0*/  IMAD R8, R12, 0x6c, RZ ;  /* 0x0000006c0c087824 */ /* 0x000fc600078e02ff */
[----:B------:R-:W-:Y:S01]  /*8fb0*/  ISETP.GE.U32.AND P4, PT, R9, 0x7fffff0c, PT ;  /* 0x7fffff0c0900780c */ /* 0x000fe20003f86070 */
[----:B0-----:R-:W-:Y:S01]  /*8fc0*/  VIADD R9, R77, 0xffffff83 ;  /* 0xffffff834d097836 */ /* 0x001fe20000000000 */
[----:B------:R0:W-:Y:S01]  /*8fd0*/  STL [R1+0x9cc], R75 ;  /* 0x0009cc4b01007387 */ /* 0x0001e20000100800 */
[----:B------:R-:W-:-:S03]  /*8fe0*/  SHF.R.S32.HI R5, RZ, 0x1f, R8 ;  /* 0x0000001fff057819 */ /* 0x000fc60000011408 */
[----:B------:R-:W-:Y:S01]  /*8ff0*/  ISETP.GE.U32.AND P0, PT, R9, 0x7fffff04, PT ;  /* 0x7fffff040900780c */ /* 0x000fe20003f06070 */
[----:B------:R-:W-:Y:S01]  /*9000*/  VIADD R9, R77, 0xfffffffa ;  /* 0xfffffffa4d097836 */ /* 0x000fe20000000000 */
[----:B------:R-:W-:Y:S01]  /*9010*/  STL [R1+0x9d8], R76 ;  /* 0x0009d84c01007387 */ /* 0x000fe20000100800 */
[----:B0-----:R-:W-:-:S03]  /*9020*/  IADD3 R75, P6, PT, R8, R0, RZ ;  /* 0x00000000084b7210 */ /* 0x001fc60007fde0ff */
[----:B---3--:R0:W-:Y:S01]  /*9030*/  STL [R1+0xcb8], R73 ;  /* 0x000cb84901007387 */ /* 0x0081e20000100800 */
[----:B------:R-:W-:-:S03]  /*9040*/  ISETP.GE.U32.AND P2, PT, R9, 0x7fffff7b, PT ;  /* 0x7fffff7b0900780c */ /* 0x000fc60003f46070 */
[----:B------:R3:W-:Y:S01]  /*9050*/  STL [R1+0x9d4], R74 ;  /* 0x0009d44a01007387 */ /* 0x0007e20000100800 */
[----:B------:R-:W-:Y:S01]  /*9060*/  VIADD R9, R77, 0xfffffff2 ;  /* 0xfffffff24d097836 */ /* 0x000fe20000000000 */
[----:B------:R-:W-:Y:S01]  /*9070*/  PRMT R71, RZ, 0x7610, R71 ;  /* 0x00007610ff477816 */ /* 0x000fe20000000047 */
[----:B0-----:R-:W-:Y:S01]  /*9080*/  IMAD.X R73, R5, 0x1, R2, P6 ;  /* 0x0000000105497824 */ /* 0x001fe200030e0602 */
[----:B------:R-:W-:Y:S01]  /*9090*/  STL [R1+0xa4c], R75 ;  /* 0x000a4c4b01007387 */ /* 0x000fe20000100800 */
[----:B---3--:R-:W-:Y:S01]  /*90a0*/  IADD3 R74, P6, PT, R8, R3, RZ ;  /* 0x00000003084a7210 */ /* 0x008fe20007fde0ff */
[----:B-1----:R-:W-:Y:S02]  /*90b0*/  @!P5 IMAD.MOV.U32 R6, RZ, RZ, R75 ;  /* 0x000000ffff06d224 */ /* 0x002fe400078e004b */
[----:B------:R-:W-:Y:S01]  /*90c0*/  @!P5 IMAD.MOV.U32 R7, RZ, RZ, R73 ;  /* 0x000000ffff07d224 */ /* 0x000fe200078e0049 */
[----:B------:R-:W-:Y:S02]  /*90d0*/  ISETP.GE.U32.AND P3, PT, R9, 0x7fffff73, PT ;  /* 0x7fffff730900780c */ /* 0x000fe40003f66070 */
[----:B------:R-:W-:-:S02]  /*90e0*/  PRMT R9, RZ, 0x7610, R9 ;  /* 0x00007610ff097816 */ /* 0x000fc40000000009 */
[----:B------:R0:W3:Y:S02]  /*90f0*/  @!P5 LDG.E.U8 R71, desc[UR20][R6.64] ;  /* 0x000000140647d981 */ /* 0x0000e4000c1e1100 */
[----:B0-----:R-:W-:Y:S02]  /*9100*/  @!P5 IMAD.MOV.U32 R6, RZ, RZ, R74 ;  /* 0x000000ffff06d224 */ /* 0x001fe400078e004a */
[----:B--2---:R0:W-:Y:S02]  /*9110*/  STL [R1+0xcbc], R72 ;  /* 0x000cbc4801007387 */ /* 0x0041e40000100800 */
[----:B0-----:R-:W-:-:S04]  /*9120*/  IMAD.X R72, R5, 0x1, R4, P6 ;  /* 0x0000000105487824 */ /* 0x001fc800030e0604 */
[----:B------:R-:W-:-:S05]  /*9130*/  @!P5 IMAD.MOV.U32 R7, RZ, RZ, R72 ;  /* 0x000000ffff07d224 */ /* 0x000fca00078e0048 */
[----:B------:R0:W2:Y:S01]  /*9140*/  @!P5 LDG.E.U8 R9, desc[UR20][R6.64] ;  /* 0x000000140609d981 */ /* 0x0000a2000c1e1100 */
[----:B------:R-:W-:-:S03]  /*9150*/  IMAD R8, R12, 0x74, RZ ;  /* 0x000000740c087824 */ /* 0x000fc600078e02ff */
[----:B------:R1:W-:Y:S02]  /*9160*/  STL [R1+0xa48], R73 ;  /* 0x000a484901007387 */ /* 0x0003e40000100800 */
[----:B------:R-:W-:Y:S02]  /*9170*/  SHF.R.S32.HI R5, RZ, 0x1f, R8 ;  /* 0x0000001fff057819 */ /* 0x000fe40000011408 */
[----:B------:R-:W-:Y:S01]  /*9180*/  STL [R1+0xa54], R74 ;  /* 0x000a544a01007387 */ /* 0x000fe20000100800 */
[----:B-1----:R-:W-:Y:S02]  /*9190*/  IADD3 R73, P6, PT, R8, R0, RZ ;  /* 0x0000000008497210 */ /* 0x002fe40007fde0ff */
[----:B------:R-:W-:-:S03]  /*91a0*/  PRMT R70, RZ, 0x7610, R70 ;  /* 0x00007610ff467816 */ /* 0x000fc60000000046 */
[----:B0-----:R-:W-:Y:S01]  /*91b0*/  @!P4 IMAD.MOV.U32 R6, RZ, RZ, R73 ;  /* 0x000000ffff06c224 */ /* 0x001fe200078e0049 */
[----:B---3--:R0:W-:Y:S04]  /*91c0*/  STL [R1+0xcc0], R71 ;  /* 0x000cc04701007387 */ /* 0x0081e80000100800 */
[----:B------:R1:W-:Y:S01]  /*91d0*/  STL [R1+0xa50], R72 ;  /* 0x000a504801007387 */ /* 0x0003e20000100800 */
[----:B0-----:R-:W-:-:S03]  /*91e0*/  IMAD.X R71, R5, 0x1, R2, P6 ;  /* 0x0000000105477824 */ /* 0x001fc600030e0602 */
[----:B------:R-:W-:Y:S01]  /*91f0*/  STL [R1+0xacc], R73 ;  /* 0x000acc4901007387 */ /* 0x000fe20000100800 */
[----:B-1----:R-:W-:Y:S01]  /*9200*/  IADD3 R72, P6, PT, R8, R3, RZ ;  /* 0x0000000308487210 */ /* 0x002fe20007fde0ff */
[----:B------:R-:W-:Y:S01]  /*9210*/  @!P4 IMAD.MOV.U32 R7, RZ, RZ, R71 ;  /* 0x000000ffff07c224 */ /* 0x000fe200078e0047 */
[----:B------:R-:W-:-:S04]  /*9220*/  PRMT R49, RZ, 0x7610, R49 ;  /* 0x00007610ff317816 */ /* 0x000fc80000000031 */
        /* <DEDUP_REMOVED lines=22> */
[----:B--2---:R-:W-:Y:S04]  /*9390*/  STL [R1+0xccc], R49 ;  /* 0x000ccc3101007387 */ /* 0x004fe80000100800 */
[----:B------:R0:W-:Y:S02]  /*93a0*/  STL [R1+0xb48], R70 ;  /* 0x000b484601007387 */ /* 0x0001e40000100800 */
[----:B0-----:R-:W-:-:S04]  /*93b0*/  IMAD.X R70, R5, 0x1, R4, P6 ;  /* 0x0000000105467824 */ /* 0x001fc800030e0604 */
[----:B------:R-:W-:-:S05]  /*93c0*/  @!P0 IMAD.MOV.U32 R7, RZ, RZ, R70 ;  /* 0x000000ffff078224 */ /* 0x000fca00078e0046 */
[----:B------:R0:W2:Y:S01]  /*93d0*/  @!P0 LDG.E.U8 R47, desc[UR20][R6.64] ;  /* 0x00000014062f8981 */ /* 0x0000a2000c1e1100 */
[----:B------:R-:W-:-:S05]  /*93e0*/  IMAD R8, R12, 0x5, RZ ;  /* 0x000000050c087824 */ /* 0x000fca00078e02ff */
[----:B------:R-:W-:Y:S02]  /*93f0*/  SHF.R.S32.HI R5, RZ, 0x1f, R8 ;  /* 0x0000001fff057819 */ /* 0x000fe40000011408 */
[----:B------:R-:W-:Y:S01]  /*9400*/  IADD3 R49, P6, PT, R8, R0, RZ ;  /* 0x0000000008317210 */ /* 0x000fe20007fde0ff */
[----:B------:R-:W-:Y:S01]  /*9410*/  STL [R1+0xb54], R9 ;  /* 0x000b540901007387 */ /* 0x000fe20000100800 */
[----:B------:R-:W-:-:S03]  /*9420*/  PRMT R69, RZ, 0x7610, R69 ;  /* 0x00007610ff457816 */ /* 0x000fc60000000045 */
[----:B0-----:R-:W-:Y:S02]  /*9430*/  @!P2 IMAD.MOV.U32 R6, RZ, RZ, R49 ;  /* 0x000000ffff06a224 */ /* 0x001fe400078e0031 */
[----:B------:R-:W-:Y:S01]  /*9440*/  IMAD.MOV.U32 R84, RZ, RZ, R85 ;  /* 0x000000ffff547224 */ /* 0x000fe200078e0055 */
[----:B------:R-:W-:Y:S01]  /*9450*/  PRMT R67, RZ, 0x7610, R67 ;  /* 0x00007610ff437816 */ /* 0x000fe20000000043 */
[----:B------:R-:W-:Y:S01]  /*9460*/  IMAD.MOV.U32 R85, RZ, RZ, R92 ;  /* 0x000000ffff557224 */ /* 0x000fe200078e005c */
[----:B---3--:R0:W-:Y:S04]  /*9470*/  STL [R1+0xcd0], R48 ;  /* 0x000cd03001007387 */ /* 0x0081e80000100800 */
[----:B------:R-:W-:Y:S01]  /*9480*/  STL [R1+0xb50], R70 ;  /* 0x000b504601007387 */ /* 0x000fe20000100800 */
[----:B0-----:R-:W-:Y:S01]  /*9490*/  IMAD.X R48, R5, 0x1, R2, P6 ;  /* 0x0000000105307824 */ /* 0x001fe200030e0602 */
[----:B------:R-:W-:Y:S01]  /*94a0*/  IADD3 R9, P6, PT, R8, R3, RZ ;  /* 0x0000000308097210 */ /* 0x000fe20007fde0ff */
[----:B------:R-:W-:Y:S01]  /*94b0*/  IMAD R8, R12, 0xd, RZ ;  /* 0x0000000d0c087824 */ /* 0x000fe200078e02ff */
[----:B------:R-:W-:Y:S01]  /*94c0*/  STL [R1+0x2f8], R49 ;  /* 0x0002f83101007387 */ /* 0x000fe20000100800 */
[----:B------:R-:W-:-:S02]  /*94d0*/  @!P2 IMAD.MOV.U32 R7, RZ, RZ, R48 ;  /* 0x000000ffff07a224 */ /* 0x000fc400078e0030 */
[----:B------:R-:W-:Y:S02]  /*94e0*/  IMAD.MOV.U32 R92, RZ, RZ, R10 ;  /* 0x000000ffff5c7224 */ /* 0x000fe400078e000a */
[----:B------:R-:W-:Y:S01]  /*94f0*/  VIADD R10, R77, 0xffffffea ;  /* 0xffffffea4d0a7836 */ /* 0x000fe20000000000 */
[----:B------:R0:W3:Y:S01]  /*9500*/  @!P2 LDG.E.U8 R69, desc[UR20][R6.64] ;  /* 0x000000140645a981 */ /* 0x0000e2000c1e1100 */
[----:B------:R-:W-:-:S03]  /*9510*/  PRMT R66, RZ, 0x7610, R66 ;  /* 0x00007610ff427816 */ /* 0x000fc60000000042 */
[----:B------:R-:W-:Y:S01]  /*9520*/  ISETP.GE.U32.AND P5, PT, R10, 0x7fffff6b, PT ;  /* 0x7fffff6b0a00780c */ /* 0x000fe20003fa6070 */
[----:B0-----:R-:W-:Y:S01]  /*9530*/  @!P2 IMAD.MOV.U32 R6, RZ, RZ, R9 ;  /* 0x000000ffff06a224 */ /* 0x001fe200078e0009 */
[----:B------:R-:W-:Y:S01]  /*9540*/  PRMT R65, RZ, 0x7610, R65 ;  /* 0x00007610ff417816 */ /* 0x000fe20000000041 */
[----:B------:R-:W-:Y:S01]  /*9550*/  VIADD R10, R77, 0xffffffe2 ;  /* 0xffffffe24d0a7836 */ /* 0x000fe20000000000 */
[----:B------:R-:W-:-:S04]  /*9560*/  PRMT R64, RZ, 0x7610, R64 ;  /* 0x00007610ff407816 */ /* 0x000fc80000000040 */
[----:B------:R-:W-:Y:S01]  /*9570*/  ISETP.GE.U32.AND P4, PT, R10, 0x7fffff63, PT ;  /* 0x7fffff630a00780c */ /* 0x000fe20003f86070 */
[C---:B------:R-:W-:Y:S01]  /*9580*/  VIADD R10, R77.reuse, 0xffffffda ;  /* 0xffffffda4d0a7836 */ /* 0x040fe20000000000 */
[----:B------:R-:W-:Y:S02]  /*9590*/  PRMT R63, RZ, 0x7610, R63 ;  /* 0x00007610ff3f7816 */ /* 0x000fe4000000003f */
[----:B------:R-:W-:Y:S02]  /*95a0*/  PRMT R62, RZ, 0x7610, R62 ;  /* 0x00007610ff3e7816 */ /* 0x000fe4000000003e */
[----:B------:R-:W-:Y:S01]  /*95b0*/  ISETP.GE.U32.AND P0, PT, R10, 0x7fffff5b, PT ;  /* 0x7fffff5b0a00780c */ /* 0x000fe20003f06070 */
[----:B------:R-:W-:Y:S01]  /*95c0*/  VIADD R10, R77, 0xffffffd2 ;  /* 0xffffffd24d0a7836 */ /* 0x000fe20000000000 */
[----:B------:R-:W-:Y:S02]  /*95d0*/  PRMT R61, RZ, 0x7610, R61 ;  /* 0x00007610ff3d7816 */ /* 0x000fe4000000003d */
[----:B------:R-:W-:-:S02]  /*95e0*/  PRMT R60, RZ, 0x7610, R60 ;  /* 0x00007610ff3c7816 */ /* 0x000fc4000000003c */
[----:B------:R-:W-:Y:S02]  /*95f0*/  PRMT R59, RZ, 0x7610, R59 ;  /* 0x00007610ff3b7816 */ /* 0x000fe4000000003b */
[----:B------:R-:W-:Y:S02]  /*9600*/  PRMT R58, RZ, 0x7610, R58 ;  /* 0x00007610ff3a7816 */ /* 0x000fe4000000003a */
[----:B------:R-:W-:Y:S02]  /*9610*/  PRMT R57, RZ, 0x7610, R57 ;  /* 0x00007610ff397816 */ /* 0x000fe40000000039 */
[----:B------:R-:W-:Y:S02]  /*9620*/  PRMT R56, RZ, 0x7610, R56 ;  /* 0x00007610ff387816 */ /* 0x000fe40000000038 */
[----:B------:R-:W-:Y:S02]  /*9630*/  PRMT R55, RZ, 0x7610, R55 ;  /* 0x00007610ff377816 */ /* 0x000fe40000000037 */
[----:B------:R-:W-:-:S02]  /*9640*/  PRMT R54, RZ, 0x7610, R54 ;  /* 0x00007610ff367816 */ /* 0x000fc40000000036 */
[----:B------:R-:W-:Y:S02]  /*9650*/  PRMT R53, RZ, 0x7610, R53 ;  /* 0x00007610ff357816 */ /* 0x000fe40000000035 */
[----:B------:R-:W-:Y:S02]  /*9660*/  PRMT R52, RZ, 0x7610, R52 ;  /* 0x00007610ff347816 */ /* 0x000fe40000000034 */
[----:B------:R-:W-:Y:S02]  /*9670*/  PRMT R51, RZ, 0x7610, R51 ;  /* 0x00007610ff337816 */ /* 0x000fe40000000033 */
[----:B------:R-:W-:Y:S02]  /*9680*/  PRMT R50, RZ, 0x7610, R50 ;  /* 0x00007610ff327816 */ /* 0x000fe40000000032 */
[----:B------:R-:W-:Y:S01]  /*9690*/  PRMT R45, RZ, 0x7610, R45 ;  /* 0x00007610ff2d7816 */ /* 0x000fe2000000002d */
[----:B------:R-:W-:Y:S02]  /*96a0*/  IMAD.MOV.U32 R82, RZ, RZ, R84 ;  /* 0x000000ffff527224 */ /* 0x000fe400078e0054 */
[----:B------:R-:W-:-:S02]  /*96b0*/  IMAD.MOV.U32 R84, RZ, RZ, R16 ;  /* 0x000000ffff547224 */ /* 0x000fc400078e0010 */
[C---:B------:R-:W-:Y:S02]  /*96c0*/  IMAD R16, R12.reuse, 0x5d, RZ ;  /* 0x0000005d0c107824 */ /* 0x040fe400078e02ff */
[----:B------:R-:W-:Y:S01]  /*96d0*/  IMAD.MOV.U32 R83, RZ, RZ, R19 ;  /* 0x000000ffff537224 */ /* 0x000fe200078e0013 */
[----:B------:R-:W-:Y:S01]  /*96e0*/  PRMT R40, RZ, 0x7610, R40 ;  /* 0x00007610ff287816 */ /* 0x000fe20000000028 */
[C---:B------:R-:W-:Y:S02]  /*96f0*/  IMAD R19, R12.reuse, 0x65, RZ ;  /* 0x000000650c137824 */ /* 0x040fe400078e02ff */
[----:B------:R-:W-:Y:S02]  /*9700*/  IMAD.MOV.U32 R81, RZ, RZ, R20 ;  /* 0x000000ffff517224 */ /* 0x000fe400078e0014 */
[----:B------:R-:W-:Y:S01]  /*9710*/  IMAD.MOV.U32 R80, RZ, RZ, R83 ;  /* 0x000000ffff507224 */ /* 0x000fe200078e0053 */
[----:B------:R-:W-:Y:S01]  /*9720*/  PRMT R38, RZ, 0x7610, R38 ;  /* 0x00007610ff267816 */ /* 0x000fe20000000026 */
[----:B------:R-:W-:-:S02]  /*9730*/  IMAD R20, R12, 0x6d, RZ ;  /* 0x0000006d0c147824 */ /* 0x000fc400078e02ff */
[----:B------:R-:W-:Y:S02]  /*9740*/  IMAD.MOV.U32 R83, RZ, RZ, R84 ;  /* 0x000000ffff537224 */ /* 0x000fe400078e0054 */
[----:B------:R-:W-:Y:S02]  /*9750*/  IMAD.MOV.U32 R84, RZ, RZ, R86 ;  /* 0x000000ffff547224 */ /* 0x000fe400078e0056 */
[----:B------:R-:W-:Y:S02]  /*9760*/  IMAD.MOV.U32 R86, RZ, RZ, R91 ;  /* 0x000000ffff567224 */ /* 0x000fe400078e005b */
[----:B------:R-:W-:Y:S02]  /*9770*/  IMAD.MOV.U32 R91, RZ, RZ, R92 ;  /* 0x000000ffff5b7224 */ /* 0x000fe400078e005c */
[----:B------:R-:W-:Y:S01]  /*9780*/  IMAD.MOV.U32 R92, RZ, RZ, R15 ;  /* 0x000000ffff5c7224 */ /* 0x000fe200078e000f */
[----:B------:R-:W-:Y:S02]  /*9790*/  SHF.R.S32.HI R15, RZ, 0x1f, R20 ;  /* 0x0000001fff0f7819 */ /* 0x000fe40000011414 */
[----:B------:R-:W-:-:S02]  /*97a0*/  PRMT R36, RZ, 0x7610, R36 ;  /* 0x00007610ff247816 */ /* 0x000fc40000000024 */
[----:B------:R-:W-:Y:S01]  /*97b0*/  PRMT R34, RZ, 0x7610, R34 ;  /* 0x00007610ff227816 */ /* 0x000fe20000000022 */
[----:B------:R-:W-:Y:S01]  /*97c0*/  IMAD.MOV.U32 R78, RZ, RZ, R21 ;  /* 0x000000ffff4e7224 */ /* 0x000fe200078e0015 */
[----:B------:R-:W-:Y:S01]  /*97d0*/  PRMT R39, RZ, 0x7610, R39 ;  /* 0x00007610ff277816 */ /* 0x000fe20000000027 */
[----:B------:R-:W-:Y:S02]  /*97e0*/  IMAD.MOV.U32 R76, RZ, RZ, R18 ;  /* 0x000000ffff4c7224 */ /* 0x000fe400078e0012 */
[C---:B------:R-:W-:Y:S02]  /*97f0*/  IMAD R18, R12.reuse, 0x75, RZ ;  /* 0x000000750c127824 */ /* 0x040fe400078e02ff */
[----:B------:R-:W-:Y:S02]  /*9800*/  IMAD R21, R12, 0x7d, RZ ;  /* 0x0000007d0c157824 */ /* 0x000fe400078e02ff */
[----:B------:R-:W-:Y:S02]  /*9810*/  IMAD.MOV.U32 R79, RZ, RZ, R84 ;  /* 0x000000ffff4f7224 */ /* 0x000fe400078e0054 */
[----:B------:R-:W-:-:S02]  /*9820*/  IMAD.MOV.U32 R84, RZ, RZ, R86 ;  /* 0x000000ffff547224 */ /* 0x000fc400078e0056 */
[----:B------:R-:W-:Y:S01]  /*9830*/  IMAD.MOV.U32 R86, RZ, RZ, R22 ;  /* 0x000000ffff567224 */ /* 0x000fe200078e0016 */
[----:B--2---:R-:W-:Y:S04]  /*9840*/  STL [R1+0xcd4], R47 ;  /* 0x000cd42f01007387 */ /* 0x004fe80000100800 */
[----:B------:R0:W-:Y:S04]  /*9850*/  STL [R1+0x2f4], R48 ;  /* 0x0002f43001007387 */ /* 0x0001e80000100800 */
[----:B------:R-:W-:Y:S01]  /*9860*/  STL [R1+0x300], R9 ;  /* 0x0003000901007387 */ /* 0x000fe20000100800 */
[----:B0-----:R-:W-:Y:S01]  /*9870*/  IMAD.X R48, R5, 0x1, R4, P6 ;  /* 0x0000000105307824 */ /* 0x001fe200030e0604 */
[----:B------:R-:W-:-:S02]  /*9880*/  SHF.R.S32.HI R5, RZ, 0x1f, R8 ;  /* 0x0000001fff057819 */ /* 0x000fc40000011408 */
[C---:B------:R-:W-:Y:S01]  /*9890*/  IADD3 R47, P6, PT, R8.reuse, R0, RZ ;  /* 0x00000000082f7210 */ /* 0x040fe20007fde0ff */
[----:B------:R-:W-:Y:S01]  /*98a0*/  @!P2 IMAD.MOV.U32 R7, RZ, RZ, R48 ;  /* 0x000000ffff07a224 */ /* 0x000fe200078e0030 */
[----:B------:R0:W-:Y:S04]  /*98b0*/  STL [R1+0x2fc], R48 ;  /* 0x0002fc3001007387 */ /* 0x0001e80000100800 */
[----:B------:R1:W2:Y:S01]  /*98c0*/  @!P2 LDG.E.U8 R67, desc[UR20][R6.64] ;  /* 0x000000140643a981 */ /* 0x0002a2000c1e1100 */
[----:B0-----:R-:W-:Y:S01]  /*98d0*/  IMAD.X R48, R5, 0x1, R2, P6 ;  /* 0x0000000105307824 */ /* 0x001fe200030e0602 */
[----:B------:R-:W-:Y:S01]  /*98e0*/  IADD3 R9, P6, PT, R8, R3, RZ ;  /* 0x0000000308097210 */ /* 0x000fe20007fde0ff */
[----:B------:R-:W-:Y:S01]  /*98f0*/  IMAD R8, R12, 0x15, RZ ;  /* 0x000000150c087824 */ /* 0x000fe200078e02ff */
[----:B------:R-:W-:Y:S01]  /*9900*/  STL [R1+0x378], R47 ;  /* 0x0003782f01007387 */ /* 0x000fe20000100800 */
[----:B-1----:R-:W-:-:S02]  /*9910*/  @!P3 IMAD.MOV.U32 R6, RZ, RZ, R47 ;  /* 0x000000ffff06b224 */ /* 0x002fc400078e002f */
[----:B------:R-:W-:Y:S01]  /*9920*/  @!P3 IMAD.MOV.U32 R7, RZ, RZ, R48 ;  /* 0x000000ffff07b224 */ /* 0x000fe200078e0030 */
[----:B------:R0:W-:Y:S04]  /*9930*/  STL [R1+0x374], R48 ;  /* 0x0003743001007387 */ /* 0x0001e80000100800 */
[----:B------:R1:W4:Y:S01]  /*9940*/  @!P3 LDG.E.U8 R66, desc[UR20][R6.64] ;  /* 0x000000140642b981 */ /* 0x000322000c1e1100 */
[----:B0-----:R-:W-:Y:S01]  /*9950*/  IMAD.X R48, R5, 0x1, R4, P6 ;  /* 0x0000000105307824 */ /* 0x001fe200030e0604 */
[----:B------:R-:W-:Y:S02]  /*9960*/  SHF.R.S32.HI R5, RZ, 0x1f, R8 ;  /* 0x0000001fff057819 */ /* 0x000fe40000011408 */
[----:B------:R-:W-:Y:S01]  /*9970*/  IADD3 R47, P6, PT, R8, R0, RZ ;  /* 0x00000000082f7210 */ /* 0x000fe20007fde0ff */
[----:B------:R-:W-:Y:S01]  /*9980*/  STL [R1+0x380], R9 ;  /* 0x0003800901007387 */ /* 0x000fe20000100800 */
[----:B-1----:R-:W-:-:S02]  /*9990*/  @!P3 IMAD.MOV.U32 R6, RZ, RZ, R9 ;  /* 0x000000ffff06b224 */ /* 0x002fc400078e0009 */
        /* <DEDUP_REMOVED lines=10> */
[----:B------:R1:W2:Y:S01]  /*9a40*/  @!P5 LDG.E.U8 R64, desc[UR20][R6.64] ;  /* 0x000000140640d981 */ /* 0x0002a2000c1e1100 */
        /* <DEDUP_REMOVED lines=22> */
[----:B------:R0:W-:Y:S01]  /*9bb0*/  STL [R1+0x5ac], R48 ;  /* 0x0005ac3001007387 */ /* 0x0001e20000100800 */
[----:B------:R-:W-:-:S03]  /*9bc0*/  ISETP.GE.U32.AND P2, PT, R10, 0x7fffff53, PT ;  /* 0x7fffff530a00780c */ /* 0x000fc60003f46070 */
[----:B------:R1:W2:Y:S01]  /*9bd0*/  @!P4 LDG.E.U8 R61, desc[UR20][R6.64] ;  /* 0x00000014063dc981 */ /* 0x0002a2000c1e1100 */
[----:B0-----:R-:W-:Y:S01]  /*9be0*/  IMAD.X R48, R5, 0x1, R2, P6 ;  /* 0x0000000105307824 */ /* 0x001fe200030e0602 */
[----:B------:R-:W-:Y:S01]  /*9bf0*/  IADD3 R9, P6, PT, R8, R3, RZ ;  /* 0x0000000308097210 */ /* 0x000fe20007fde0ff */
[----:B------:R-:W-:Y:S01]  /*9c00*/  IMAD R8, R12, 0x2d, RZ ;  /* 0x0000002d0c087824 */ /* 0x000fe200078e02ff */
[----:B------:R-:W-:Y:S01]  /*9c10*/  STL [R1+0x618], R47 ;  /* 0x0006182f01007387 */ /* 0x000fe20000100800 */
[----:B-1----:R-:W-:Y:S02]  /*9c20*/  @!P0 IMAD.MOV.U32 R6, RZ, RZ, R47 ;  /* 0x000000ffff068224 */ /* 0x002fe400078e002f */
[----:B------:R-:W-:Y:S01]  /*9c30*/  @!P0 IMAD.MOV.U32 R7, RZ, RZ, R48 ;  /* 0x000000ffff078224 */ /* 0x000fe200078e0030 */
[----:B------:R0:W-:Y:S01]  /*9c40*/  STL [R1+0x614], R48 ;  /* 0x0006143001007387 */ /* 0x0001e20000100800 */
[----:B------:R-:W-:-:S03]  /*9c50*/  VIADD R10, R77, 0xffffffca ;  /* 0xffffffca4d0a7836 */ /* 0x000fc60000000000 */
[----:B------:R1:W2:Y:S01]  /*9c60*/  @!P0 LDG.E.U8 R60, desc[UR20][R6.64] ;  /* 0x00000014063c8981 */ /* 0x0002a2000c1e1100 */
[----:B0-----:R-:W-:Y:S01]  /*9c70*/  IMAD.X R48, R5, 0x1, R4, P6 ;  /* 0x0000000105307824 */ /* 0x001fe200030e0604 */
[----:B------:R-:W-:Y:S02]  /*9c80*/  SHF.R.S32.HI R5, RZ, 0x1f, R8 ;  /* 0x0000001fff057819 */ /* 0x000fe40000011408 */
[----:B------:R-:W-:Y:S01]  /*9c90*/  IADD3 R47, P6, PT, R8, R0, RZ ;  /* 0x00000000082f7210 */ /* 0x000fe20007fde0ff */
[----:B------:R-:W-:Y:S01]  /*9ca0*/  STL [R1+0x620], R9 ;  /* 0x0006200901007387 */ /* 0x000fe20000100800 */
[----:B-1----:R-:W-:Y:S02]  /*9cb0*/  @!P0 IMAD.MOV.U32 R6, RZ, RZ, R9 ;  /* 0x000000ffff068224 */ /* 0x002fe400078e0009 */
        /* <DEDUP_REMOVED lines=40> */
[C---:B0-----:R-:W-:Y:S01]  /*9f40*/  IMAD.X R48, R5.reuse, 0x1, R2, P6 ;  /* 0x0000000105307824 */ /* 0x041fe200030e0602 */
[----:B------:R-:W-:Y:S01]  /*9f50*/  IADD3 R9, P6, PT, R8, R3, RZ ;  /* 0x0000000308097210 */ /* 0x000fe20007fde0ff */
[----:B------:R-:W-:Y:S01]  /*9f60*/  IMAD R8, R12, 0x45, RZ ;  /* 0x000000450c087824 */ /* 0x000fe200078e02ff */
[----:B------:R-:W-:Y:S01]  /*9f70*/  STL [R1+0x788], R47 ;  /* 0x0007882f01007387 */ /* 0x000fe20000100800 */
[----:B-1----:R-:W-:Y:S02]  /*9f80*/  @!P5 IMAD.MOV.U32 R6, RZ, RZ, R47 ;  /* 0x000000ffff06d224 */ /* 0x002fe400078e002f */
[----:B------:R-:W-:Y:S01]  /*9f90*/  @!P5 IMAD.MOV.U32 R7, RZ, RZ, R48 ;  /* 0x000000ffff07d224 */ /* 0x000fe200078e0030 */
[----:B------:R0:W-:Y:S04]  /*9fa0*/  STL [R1+0x784], R48 ;  /* 0x0007843001007387 */ /* 0x0001e80000100800 */
[----:B------:R1:W2:Y:S01]  /*9fb0*/  @!P5 LDG.E.U8 R54, desc[UR20][R6.64] ;  /* 0x000000140636d981 */ /* 0x0002a2000c1e1100 */
[----:B0-----:R-:W-:Y:S01]  /*9fc0*/  IMAD.X R48, R5, 0x1, R4, P6 ;  /* 0x0000000105307824 */ /* 0x001fe200030e0604 */
[----:B------:R-:W-:-:S02]  /*9fd0*/  SHF.R.S32.HI R5, RZ, 0x1f, R8 ;  /* 0x0000001fff057819 */ /* 0x000fc40000011408 */
[----:B------:R-:W-:Y:S01]  /*9fe0*/  IADD3 R47, P6, PT, R8, R0, RZ ;  /* 0x00000000082f7210 */ /* 0x000fe20007fde0ff */
[----:B------:R-:W-:Y:S01]  /*9ff0*/  STL [R1+0x790], R9 ;  /* 0x0007900901007387 */ /* 0x000fe20000100800 */
[----:B-1----:R-:W-:Y:S02]  /*a000*/  @!P5 IMAD.MOV.U32 R6, RZ, RZ, R9 ;  /* 0x000000ffff06d224 */ /* 0x002fe400078e0009 */
[----:B------:R-:W-:Y:S01]  /*a010*/  @!P5 IMAD.MOV.U32 R7, RZ, RZ, R48 ;  /* 0x000000ffff07d224 */ /* 0x000fe200078e0030 */
[----:B------:R0:W-:Y:S01]  /*a020*/  STL [R1+0x78c], R48 ;  /* 0x00078c3001007387 */ /* 0x0001e20000100800 */
[----:B------:R-:W-:-:S03]  /*a030*/  VIADD R10, R77, 0xffffffb2 ;  /* 0xffffffb24d0a7836 */ /* 0x000fc60000000000 */
[----:B------:R1:W2:Y:S01]  /*a040*/  @!P5 LDG.E.U8 R53, desc[UR20][R6.64] ;  /* 0x000000140635d981 */ /* 0x0002a2000c1e1100 */
[C---:B0-----:R-:W-:Y:S01]  /*a050*/  IMAD.X R48, R5.reuse, 0x1, R2, P6 ;  /* 0x0000000105307824 */ /* 0x041fe200030e0602 */
[----:B------:R-:W-:Y:S02]  /*a060*/  IADD3 R9, P6, PT, R8, R3, RZ ;  /* 0x0000000308097210 */ /* 0x000fe40007fde0ff */
[----:B------:R0:W-:Y:S01]  /*a070*/  STL [R1+0x808], R47 ;  /* 0x0008082f01007387 */ /* 0x0001e20000100800 */
[----:B------:R-:W-:Y:S02]  /*a080*/  IMAD R8, R12, 0x4d, RZ ;  /* 0x0000004d0c087824 */ /* 0x000fe400078e02ff */
[----:B-1----:R-:W-:Y:S02]  /*a090*/  @!P4 IMAD.MOV.U32 R6, RZ, RZ, R47 ;  /* 0x000000ffff06c224 */ /* 0x002fe400078e002f */
[----:B------:R-:W-:Y:S01]  /*a0a0*/  @!P4 IMAD.MOV.U32 R7, RZ, RZ, R48 ;  /* 0x000000ffff07c224 */ /* 0x000fe200078e0030 */
[----:B------:R-:W-:Y:S01]  /*a0b0*/  ISETP.GE.U32.AND P0, PT, R10, 0x7fffff33, PT ;  /* 0x7fffff330a00780c */ /* 0x000fe20003f06070 */
[----:B------:R1:W-:Y:S01]  /*a0c0*/  STL [R1+0x804], R48 ;  /* 0x0008043001007387 */ /* 0x0003e20000100800 */
[----:B0-----:R-:W-:-:S03]  /*a0d0*/  IMAD.X R47, R5, 0x1, R4, P6 ;  /* 0x00000001052f7824 */ /* 0x001fc600030e0604 */
[----:B------:R0:W2:Y:S01]  /*a0e0*/  @!P4 LDG.E.U8 R52, desc[UR20][R6.64] ;  /* 0x000000140634c981 */ /* 0x0000a2000c1e1100 */
[----:B------:R-:W-:Y:S02]  /*a0f0*/  SHF.R.S32.HI R5, RZ, 0x1f, R8 ;  /* 0x0000001fff057819 */ /* 0x000fe40000011408 */
[----:B-1----:R-:W-:Y:S01]  /*a100*/  IADD3 R48, P6, PT, R8, R0, RZ ;  /* 0x0000000008307210 */ /* 0x002fe20007fde0ff */
[----:B0-----:R-:W-:Y:S02]  /*a110*/  @!P4 IMAD.MOV.U32 R6, RZ, RZ, R9 ;  /* 0x000000ffff06c224 */ /* 0x001fe400078e0009 */
[----:B------:R-:W-:Y:S01]  /*a120*/  @!P4 IMAD.MOV.U32 R7, RZ, RZ, R47 ;  /* 0x000000ffff07c224 */ /* 0x000fe200078e002f */
[----:B------:R0:W-:Y:S01]  /*a130*/  STL [R1+0x810], R9 ;  /* 0x0008100901007387 */ /* 0x0001e20000100800 */
[----:B------:R-:W-:-:S03]  /*a140*/  IMAD.X R49, R5, 0x1, R2, P6 ;  /* 0x0000000105317824 */ /* 0x000fc600030e0602 */
[----:B------:R1:W2:Y:S01]  /*a150*/  @!P4 LDG.E.U8 R51, desc[UR20][R6.64] ;  /* 0x000000140633c981 */ /* 0x0002a2000c1e1100 */
[----:B------:R-:W-:Y:S01]  /*a160*/  VIADD R10, R77, 0xffffffaa ;  /* 0xffffffaa4d0a7836 */ /* 0x000fe20000000000 */
[----:B0-----:R-:W-:Y:S02]  /*a170*/  IADD3 R9, P4, PT, R8, R3, RZ ;  /* 0x0000000308097210 */ /* 0x001fe40007f9e0ff */
[----:B------:R0:W-:Y:S01]  /*a180*/  STL [R1+0x80c], R47 ;  /* 0x00080c2f01007387 */ /* 0x0001e20000100800 */
[----:B-1----:R-:W-:Y:S02]  /*a190*/  @!P0 IMAD.MOV.U32 R6, RZ, RZ, R48 ;  /* 0x000000ffff068224 */ /* 0x002fe400078e0030 */
[----:B------:R-:W-:Y:S01]  /*a1a0*/  @!P0 IMAD.MOV.U32 R7, RZ, RZ, R49 ;  /* 0x000000ffff078224 */ /* 0x000fe200078e0031 */
[----:B------:R-:W-:Y:S01]  /*a1b0*/  ISETP.GE.U32.AND P2, PT, R10, 0x7fffff2b, PT ;  /* 0x7fffff2b0a00780c */ /* 0x000fe20003f46070 */
[----:B0-----:R-:W-:-:S03]  /*a1c0*/  IMAD.X R47, R5, 0x1, R4, P4 ;  /* 0x00000001052f7824 */ /* 0x001fc600020e0604 */
[----:B------:R0:W2:Y:S01]  /*a1d0*/  @!P0 LDG.E.U8 R50, desc[UR20][R6.64] ;  /* 0x0000001406328981 */ /* 0x0000a2000c1e1100 */
[C---:B------:R-:W-:Y:S02]  /*a1e0*/  VIADD R10, R77.reuse, 0xffffffa2 ;  /* 0xffffffa24d0a7836 */ /* 0x040fe40000000000 */
[----:B------:R-:W-:Y:S01]  /*a1f0*/  IMAD R8, R12, 0x55, RZ ;  /* 0x000000550c087824 */ /* 0x000fe200078e02ff */
[----:B------:R-:W-:Y:S01]  /*a200*/  STL [R1+0x888], R48 ;  /* 0x0008883001007387 */ /* 0x000fe20000100800 */
[----:B0-----:R-:W-:Y:S02]  /*a210*/  @!P0 IMAD.MOV.U32 R6, RZ, RZ, R9 ;  /* 0x000000ffff068224 */ /* 0x001fe400078e0009 */
[----:B------:R-:W-:Y:S01]  /*a220*/  @!P0 IMAD.MOV.U32 R7, RZ, RZ, R47 ;  /* 0x000000ffff078224 */ /* 0x000fe200078e002f */
[----:B------:R-:W-:Y:S01]  /*a230*/  ISETP.GE.U32.AND P3, PT, R10, 0x7fffff23, PT ;  /* 0x7fffff230a00780c */ /* 0x000fe20003f66070 */
[----:B------:R0:W-:Y:S01]  /*a240*/  STL [R1+0x890], R9 ;  /* 0x0008900901007387 */ /* 0x0001e20000100800 */
[----:B------:R-:W-:Y:S01]  /*a250*/  VIADD R10, R77, 0xffffff9a ;  /* 0xffffff9a4d0a7836 */ /* 0x000fe20000000000 */
[----:B------:R-:W-:-:S02]  /*a260*/  SHF.R.S32.HI R5, RZ, 0x1f, R8 ;  /* 0x0000001fff057819 */ /* 0x000fc40000011408 */
[----:B------:R1:W2:Y:S01]  /*a270*/  @!P0 LDG.E.U8 R45, desc[UR20][R6.64] ;  /* 0x00000014062d8981 */ /* 0x0002a2000c1e1100 */
[C---:B------:R-:W-:Y:S02]  /*a280*/  IADD3 R70, P0, PT, R8.reuse, R0, RZ ;  /* 0x0000000008467210 */ /* 0x040fe40007f1e0ff */
[----:B0-----:R-:W-:Y:S01]  /*a290*/  IADD3 R9, P4, PT, R8, R3, RZ ;  /* 0x0000000308097210 */ /* 0x001fe20007f9e0ff */
[----:B------:R-:W-:Y:S01]  /*a2a0*/  STL [R1+0x884], R49 ;  /* 0x0008843101007387 */ /* 0x000fe20000100800 */
[----:B------:R-:W-:Y:S01]  /*a2b0*/  ISETP.GE.U32.AND P5, PT, R10, 0x7fffff1b, PT ;  /* 0x7fffff1b0a00780c */ /* 0x000fe20003fa6070 */
[----:B-1----:R-:W-:Y:S02]  /*a2c0*/  VIADD R6, R77, 0xffffff8a ;  /* 0xffffff8a4d067836 */ /* 0x002fe40000000000 */
[----:B------:R0:W-:Y:S01]  /*a2d0*/  STL [R1+0x88c], R47 ;  /* 0x00088c2f01007387 */ /* 0x0001e20000100800 */
[----:B------:R-:W-:Y:S01]  /*a2e0*/  IMAD.X R72, R5, 0x1, R2, P0 ;  /* 0x0000000105487824 */ /* 0x000fe200000e0602 */
[----:B------:R-:W-:Y:S01]  /*a2f0*/  SHF.R.S32.HI R8, RZ, 0x1f, R16 ;  /* 0x0000001fff087819 */ /* 0x000fe20000011410 */
[----:B------:R-:W-:Y:S01]  /*a300*/  VIADD R10, R77, 0xffffff92 ;  /* 0xffffff924d0a7836 */ /* 0x000fe20000000000 */
[----:B------:R-:W-:Y:S01]  /*a310*/  ISETP.GE.U32.AND P0, PT, R6, 0x7fffff0b, PT ;  /* 0x7fffff0b0600780c */ /* 0x000fe20003f06070 */
[----:B------:R-:W-:-:S02]  /*a320*/  @!P2 IMAD.MOV.U32 R6, RZ, RZ, R70 ;  /* 0x000000ffff06a224 */ /* 0x000fc400078e0046 */
[----:B0-----:R-:W-:Y:S01]  /*a330*/  IMAD.X R47, R5, 0x1, R4, P4 ;  /* 0x00000001052f7824 */ /* 0x001fe200020e0604 */
[-C--:B------:R-:W-:Y:S01]  /*a340*/  IADD3 R48, P4, PT, R16, R0.reuse, RZ ;  /* 0x0000000010307210 */ /* 0x080fe20007f9e0ff */
[----:B------:R-:W-:Y:S01]  /*a350*/  @!P2 IMAD.MOV.U32 R7, RZ, RZ, R72 ;  /* 0x000000ffff07a224 */ /* 0x000fe200078e0048 */
[----:B------:R-:W-:Y:S02]  /*a360*/  ISETP.GE.U32.AND P6, PT, R10, 0x7fffff13, PT ;  /* 0x7fffff130a00780c */ /* 0x000fe40003fc6070 */
[----:B------:R-:W-:Y:S01]  /*a370*/  SHF.R.S32.HI R10, RZ, 0x1f, R19 ;  /* 0x0000001fff0a7819 */ /* 0x000fe20000011413 */
[----:B------:R-:W-:Y:S01]  /*a380*/  IMAD.X R71, R8, 0x1, R2, P4 ;  /* 0x0000000108477824 */ /* 0x000fe200020e0602 */
[----:B------:R-:W-:Y:S01]  /*a390*/  IADD3 R49, P4, PT, R19, R0, RZ ;  /* 0x0000000013317210 */ /* 0x000fe20007f9e0ff */
[----:B------:R0:W2:Y:S04]  /*a3a0*/  @!P2 LDG.E.U8 R40, desc[UR20][R6.64] ;  /* 0x000000140628a981 */ /* 0x0000a8000c1e1100 */
[----:B------:R1:W-:Y:S01]  /*a3b0*/  STL [R1+0x900], R70 ;  /* 0x0009004601007387 */ /* 0x0003e20000100800 */
[----:B0-----:R-:W-:-:S02]  /*a3c0*/  @!P3 IMAD.MOV.U32 R6, RZ, RZ, R48 ;  /* 0x000000ffff06b224 */ /* 0x001fc400078e0030 */
[----:B------:R-:W-:Y:S02]  /*a3d0*/  @!P3 IMAD.MOV.U32 R7, RZ, RZ, R71 ;  /* 0x000000ffff07b224 */ /* 0x000fe400078e0047 */
[----:B-1----:R-:W-:Y:S01]  /*a3e0*/  IMAD.X R70, R10, 0x1, R2, P4 ;  /* 0x000000010a467824 */ /* 0x002fe200020e0602 */
[----:B------:R-:W-:Y:S01]  /*a3f0*/  IADD3 R5, P4, PT, R20, R0, RZ ;  /* 0x0000000014057210 */ /* 0x000fe20007f9e0ff */
[----:B------:R-:W-:Y:S04]  /*a400*/  STL [R1+0x908], R9 ;  /* 0x0009080901007387 */ /* 0x000fe80000100800 */
[----:B------:R-:W-:Y:S04]  /*a410*/  STL [R1+0x8fc], R72 ;  /* 0x0008fc4801007387 */ /* 0x000fe80000100800 */
[----:B------:R0:W2:Y:S04]  /*a420*/  @!P3 LDG.E.U8 R38, desc[UR20][R6.64] ;  /* 0x000000140626b981 */ /* 0x0000a8000c1e1100 */
[----:B------:R-:W-:Y:S04]  /*a430*/  STL [R1+0x904], R47 ;  /* 0x0009042f01007387 */ /* 0x000fe80000100800 */
[----:B------:R1:W-:Y:S01]  /*a440*/  STL [R1+0x970], R48 ;  /* 0x0009703001007387 */ /* 0x0003e20000100800 */
[----:B0-----:R-:W-:-:S02]  /*a450*/  @!P5 IMAD.MOV.U32 R6, RZ, RZ, R49 ;  /* 0x000000ffff06d224 */ /* 0x001fc400078e0031 */
[----:B------:R-:W-:-:S05]  /*a460*/  @!P5 IMAD.MOV.U32 R7, RZ, RZ, R70 ;  /* 0x000000ffff07d224 */ /* 0x000fca00078e0046 */
[----:B------:R0:W2:Y:S01]  /*a470*/  @!P5 LDG.E.U8 R36, desc[UR20][R6.64] ;  /* 0x000000140624d981 */ /* 0x0000a2000c1e1100 */
[----:B-1----:R-:W-:Y:S02]  /*a480*/  IMAD.X R48, R15, 0x1, R2, P4 ;  /* 0x000000010f307824 */ /* 0x002fe400020e0602 */
[----:B0-----:R-:W-:Y:S02]  /*a490*/  @!P6 IMAD.MOV.U32 R6, RZ, RZ, R5 ;  /* 0x000000ffff06e224 */ /* 0x001fe400078e0005 */
[----:B------:R-:W-:Y:S01]  /*a4a0*/  @!P6 IMAD.MOV.U32 R7, RZ, RZ, R48 ;  /* 0x000000ffff07e224 */ /* 0x000fe200078e0030 */
[----:B------:R-:W-:Y:S04]  /*a4b0*/  STL [R1+0x96c], R71 ;  /* 0x00096c4701007387 */ /* 0x000fe80000100800 */
[----:B------:R0:W2:Y:S04]  /*a4c0*/  @!P6 LDG.E.U8 R34, desc[UR20][R6.64] ;  /* 0x000000140622e981 */ /* 0x0000a8000c1e1100 */
[----:B------:R-:W-:Y:S01]  /*a4d0*/  STL [R1+0x9e0], R49 ;  /* 0x0009e03101007387 */ /* 0x000fe20000100800 */
[----:B0-----:R-:W-:Y:S01]  /*a4e0*/  @!P2 IMAD.MOV.U32 R6, RZ, RZ, R9 ;  /* 0x000000ffff06a224 */ /* 0x001fe200078e0009 */
[----:B------:R-:W-:Y:S01]  /*a4f0*/  IADD3 R9, P4, PT, R16, R3, RZ ;  /* 0x0000000310097210 */ /* 0x000fe20007f9e0ff */
[----:B------:R-:W-:Y:S01]  /*a500*/  @!P2 IMAD.MOV.U32 R7, RZ, RZ, R47 ;  /* 0x000000ffff07a224 */ /* 0x000fe200078e002f */
[----:B------:R0:W-:Y:S01]  /*a510*/  STL [R1+0x9dc], R70 ;  /* 0x0009dc4601007387 */ /* 0x0001e20000100800 */
[----:B------:R-:W-:-:S02]  /*a520*/  SHF.R.S32.HI R16, RZ, 0x1f, R21 ;  /* 0x0000001fff107819 */ /* 0x000fc40000011415 */
[----:B------:R-:W-:Y:S01]  /*a530*/  IMAD.X R47, R8, 0x1, R4, P4 ;  /* 0x00000001082f7824 */ /* 0x000fe200020e0604 */
[----:B------:R1:W-:Y:S01]  /*a540*/  STL [R1+0xa5c], R5 ;  /* 0x000a5c0501007387 */ /* 0x0003e20000100800 */
[----:B------:R-:W-:-:S03]  /*a550*/  IMAD R22, R12, 0x6, RZ ;  /* 0x000000060c167824 */ /* 0x000fc600078e02ff */
[----:B------:R3:W2:Y:S01]  /*a560*/  @!P2 LDG.E.U8 R39, desc[UR20][R6.64] ;  /* 0x000000140627a981 */ /* 0x0006a2000c1e1100 */
[-C--:B------:R-:W-:Y:S02]  /*a570*/  IADD3 R72, P2, PT, R18, R0.reuse, RZ ;  /* 0x0000000012487210 */ /* 0x080fe40007f5e0ff */
[-C--:B0-----:R-:W-:Y:S02]  /*a580*/  IADD3 R70, P4, PT, R21, R0.reuse, RZ ;  /* 0x0000000015467210 */ /* 0x081fe40007f9e0ff */
[----:B-1----:R-:W-:Y:S01]  /*a590*/  SHF.R.S32.HI R5, RZ, 0x1f, R18 ;  /* 0x0000001fff057819 */ /* 0x002fe20000011412 */
[----:B---3--:R-:W-:Y:S01]  /*a5a0*/  VIADD R6, R77, 0xffffff82 ;  /* 0xffffff824d067836 */ /* 0x008fe20000000000 */
[----:B------:R0:W-:Y:S03]  /*a5b0*/  STL [R1+0xa58], R48 ;  /* 0x000a583001007387 */ /* 0x0001e60000100800 */
[----:B------:R-:W-:Y:S01]  /*a5c0*/  IMAD.X R73, R5, 0x1, R2, P2 ;  /* 0x0000000105497824 */ /* 0x000fe200010e0602 */
[----:B------:R-:W-:Y:S01]  /*a5d0*/  SHF.R.S32.HI R8, RZ, 0x1f, R22 ;  /* 0x0000001fff087819 */ /* 0x000fe20000011416 */
[----:B------:R-:W-:Y:S01]  /*a5e0*/  IMAD.X R71, R16, 0x1, R2, P4 ;  /* 0x0000000110477824 */ /* 0x000fe200020e0602 */
[----:B------:R-:W-:Y:S01]  /*a5f0*/  ISETP.GE.U32.AND P2, PT, R6, 0x7fffff03, PT ;  /* 0x7fffff030600780c */ /* 0x000fe20003f46070 */
[----:B------:R-:W-:Y:S01]  /*a600*/  VIADD R6, R77, 0xfffffff9 ;  /* 0xfffffff94d067836 */ /* 0x000fe20000000000 */
[----:B0-----:R-:W-:Y:S01]  /*a610*/  IADD3 R48, P4, PT, R22, R0, RZ ;  /* 0x0000000016307210 */ /* 0x001fe20007f9e0ff */
[----:B------:R-:W-:Y:S01]  /*a620*/  @!P0 IMAD.MOV.U32 R7, RZ, RZ, R73 ;  /* 0x000000ffff078224 */ /* 0x000fe200078e0049 */
[----:B------:R-:W-:-:S03]  /*a630*/  PRMT R44, RZ, 0x7610, R44 ;  /* 0x00007610ff2c7816 */ /* 0x000fc6000000002c */
[----:B------:R-:W-:Y:S01]  /*a640*/  IMAD.X R49, R8, 0x1, R2, P4 ;  /* 0x0000000108317824 */ /* 0x000fe200020e0602 */
[----:B------:R-:W-:Y:S01]  /*a650*/  ISETP.GE.U32.AND P4, PT, R6, 0x7fffff7a, PT ;  /* 0x7fffff7a0600780c */ /* 0x000fe20003f86070 */
[----:B------:R-:W-:Y:S01]  /*a660*/  @!P0 IMAD.MOV.U32 R6, RZ, RZ, R72 ;  /* 0x000000ffff068224 */ /* 0x000fe200078e0048 */
[----:B------:R-:W-:-:S04]  /*a670*/  PRMT R42, RZ, 0x7610, R42 ;  /* 0x00007610ff2a7816 */ /* 0x000fc8000000002a */
[----:B------:R0:W3:Y:S01]  /*a680*/  @!P0 LDG.E.U8 R44, desc[UR20][R6.64] ;  /* 0x00000014062c8981 */ /* 0x0000e2000c1e1100 */
[----:B------:R-:W-:Y:S01]  /*a690*/  PRMT R46, RZ, 0x7610, R46 ;  /* 0x00007610ff2e7816 */ /* 0x000fe2000000002e */
[----:B0-----:R-:W-:Y:S02]  /*a6a0*/  @!P2 IMAD.MOV.U32 R6, RZ, RZ, R70 ;  /* 0x000000ffff06a224 */ /* 0x001fe400078e0046 */
[----:B------:R-:W-:-:S05]  /*a6b0*/  @!P2 IMAD.MOV.U32 R7, RZ, RZ, R71 ;  /* 0x000000ffff07a224 */ /* 0x000fca00078e0047 */
[----:B------:R0:W2:Y:S01]  /*a6c0*/  @!P2 LDG.E.U8 R42, desc[UR20][R6.64] ;  /* 0x00000014062aa981 */ /* 0x0000a2000c1e1100 */
[----:B------:R-:W-:Y:S01]  /*a6d0*/  PRMT R37, RZ, 0x7610, R37 ;  /* 0x00007610ff257816 */ /* 0x000fe20000000025 */
[----:B0-----:R-:W-:Y:S02]  /*a6e0*/  @!P4 IMAD.MOV.U32 R6, RZ, RZ, R48 ;  /* 0x000000ffff06c224 */ /* 0x001fe400078e0030 */
[----:B------:R-:W-:-:S05]  /*a6f0*/  @!P4 IMAD.MOV.U32 R7, RZ, RZ, R49 ;  /* 0x000000ffff07c224 */ /* 0x000fca00078e0031 */
[----:B------:R0:W2:Y:S04]  /*a700*/  @!P4 LDG.E.U8 R46, desc[UR20][R6.64] ;  /* 0x00000014062ec981 */ /* 0x0000a8000c1e1100 */
[----:B------:R1:W-:Y:S01]  /*a710*/  STL [R1+0x978], R9 ;  /* 0x0009780901007387 */ /* 0x0003e20000100800 */
[----:B0-----:R-:W-:Y:S02]  /*a720*/  @!P3 IMAD.MOV.U32 R6, RZ, RZ, R9 ;  /* 0x000000ffff06b224 */ /* 0x001fe400078e0009 */
[----:B------:R-:W-:Y:S01]  /*a730*/  @!P3 IMAD.MOV.U32 R7, RZ, RZ, R47 ;  /* 0x000000ffff07b224 */ /* 0x000fe200078e002f */
[----:B------:R-:W-:Y:S04]  /*a740*/  STL [R1+0xadc], R72 ;  /* 0x000adc4801007387 */ /* 0x000fe80000100800 */
[----:B------:R0:W2:Y:S01]  /*a750*/  @!P3 LDG.E.U8 R37, desc[UR20][R6.64] ;  /* 0x000000140625b981 */ /* 0x0000a2000c1e1100 */
[----:B-1----:R-:W-:-:S03]  /*a760*/  IADD3 R9, P3, PT, R19, R3, RZ ;  /* 0x0000000313097210 */ /* 0x002fc60007f7e0ff */
[----:B------:R1:W-:Y:S04]  /*a770*/  STL [R1+0x974], R47 ;  /* 0x0009742f01007387 */ /* 0x0003e80000100800 */
[----:B------:R-:W-:Y:S01]  /*a780*/  STL [R1+0xb5c], R70 ;  /* 0x000b5c4601007387 */ /* 0x000fe20000100800 */
[----:B------:R-:W-:-:S03]  /*a790*/  PRMT R35, RZ, 0x7610, R35 ;  /* 0x00007610ff237816 */ /* 0x000fc60000000023 */
[----:B------:R-:W-:Y:S01]  /*a7a0*/  STL [R1+0xad8], R73 ;  /* 0x000ad84901007387 */ /* 0x000fe20000100800 */
[----:B-1----:R-:W-:-:S03]  /*a7b0*/  IMAD.X R47, R10, 0x1, R4, P3 ;  /* 0x000000010a2f7824 */ /* 0x002fc600018e0604 */
[----:B------:R-:W-:Y:S01]  /*a7c0*/  STL [R1+0xb58], R71 ;  /* 0x000b584701007387 */ /* 0x000fe20000100800 */
[----:B0-----:R-:W-:-:S03]  /*a7d0*/  @!P5 IMAD.MOV.U32 R6, RZ, RZ, R9 ;  /* 0x000000ffff06d224 */ /* 0x001fc600078e0009 */
[----:B------:R-:W-:Y:S01]  /*a7e0*/  STL [R1+0x308], R48 ;  /* 0x0003083001007387 */ /* 0x000fe20000100800 */
[----:B------:R-:W-:-:S03]  /*a7f0*/  @!P5 IMAD.MOV.U32 R7, RZ, RZ, R47 ;  /* 0x000000ffff07d224 */ /* 0x000fc600078e002f */
[----:B------:R-:W-:Y:S04]  /*a800*/  STL [R1+0x304], R49 ;  /* 0x0003043101007387 */ /* 0x000fe80000100800 */
[----:B------:R0:W-:Y:S04]  /*a810*/  STL [R1+0x9e8], R9 ;  /* 0x0009e80901007387 */ /* 0x0001e80000100800 */
[----:B------:R-:W-:Y:S04]  /*a820*/  STL [R1+0x9e4], R47 ;  /* 0x0009e42f01007387 */ /* 0x000fe80000100800 */
[----:B------:R1:W2:Y:S01]  /*a830*/  @!P5 LDG.E.U8 R35, desc[UR20][R6.64] ;  /* 0x000000140623d981 */ /* 0x0002a2000c1e1100 */
[----:B0-----:R-:W-:-:S02]  /*a840*/  IADD3 R9, P3, PT, R20, R3, RZ ;  /* 0x0000000314097210 */ /* 0x001fc40007f7e0ff */
[----:B------:R-:W-:-:S03]  /*a850*/  PRMT R10, RZ, 0x7610, R10 ;  /* 0x00007610ff0a7816 */ /* 0x000fc6000000000a */
[----:B------:R-:W-:Y:S01]  /*a860*/  IMAD.X R15, R15, 0x1, R4, P3 ;  /* 0x000000010f0f7824 */ /* 0x000fe200018e0604 */
[----:B------:R0:W-:Y:S01]  /*a870*/  STL [R1+0xa64], R9 ;  /* 0x000a640901007387 */ /* 0x0001e20000100800 */
[----:B-1----:R-:W-:Y:S02]  /*a880*/  @!P6 IMAD.MOV.U32 R6, RZ, RZ, R9 ;  /* 0x000000ffff06e224 */ /* 0x002fe400078e0009 */
[----:B------:R-:W-:Y:S01]  /*a890*/  @!P6 IMAD.MOV.U32 R7, RZ, RZ, R15 ;  /* 0x000000ffff07e224 */ /* 0x000fe200078e000f */
[----:B------:R-:W-:Y:S01]  /*a8a0*/  PRMT R43, RZ, 0x7610, R43 ;  /* 0x00007610ff2b7816 */ /* 0x000fe2000000002b */
[----:B------:R-:W-:-:S03]  /*a8b0*/  IMAD.SHL.U32 R68, R68, 0x20, RZ ;  /* 0x0000002044447824 */ /* 0x000fc600078e00ff */
[----:B------:R1:W2:Y:S01]  /*a8c0*/  @!P6 LDG.E.U8 R10, desc[UR20][R6.64] ;  /* 0x00000014060ae981 */ /* 0x0002a2000c1e1100 */
[----:B0-----:R-:W-:-:S05]  /*a8d0*/  IADD3 R9, P3, PT, R18, R3, RZ ;  /* 0x0000000312097210 */ /* 0x001fca0007f7e0ff */
[----:B------:R-:W-:Y:S01]  /*a8e0*/  IMAD.X R5, R5, 0x1, R4, P3 ;  /* 0x0000000105057824 */ /* 0x000fe200018e0604 */
[----:B------:R0:W-:Y:S01]  /*a8f0*/  STL [R1+0xa60], R15 ;  /* 0x000a600f01007387 */ /* 0x0001e20000100800 */
[----:B-1----:R-:W-:Y:S02]  /*a900*/  @!P0 IMAD.MOV.U32 R6, RZ, RZ, R9 ;  /* 0x000000ffff068224 */ /* 0x002fe400078e0009 */
[----:B------:R-:W-:Y:S01]  /*a910*/  @!P0 IMAD.MOV.U32 R7, RZ, RZ, R5 ;  /* 0x000000ffff078224 */ /* 0x000fe200078e0005 */
[----:B------:R-:W-:Y:S04]  /*a920*/  STL [R1+0xae4], R9 ;  /* 0x000ae40901007387 */ /* 0x000fe80000100800 */
[----:B------:R1:W-:Y:S01]  /*a930*/  STL [R1+0xae0], R5 ;  /* 0x000ae00501007387 */ /* 0x0003e20000100800 */
[----:B0-----:R-:W-:-:S03]  /*a940*/  IABS R15, R68 ;  /* 0x00000044000f7213 */ /* 0x001fc60000000000 */
[----:B------:R0:W2:Y:S01]  /*a950*/  @!P0 LDG.E.U8 R43, desc[UR20][R6.64] ;  /* 0x00000014062b8981 */ /* 0x0000a2000c1e1100 */
[----:B-1----:R-:W-:-:S05]  /*a960*/  IADD3 R5, P0, PT, R21, R3, RZ ;  /* 0x0000000315057210 */ /* 0x002fca0007f1e0ff */
[----:B------:R1:W-:Y:S01]  /*a970*/  STL [R1+0xb64], R5 ;  /* 0x000b640501007387 */ /* 0x0003e20000100800 */
[----:B0-----:R-:W-:Y:S02]  /*a980*/  @!P2 IMAD.MOV.U32 R6, RZ, RZ, R5 ;  /* 0x000000ffff06a224 */ /* 0x001fe400078e0005 */
[----:B------:R-:W-:Y:S02]  /*a990*/  IMAD.X R9, R16, 0x1, R4, P0 ;  /* 0x0000000110097824 */ /* 0x000fe400000e0604 */
[----:B-1----:R-:W-:-:S03]  /*a9a0*/  IMAD.HI.U32 R5, R14, R15, RZ ;  /* 0x0000000f0e057227 */ /* 0x002fc600078e00ff */
[----:B------:R0:W-:Y:S01]  /*a9b0*/  STL [R1+0xb60], R9 ;  /* 0x000b600901007387 */ /* 0x0001e20000100800 */
[----:B------:R-:W-:Y:S02]  /*a9c0*/  IMAD.MOV R5, RZ, RZ, -R5 ;  /* 0x000000ffff057224 */ /* 0x000fe400078e0a05 */
[----:B------:R-:W-:Y:S01]  /*a9d0*/  @!P2 IMAD.MOV.U32 R7, RZ, RZ, R9 ;  /* 0x000000ffff07a224 */ /* 0x000fe200078e0009 */
[----:B------:R-:W-:Y:S01]  /*a9e0*/  PRMT R33, RZ, 0x7610, R33 ;  /* 0x00007610ff217816 */ /* 0x000fe20000000021 */
[----:B------:R-:W-:Y:S01]  /*a9f0*/  IMAD R15, R11, R5, R15 ;  /* 0x000000050b0f7224 */ /* 0x000fe200078e020f */
[----:B0-----:R-:W-:Y:S01]  /*aa00*/  IADD3 R9, P0, PT, R22, R3, RZ ;  /* 0x0000000316097210 */ /* 0x001fe20007f1e0ff */
[----:B------:R-:W-:-:S03]  /*aa10*/  VIADD R5, R68, 0x1 ;  /* 0x0000000144057836 */ /* 0x000fc60000000000 */
[----:B------:R0:W2:Y:S01]  /*aa20*/  @!P2 LDG.E.U8 R33, desc[UR20][R6.64] ;  /* 0x000000140621a981 */ /* 0x0000a2000c1e1100 */
[----:B------:R-:W-:Y:S01]  /*aa30*/  IMAD.X R8, R8, 0x1, R4, P0 ;  /* 0x0000000108087824 */ /* 0x000fe200000e0604 */
[----:B------:R-:W-:Y:S02]  /*aa40*/  IABS R22, R5 ;  /* 0x0000000500167213 */ /* 0x000fe40000000000 */
[----:B------:R1:W-:Y:S01]  /*aa50*/  STL [R1+0x310], R9 ;  /* 0x0003100901007387 */ /* 0x0003e20000100800 */
[----:B------:R-:W-:Y:S01]  /*aa60*/  ISETP.GE.AND P2, PT, R5, RZ, PT ;  /* 0x000000ff0500720c */ /* 0x000fe20003f46270 */
[----:B------:R-:W-:Y:S02]  /*aa70*/  VIADD R16, R68, 0x4 ;  /* 0x0000000444107836 */ /* 0x000fe40000000000 */
[----:B------:R4:W-:Y:S01]  /*aa80*/  STL [R1+0x30c], R8 ;  /* 0x00030c0801007387 */ /* 0x0009e20000100800 */
[----:B0-----:R-:W-:Y:S02]  /*aa90*/  @!P4 IMAD.MOV.U32 R6, RZ, RZ, R9 ;  /* 0x000000ffff06c224 */ /* 0x001fe400078e0009 */
[----:B------:R-:W-:-:S02]  /*aaa0*/  @!P4 IMAD.MOV.U32 R7, RZ, RZ, R8 ;  /* 0x000000ffff07c224 */ /* 0x000fc400078e0008 */
[----:B-1----:R-:W-:Y:S02]  /*aab0*/  VIADD R9, R68, 0x2 ;  /* 0x0000000244097836 */ /* 0x002fe40000000000 */
[----:B------:R-:W-:-:S04]  /*aac0*/  IMAD.HI.U32 R5, R14, R22, RZ ;  /* 0x000000160e057227 */ /* 0x000fc800078e00ff */
[C---:B----4-:R-:W-:Y:S01]  /*aad0*/  VIADD R8, R68.reuse, 0x3 ;  /* 0x0000000344087836 */ /* 0x050fe20000000000 */
[----:B------:R0:W-:Y:S01]  /*aae0*/  STL [R1+0x124], R9 ;  /* 0x0001240901007387 */ /* 0x0001e20000100800 */
[----:B------:R-:W-:Y:S01]  /*aaf0*/  IABS R21, R9 ;  /* 0x0000000900157213 */ /* 0x000fe20000000000 */
[----:B------:R-:W-:Y:S01]  /*ab00*/  IMAD.MOV R5, RZ, RZ, -R5 ;  /* 0x000000ffff057224 */ /* 0x000fe200078e0a05 */
[----:B------:R-:W-:Y:S01]  /*ab10*/  IABS R19, R16 ;  /* 0x0000001000137213 */ /* 0x000fe20000000000 */
[----:B------:R1:W-:Y:S01]  /*ab20*/  STL [R1+0x12c], R8 ;  /* 0x00012c0801007387 */ /* 0x0003e20000100800 */
[----:B------:R-:W-:Y:S01]  /*ab30*/  IABS R20, R8 ;  /* 0x0000000800147213 */ /* 0x000fe20000000000 */
[----:B------:R-:W-:Y:S02]  /*ab40*/  IMAD.MOV.U32 R74, RZ, RZ, R78 ;  /* 0x000000ffff4a7224 */ /* 0x000fe400078e004e */
[----:B------:R-:W-:Y:S02]  /*ab50*/  IMAD.MOV.U32 R78, RZ, RZ, R92 ;  /* 0x000000ffff4e7224 */ /* 0x000fe400078e005c */
[----:B0-----:R-:W-:Y:S01]  /*ab60*/  VIADD R9, R68, 0x5 ;  /* 0x0000000544097836 */ /* 0x001fe20000000000 */
[----:B------:R-:W-:Y:S01]  /*ab70*/  PRMT R41, RZ, 0x7610, R41 ;  /* 0x00007610ff297816 */ /* 0x000fe20000000029 */
[----:B------:R-:W-:-:S02]  /*ab80*/  IMAD.MOV.U32 R92, RZ, RZ, R26 ;  /* 0x000000ffff5c7224 */ /* 0x000fc400078e001a */
[C---:B-1----:R-:W-:Y:S01]  /*ab90*/  VIADD R8, R68.reuse, 0x6 ;  /* 0x0000000644087836 */ /* 0x042fe20000000000 */
[----:B------:R0:W-:Y:S01]  /*aba0*/  STL [R1+0xfc], R16 ;  /* 0x0000fc1001007387 */ /* 0x0001e20000100800 */
[----:B------:R-:W-:Y:S01]  /*abb0*/  IMAD R22, R11, R5, R22 ;  /* 0x000000050b167224 */ /* 0x000fe200078e0216 */
[----:B------:R-:W-:Y:S01]  /*abc0*/  IABS R18, R9 ;  /* 0x0000000900127213 */ /* 0x000fe20000000000 */
[----:B------:R-:W-:Y:S01]  /*abd0*/  VIADD R26, R68, 0x7 ;  /* 0x00000007441a7836 */ /* 0x000fe20000000000 */
[----:B------:R1:W-:Y:S01]  /*abe0*/  STL [R1+0x118], R9 ;  /* 0x0001180901007387 */ /* 0x0003e20000100800 */
[----:B------:R-:W-:-:S03]  /*abf0*/  IMAD.HI.U32 R5, R14, R19, RZ ;  /* 0x000000130e057227 */ /* 0x000fc600078e00ff */
[----:B------:R4:W-:Y:S01]  /*ac00*/  STL [R1+0x128], R8 ;  /* 0x0001280801007387 */ /* 0x0009e20000100800 */
[----:B------:R-:W-:Y:S01]  /*ac10*/  IMAD.MOV.U32 R71, RZ, RZ, R74 ;  /* 0x000000ffff477224 */ /* 0x000fe200078e004a */
[----:B0-----:R-:W-:Y:S01]  /*ac20*/  IABS R16, R8 ;  /* 0x0000000800107213 */ /* 0x001fe20000000000 */
[----:B------:R-:W-:Y:S01]  /*ac30*/  IMAD.MOV.U32 R73, RZ, RZ, R76 ;  /* 0x000000ffff497224 */ /* 0x000fe200078e004c */
[----:B------:R0:W2:Y:S01]  /*ac40*/  @!P4 LDG.E.U8 R41, desc[UR20][R6.64] ;  /* 0x000000140629c981 */ /* 0x0000a2000c1e1100 */
[----:B------:R-:W-:Y:S02]  /*ac50*/  IMAD.MOV.U32 R76, RZ, RZ, R79 ;  /* 0x000000ffff4c7224 */ /* 0x000fe400078e004f */
[C---:B-1----:R-:W-:Y:S02]  /*ac60*/  VIADD R9, R68.reuse, 0x8 ;  /* 0x0000000844097836 */ /* 0x042fe40000000000 */
[----:B------:R-:W-:Y:S02]  /*ac70*/  IMAD.MOV.U32 R79, RZ, RZ, R28 ;  /* 0x000000ffff4f7224 */ /* 0x000fe400078e001c */
[----:B----4-:R-:W-:Y:S01]  /*ac80*/  VIADD R8, R68, 0x9 ;  /* 0x0000000944087836 */ /* 0x010fe20000000000 */
[----:B------:R-:W-:Y:S01]  /*ac90*/  IABS R28, R26 ;  /* 0x0000001a001c7213 */ /* 0x000fe20000000000 */
[----:B------:R-:W-:Y:S01]  /*aca0*/  IMAD.MOV R5, RZ, RZ, -R5 ;  /* 0x000000ffff057224 */ /* 0x000fe200078e0a05 */
[----:B------:R1:W-:Y:S01]  /*acb0*/  STL [R1+0x108], R26 ;  /* 0x0001081a01007387 */ /* 0x0003e20000100800 */
[----:B------:R-:W-:-:S02]  /*acc0*/  IMAD.MOV.U32 R70, RZ, RZ, R71 ;  /* 0x000000ffff467224 */ /* 0x000fc400078e0047 */
[----:B------:R-:W-:Y:S01]  /*acd0*/  IMAD.MOV.U32 R71, RZ, RZ, R86 ;  /* 0x000000ffff477224 */ /* 0x000fe200078e0056 */
[----:B------:R-:W-:Y:S01]  /*ace0*/  STL [R1+0x104], R9 ;  /* 0x0001040901007387 */ /* 0x000fe20000100800 */
[----:B0-----:R-:W-:Y:S01]  /*acf0*/  IMAD.HI.U32 R7, R14, R20, RZ ;  /* 0x000000140e077227 */ /* 0x001fe200078e00ff */
[----:B------:R-:W0:Y:S03]  /*ad00*/  S2R R86, SR_TID.X ;  /* 0x0000000000567919 */ /* 0x000e260000002100 */
[----:B------:R-:W-:Y:S01]  /*ad10*/  IMAD R19, R11, R5, R19 ;  /* 0x000000050b137224 */ /* 0x000fe200078e0213 */
[----:B-1----:R-:W-:Y:S01]  /*ad20*/  IABS R26, R8 ;  /* 0x00000008001a7213 */ /* 0x002fe20000000000 */
[----:B------:R-:W-:Y:S01]  /*ad30*/  IMAD.MOV.U32 R72, RZ, RZ, R73 ;  /* 0x000000ffff487224 */ /* 0x000fe200078e0049 */
[----:B------:R1:W-:Y:S01]  /*ad40*/  STL [R1+0x110], R8 ;  /* 0x0001100801007387 */ /* 0x0003e20000100800 */
[----:B------:R-:W-:-:S02]  /*ad50*/  IMAD.MOV.U32 R73, RZ, RZ, R79 ;  /* 0x000000ffff497224 */ /* 0x000fc400078e004f */
[----:B------:R-:W-:-:S04]  /*ad60*/  IMAD.HI.U32 R5, R14, R28, RZ ;  /* 0x0000001c0e057227 */ /* 0x000fc800078e00ff */
[----:B------:R-:W-:Y:S02]  /*ad70*/  IMAD.MOV R7, RZ, RZ, -R7 ;  /* 0x000000ffff077224 */ /* 0x000fe400078e0a07 */
[----:B-1----:R-:W-:Y:S02]  /*ad80*/  VIADD R8, R68, 0xa ;  /* 0x0000000a44087836 */ /* 0x002fe40000000000 */
[----:B------:R-:W-:Y:S02]  /*ad90*/  IMAD.MOV.U32 R79, RZ, RZ, R83 ;  /* 0x000000ffff4f7224 */ /* 0x000fe400078e0053 */
[----:B------:R-:W-:Y:S02]  /*ada0*/  IMAD.MOV.U32 R83, RZ, RZ, R88 ;  /* 0x000000ffff537224 */ /* 0x000fe400078e0058 */
[----:B------:R-:W-:Y:S01]  /*adb0*/  IMAD.MOV.U32 R88, RZ, RZ, R25 ;  /* 0x000000ffff587224 */ /* 0x000fe200078e0019 */
[----:B------:R-:W-:Y:S01]  /*adc0*/  IABS R25, R8 ;  /* 0x0000000800197213 */ /* 0x000fe20000000000 */
[----:B------:R-:W-:-:S02]  /*add0*/  IMAD.MOV R5, RZ, RZ, -R5 ;  /* 0x000000ffff057224 */ /* 0x000fc400078e0a05 */
[----:B------:R-:W-:Y:S02]  /*ade0*/  IMAD R20, R11, R7, R20 ;  /* 0x000000070b147224 */ /* 0x000fe400078e0214 */
[----:B------:R-:W-:-:S04]  /*adf0*/  IMAD.HI.U32 R7, R14, R16, RZ ;  /* 0x000000100e077227 */ /* 0x000fc800078e00ff */
[----:B------:R-:W-:Y:S02]  /*ae00*/  IMAD R28, R11, R5, R28 ;  /* 0x000000050b1c7224 */ /* 0x000fe400078e021c */
[----:B------:R-:W-:-:S04]  /*ae10*/  IMAD.HI.U32 R5, R14, R25, RZ ;  /* 0x000000190e057227 */ /* 0x000fc800078e00ff */
[----:B------:R-:W-:Y:S02]  /*ae20*/  IMAD.MOV R7, RZ, RZ, -R7 ;  /* 0x000000ffff077224 */ /* 0x000fe400078e0a07 */
[----:B------:R-:W-:Y:S02]  /*ae30*/  IMAD.MOV R5, RZ, RZ, -R5 ;  /* 0x000000ffff057224 */ /* 0x000fe400078e0a05 */
[C---:B------:R-:W-:Y:S02]  /*ae40*/  IMAD R16, R11.reuse, R7, R16 ;  /* 0x000000070b107224 */ /* 0x040fe400078e0210 */
[----:B------:R-:W-:Y:S01]  /*ae50*/  IMAD.HI.U32 R7, R14, R26, RZ ;  /* 0x0000001a0e077227 */ /* 0x000fe200078e00ff */
[----:B------:R1:W-:Y:S03]  /*ae60*/  STL [R1+0xec], R8 ;  /* 0x0000ec0801007387 */ /* 0x0003e60000100800 */
[----:B------:R-:W-:-:S02]  /*ae70*/  IMAD R25, R11, R5, R25 ;  /* 0x000000050b197224 */ /* 0x000fc400078e0219 */
[----:B------:R-:W-:Y:S02]  /*ae80*/  VIADD R5, R77, 0xfffffff1 ;  /* 0xfffffff14d057836 */ /* 0x000fe40000000000 */
[----:B------:R-:W-:Y:S01]  /*ae90*/  IMAD.MOV R7, RZ, RZ, -R7 ;  /* 0x000000ffff077224 */ /* 0x000fe200078e0a07 */
[----:B------:R-:W-:-:S04]  /*aea0*/  @!UP1 UIADD3 UR4, UPT, UPT, -UR6, 0x100000, URZ ;  /* 0x0010000006049890 */ /* 0x000fc8000fffe1ff */
[----:B------:R-:W-:Y:S02]  /*aeb0*/  @!UP1 USHF.L.U32 UR5, UR4, 0xb, URZ ;  /* 0x0000000b04059899 */ /* 0x000fe400080006ff */
[----:B------:R-:W-:Y:S01]  /*aec0*/  @!UP1 USHF.L.U32 UR4, UR4, 0x1, URZ ;  /* 0x0000000104049899 */ /* 0x000fe200080006ff */
[----:B-1----:R-:W-:Y:S01]  /*aed0*/  IMAD R8, R12, 0xe, RZ ;  /* 0x0000000e0c087824 */ /* 0x002fe200078e02ff */
[----:B------:R-:W-:Y:S01]  /*aee0*/  ISETP.GE.U32.AND P0, PT, R5, 0x7fffff72, PT ;  /* 0x7fffff720500780c */ /* 0x000fe20003f06070 */
[----:B------:R-:W-:Y:S01]  /*aef0*/  IMAD R26, R11, R7, R26 ;  /* 0x000000070b1a7224 */ /* 0x000fe200078e021a */
[----:B0-----:R-:W-:Y:S01]  /*af00*/  LOP3.LUT R86, R86, 0x7f, RZ, 0xc0, !PT ;  /* 0x0000007f56567812 */ /* 0x001fe200078ec0ff */
[----:B------:R-:W-:Y:S01]  /*af10*/  IMAD.MOV.U32 R75, RZ, RZ, R91 ;  /* 0x000000ffff4b7224 */ /* 0x000fe200078e005b */
[----:B------:R-:W-:Y:S01]  /*af20*/  SHF.R.S32.HI R5, RZ, 0x1f, R8 ;  /* 0x0000001fff057819 */ /* 0x000fe20000011408 */
[----:B------:R-:W-:Y:S01]  /*af30*/  IMAD.MOV.U32 R74, RZ, RZ, R78 ;  /* 0x000000ffff4a7224 */ /* 0x000fe200078e004e */
[C---:B------:R-:W-:Y:S01]  /*af40*/  IADD3 R7, P3, PT, R8.reuse, R0, RZ ;  /* 0x0000000008077210 */ /* 0x040fe20007f7e0ff */
[----:B------:R-:W-:Y:S01]  /*af50*/  VOTEU.ALL UP1, P1 ;  /* 0x0000000000ff7886 */ /* 0x000fe20000820000 */
[----:B------:R-:W-:Y:S01]  /*af60*/  IMAD.MOV.U32 R91, RZ, RZ, R27 ;  /* 0x000000ffff5b7224 */ /* 0x000fe200078e001b */
[----:B------:R-:W0:Y:S02]  /*af70*/  LDCU UR6, c[0x0][0x3b0] ;  /* 0x00007600ff0677ac */ /* 0x000e240008000800 */
[C---:B------:R-:W-:Y:S01]  /*af80*/  IMAD.X R47, R5.reuse, 0x1, R2, P3 ;  /* 0x00000001052f7824 */ /* 0x040fe200018e0602 */
[----:B------:R-:W-:Y:S01]  /*af90*/  IADD3 R8, P3, PT, R8, R3, RZ ;  /* 0x0000000308087210 */ /* 0x000fe20007f7e0ff */
[----:B------:R1:W4:Y:S01]  /*afa0*/  @!UP1 SYNCS.EXCH.64 URZ, [UR9+0x12008], UR4 ;  /* 0x0120080409ff95b2 */ /* 0x0003220008000100 */
[----:B------:R-:W-:Y:S01]  /*afb0*/  IABS R27, R9 ;  /* 0x00000009001b7213 */ /* 0x000fe20000000000 */
[----:B------:R-:W-:Y:S01]  /*afc0*/  IMAD.MOV.U32 R9, RZ, RZ, R72 ;  /* 0x000000ffff097224 */ /* 0x000fe200078e0048 */
[----:B------:R-:W-:Y:S01]  /*afd0*/  STS.U8 [R86+UR9], R30 ;  /* 0x0000001e56007988 */ /* 0x000fe20008000009 */
[----:B------:R-:W-:-:S02]  /*afe0*/  IMAD.X R5, R5, 0x1, R4, P3 ;  /* 0x0000000105057824 */ /* 0x000fc400018e0604 */
[----:B------:R-:W-:Y:S01]  /*aff0*/  IMAD.MOV.U32 R72, RZ, RZ, R89 ;  /* 0x000000ffff487224 */ /* 0x000fe200078e0059 */
[----:B------:R-:W-:Y:S04]  /*b000*/  STS.U8 [R86+UR9+0x4000], R29 ;  /* 0x0040001d56007988 */ /* 0x000fe80008000009 */
[----:B------:R-:W-:Y:S01]  /*b010*/  STS.U8 [R86+UR9+0x400], R23 ;  /* 0x0004001756007988 */ /* 0x000fe20008000009 */
[----:B------:R-:W-:Y:S01]  /*b020*/  IMAD.HI.U32 R6, R14, R21, RZ ;  /* 0x000000150e067227 */ /* 0x000fe200078e00ff */
[----:B-1----:R-:W1:Y:S02]  /*b030*/  LDCU UR4, c[0x0][0x3b0] ;  /* 0x00007600ff0477ac */ /* 0x002e640008000800 */
[----:B------:R-:W-:Y:S01]  /*b040*/  STL [R1+0x388], R7 ;  /* 0x0003880701007387 */ /* 0x000fe20000100800 */
[----:B------:R-:W-:Y:S01]  /*b050*/  IMAD.MOV.U32 R78, RZ, RZ, R17 ;  /* 0x000000ffff4e7224 */ /* 0x000fe200078e0011 */
[----:B------:R-:W0:Y:S02]  /*b060*/  LDCU UR5, c[0x0][0x3b0] ;  /* 0x00007600ff0577ac */ /* 0x000e240008000800 */
[----:B------:R-:W-:Y:S04]  /*b070*/  STS.U8 [R86+UR9+0x4400], R31 ;  /* 0x0044001f56007988 */ /* 0x000fe80008000009 */
[----:B------:R-:W-:Y:S04]  /*b080*/  STL [R1+0x384], R47 ;  /* 0x0003842f01007387 */ /* 0x000fe80000100800 */
[----:B------:R-:W-:Y:S04]  /*b090*/  STS.U8 [R86+UR9+0x800], R70 ;  /* 0x0008004656007988 */ /* 0x000fe80008000009 */
[----:B------:R-:W-:Y:S04]  /*b0a0*/  STL [R1+0x390], R8 ;  /* 0x0003900801007387 */ /* 0x000fe80000100800 */
[----:B------:R-:W-:Y:S04]  /*b0b0*/  STS.U8 [R86+UR9+0x4800], R9 ;  /* 0x0048000956007988 */ /* 0x000fe80008000009 */
[----:B------:R-:W-:Y:S04]  /*b0c0*/  STL [R1+0x38c], R5 ;  /* 0x00038c0501007387 */ /* 0x000fe80000100800 */
[----:B------:R0:W-:Y:S04]  /*b0d0*/  STS.U8 [R86+UR9+0xc00], R71 ;  /* 0x000c004756007988 */ /* 0x0001e80008000009 */
[----:B------:R1:W-:Y:S04]  /*b0e0*/  STS.U8 [R86+UR9+0x4c00], R72 ;  /* 0x004c004856007988 */ /* 0x0003e80008000009 */
[----:B0-----:R-:W2:Y:S01]  /*b0f0*/  LDL.LU R71, [R1+0x1f0] ;  /* 0x0001f00001477983 */ /* 0x001ea20000300800 */
[----:B-1----:R-:W-:-:S02]  /*b100*/  IMAD.MOV.U32 R72, RZ, RZ, R73 ;  /* 0x000000ffff487224 */ /* 0x002fc400078e0049 */
[----:B------:R-:W-:Y:S02]  /*b110*/  IMAD.MOV.U32 R73, RZ, RZ, R74 ;  /* 0x000000ffff497224 */ /* 0x000fe400078e004a */
[----:B------:R-:W-:Y:S02]  /*b120*/  IMAD.MOV.U32 R74, RZ, RZ, R75 ;  /* 0x000000ffff4a7224 */ /* 0x000fe400078e004b */
[----:B------:R-:W-:Y:S02]  /*b130*/  IMAD.MOV.U32 R75, RZ, RZ, R76 ;  /* 0x000000ffff4b7224 */ /* 0x000fe400078e004c */
[----:B------:R-:W3:Y:S01]  /*b140*/  LDL.LU R76, [R1+0x1f8] ;  /* 0x0001f800014c7983 */ /* 0x000ee20000300800 */
[----:B------:R-:W-:-:S04]  /*b150*/  IMAD.MOV R6, RZ, RZ, -R6 ;  /* 0x000000ffff067224 */ /* 0x000fc800078e0a06 */
[----:B------:R-:W-:Y:S02]  /*b160*/  IMAD R21, R11, R6, R21 ;  /* 0x000000060b157224 */ /* 0x000fe400078e0215 */
[----:B------:R-:W-:-:S04]  /*b170*/  IMAD.HI.U32 R6, R14, R18, RZ ;  /* 0x000000120e067227 */ /* 0x000fc800078e00ff */
[----:B------:R-:W-:Y:S02]  /*b180*/  IMAD.MOV R6, RZ, RZ, -R6 ;  /* 0x000000ffff067224 */ /* 0x000fe400078e0a06 */
[----:B------:R-:W-:Y:S02]  /*b190*/  VIADD R17, R68, 0xb ;  /* 0x0000000b44117836 */ /* 0x000fe40000000000 */
[----:B------:R-:W-:Y:S02]  /*b1a0*/  IMAD R18, R11, R6, R18 ;  /* 0x000000060b127224 */ /* 0x000fe400078e0212 */
[----:B------:R-:W-:-:S04]  /*b1b0*/  IMAD.HI.U32 R6, R14, R27, RZ ;  /* 0x0000001b0e067227 */ /* 0x000fc800078e00ff */
[----:B------:R-:W-:Y:S01]  /*b1c0*/  IMAD.MOV.U32 R89, RZ, RZ, R24 ;  /* 0x000000ffff597224 */ /* 0x000fe200078e0018 */
[----:B------:R-:W-:Y:S01]  /*b1d0*/  IABS R24, R17 ;  /* 0x0000001100187213 */ /* 0x000fe20000000000 */
[----:B------:R-:W-:-:S04]  /*b1e0*/  IMAD.MOV R6, RZ, RZ, -R6 ;  /* 0x000000ffff067224 */ /* 0x000fc800078e0a06 */
[----:B------:R-:W-:Y:S02]  /*b1f0*/  IMAD R27, R11, R6, R27 ;  /* 0x000000060b1b7224 */ /* 0x000fe400078e021b */
[----:B------:R-:W-:-:S04]  /*b200*/  IMAD.HI.U32 R6, R14, R24, RZ ;  /* 0x000000180e067227 */ /* 0x000fc800078e00ff */
[----:B------:R-:W-:Y:S01]  /*b210*/  IMAD.MOV R6, RZ, RZ, -R6 ;  /* 0x000000ffff067224 */ /* 0x000fe200078e0a06 */
[----:B------:R-:W-:-:S03]  /*b220*/  PRMT R30, RZ, 0x7610, R30 ;  /* 0x00007610ff1e7816 */ /* 0x000fc6000000001e */
[----:B------:R-:W-:Y:S02]  /*b230*/  IMAD R24, R11, R6, R24 ;  /* 0x000000060b187224 */ /* 0x000fe400078e0218 */
[----:B------:R-:W-:Y:S02]  /*b240*/  @!P0 IMAD.MOV.U32 R6, RZ, RZ, R7 ;  /* 0x000000ffff068224 */ /* 0x000fe400078e0007 */
[----:B------:R-:W-:Y:S01]  /*b250*/  @!P0 IMAD.MOV.U32 R7, RZ, RZ, R47 ;  /* 0x000000ffff078224 */ /* 0x000fe200078e002f */
[----:B------:R-:W-:-:S04]  /*b260*/  PRMT R29, RZ, 0x7610, R29 ;  /* 0x00007610ff1d7816 */ /* 0x000fc8000000001d */
[----:B------:R0:W4:Y:S02]  /*b270*/  @!P0 LDG.E.U8 R30, desc[UR20][R6.64] ;  /* 0x00000014061e8981 */ /* 0x000124000c1e1100 */
[----:B0-----:R-:W-:Y:S02]  /*b280*/  @!P0 IMAD.MOV.U32 R6, RZ, RZ, R8 ;  /* 0x000000ffff068224 */ /* 0x001fe400078e0008 */
[----:B------:R-:W-:Y:S02]  /*b290*/  @!P0 IMAD.MOV.U32 R7, RZ, RZ, R5 ;  /* 0x000000ffff078224 */ /* 0x000fe400078e0005 */
[----:B------:R-:W-:Y:S02]  /*b2a0*/  VIADD R5, R77, 0xffffffe9 ;  /* 0xffffffe94d057836 */ /* 0x000fe40000000000 */
[----:B------:R-:W-:Y:S01]  /*b2b0*/  IMAD R8, R12, 0x16, RZ ;  /* 0x000000160c087824 */ /* 0x000fe200078e02ff */
[----:B------:R0:W4:Y:S02]  /*b2c0*/  @!P0 LDG.E.U8 R29, desc[UR20][R6.64] ;  /* 0x00000014061d8981 */ /* 0x000124000c1e1100 */
[----:B------:R-:W-:-:S02]  /*b2d0*/  ISETP.GE.U32.AND P0, PT, R5, 0x7fffff6a, PT ;  /* 0x7fffff6a0500780c */ /* 0x000fc40003f06070 */
[----:B------:R-:W-:Y:S02]  /*b2e0*/  SHF.R.S32.HI R5, RZ, 0x1f, R8 ;  /* 0x0000001fff057819 */ /* 0x000fe40000011408 */
[----:B0-----:R-:W-:Y:S02]  /*b2f0*/  IADD3 R6, P3, PT, R8, R0, RZ ;  /* 0x0000000008067210 */ /* 0x001fe40007f7e0ff */
[----:B------:R-:W-:-:S03]  /*b300*/  PRMT R23, RZ, 0x7610, R23 ;  /* 0x00007610ff177816 */ /* 0x000fc60000000017 */
[C---:B------:R-:W-:Y:S01]  /*b310*/  IMAD.X R7, R5.reuse, 0x1, R2, P3 ;  /* 0x0000000105077824 */ /* 0x040fe200018e0602 */
[----:B------:R-:W-:Y:S01]  /*b320*/  IADD3 R8, P3, PT, R8, R3, RZ ;  /* 0x0000000308087210 */ /* 0x000fe20007f7e0ff */
[----:B------:R0:W-:Y:S04]  /*b330*/  STS.U8 [R86+UR9+0x1000], R32 ;  /* 0x0010002056007988 */ /* 0x0001e80008000009 */
[----:B------:R-:W-:Y:S01]  /*b340*/  IMAD.X R5, R5, 0x1, R4, P3 ;  /* 0x0000000105057824 */ /* 0x000fe200018e0604 */
[----:B------:R1:W-:Y:S04]  /*b350*/  STL [R1+0x424], R6 ;  /* 0x0004240601007387 */ /* 0x0003e80000100800 */
[----:B------:R1:W-:Y:S01]  /*b360*/  STL [R1+0x420], R7 ;  /* 0x0004200701007387 */ /* 0x0003e20000100800 */
[----:B0-----:R-:W-:-:S03]  /*b370*/  PRMT R32, RZ, 0x7610, R32 ;  /* 0x00007610ff207816 */ /* 0x001fc60000000020 */
[----:B------:R1:W4:Y:S04]  /*b380*/  @!P0 LDG.E.U8 R23, desc[UR20][R6.64] ;  /* 0x0000001406178981 */ /* 0x000328000c1e1100 */
[----:B------:R-:W-:Y:S01]  /*b390*/  STL [R1+0x550], R8 ;  /* 0x0005500801007387 */ /* 0x000fe20000100800 */
[----:B-1----:R-:W-:Y:S02]  /*b3a0*/  @!P0 IMAD.MOV.U32 R6, RZ, RZ, R8 ;  /* 0x000000ffff068224 */ /* 0x002fe400078e0008 */
[----:B------:R-:W-:Y:S01]  /*b3b0*/  @!P0 IMAD.MOV.U32 R7, RZ, RZ, R5 ;  /* 0x000000ffff078224 */ /* 0x000fe200078e0005 */
[----:B------:R0:W-:Y:S04]  /*b3c0*/  STL [R1+0x54c], R5 ;  /* 0x00054c0501007387 */ /* 0x0001e80000100800 */
[----:B------:R1:W4:Y:S01]  /*b3d0*/  @!P0 LDG.E.U8 R32, desc[UR20][R6.64] ;  /* 0x0000001406208981 */ /* 0x000322000c1e1100 */
[----:B0-----:R-:W-:-:S02]  /*b3e0*/  VIADD R5, R77, 0xffffffe1 ;  /* 0xffffffe14d057836 */ /* 0x001fc40000000000 */
[----:B-1----:R-:W-:-:S03]  /*b3f0*/  IMAD R7, R12, 0x1e, RZ ;  /* 0x0000001e0c077824 */ /* 0x002fc600078e02ff */
[----:B------:R-:W-:Y:S02]  /*b400*/  ISETP.GE.U32.AND P0, PT, R5, 0x7fffff62, PT ;  /* 0x7fffff620500780c */ /* 0x000fe40003f06070 */
[----:B------:R-:W-:Y:S02]  /*b410*/  SHF.R.S32.HI R6, RZ, 0x1f, R7 ;  /* 0x0000001fff067819 */ /* 0x000fe40000011407 */
[----:B------:R-:W-:-:S05]  /*b420*/  IADD3 R5, P3, PT, R7, R0, RZ ;  /* 0x0000000007057210 */ /* 0x000fca0007f7e0ff */
[----:B------:R-:W-:Y:S01]  /*b430*/  IMAD.X R6, R6, 0x1, R2, P3 ;  /* 0x0000000106067824 */ /* 0x000fe200018e0602 */
[----:B------:R-:W-:Y:S04]  /*b440*/  STL [R1+0x5b8], R5 ;  /* 0x0005b80501007387 */ /* 0x000fe80000100800 */
[----:B------:R-:W-:Y:S04]  /*b450*/  STL [R1+0x5b4], R6 ;  /* 0x0005b40601007387 */ /* 0x000fe80000100800 */
[----:B--2---:R-:W-:Y:S04]  /*b460*/  STS.U8 [R86+UR9+0x5000], R71 ;  /* 0x0050004756007988 */ /* 0x004fe80008000009 */
[----:B------:R-:W-:Y:S04]  /*b470*/  STS.U8 [R86+UR9+0x1400], R72 ;  /* 0x0014004856007988 */ /* 0x000fe80008000009 */
[----:B------:R0:W-:Y:S04]  /*b480*/  STS.U8 [R86+UR9+0x5400], R73 ;  /* 0x0054004956007988 */ /* 0x0001e80008000009 */
[----:B------:R1:W-:Y:S04]  /*b490*/  STS.U8 [R86+UR9+0x1800], R74 ;  /* 0x0018004a56007988 */ /* 0x0003e80008000009 */
[----:B------:R2:W-:Y:S01]  /*b4a0*/  STS.U8 [R86+UR9+0x5800], R75 ;  /* 0x0058004b56007988 */ /* 0x0005e20008000009 */
[----:B0-----:R-:W-:-:S03]  /*b4b0*/  IMAD.MOV.U32 R73, RZ, RZ, R79 ;  /* 0x000000ffff497224 */ /* 0x001fc600078e004f */
[----:B------:R-:W4:Y:S01]  /*b4c0*/  LDL.LU R79, [R1+0x1b4] ;  /* 0x0001b400014f7983 */ /* 0x000f220000300800 */
[----:B-1----:R-:W-:-:S03]  /*b4d0*/  IMAD.MOV.U32 R74, RZ, RZ, R80 ;  /* 0x000000ffff4a7224 */ /* 0x002fc600078e0050 */
[----:B---3--:R-:W-:Y:S01]  /*b4e0*/  STS.U8 [R86+UR9+0x1c00], R76 ;  /* 0x001c004c56007988 */ /* 0x008fe20008000009 */
[----:B--2---:R-:W-:-:S03]  /*b4f0*/  IMAD.MOV.U32 R75, RZ, RZ, R81 ;  /* 0x000000ffff4b7224 */ /* 0x004fc600078e0051 */
[----:B------:R-:W2:Y:S01]  /*b500*/  LDL.LU R80, [R1+0x1b0] ;  /* 0x0001b00001507983 */ /* 0x000ea20000300800 */
[----:B------:R-:W-:-:S03]  /*b510*/  IMAD.MOV.U32 R72, RZ, RZ, R78 ;  /* 0x000000ffff487224 */ /* 0x000fc600078e004e */
[----:B------:R0:W-:Y:S04]  /*b520*/  STS.U8 [R86+UR9+0x5c00], R92 ;  /* 0x005c005c56007988 */ /* 0x0001e80008000009 */
[----:B------:R-:W3:Y:S04]  /*b530*/  LDL.LU R81, [R1+0x1ac] ;  /* 0x0001ac0001517983 */ /* 0x000ee80000300800 */
[----:B------:R1:W-:Y:S04]  /*b540*/  STS.U8 [R86+UR9+0x2000], R84 ;  /* 0x0020005456007988 */ /* 0x0003e80008000009 */
[----:B0-----:R-:W3:Y:S01]  /*b550*/  LDL.LU R92, [R1+0x1a8] ;  /* 0x0001a800015c7983 */ /* 0x001ee20000300800 */
[----:B------:R-:W-:-:S03]  /*b560*/  IMAD.MOV.U32 R76, RZ, RZ, R82 ;  /* 0x000000ffff4c7224 */ /* 0x000fc600078e0052 */
[----:B------:R0:W-:Y:S01]  /*b570*/  STS.U8 [R86+UR9+0x6000], R85 ;  /* 0x0060005556007988 */ /* 0x0001e20008000009 */
[----:B------:R-:W-:-:S03]  /*b580*/  IMAD.MOV.U32 R78, RZ, RZ, R83 ;  /* 0x000000ffff4e7224 */ /* 0x000fc600078e0053 */
[----:B------:R0:W-:Y:S04]  /*b590*/  STS.U8 [R86+UR9+0x2400], R87 ;  /* 0x0024005756007988 */ /* 0x0001e80008000009 */
[----:B------:R0:W-:Y:S04]  /*b5a0*/  STS.U8 [R86+UR9+0x6400], R88 ;  /* 0x0064005856007988 */ /* 0x0001e80008000009 */
[----:B------:R0:W-:Y:S04]  /*b5b0*/  STS.U8 [R86+UR9+0x2800], R89 ;  /* 0x0028005956007988 */ /* 0x0001e80008000009 */
[----:B------:R-:W3:Y:S04]  /*b5c0*/  LDL.LU R82, [R1+0x1a4] ;  /* 0x0001a40001527983 */ /* 0x000ee80000300800 */
[----:B------:R0:W-:Y:S04]  /*b5d0*/  STS.U8 [R86+UR9+0x6800], R90 ;  /* 0x0068005a56007988 */ /* 0x0001e80008000009 */
[----:B------:R-:W3:Y:S04]  /*b5e0*/  LDL.LU R83, [R1+0x1a0] ;  /* 0x0001a00001537983 */ /* 0x000ee80000300800 */
[----:B------:R0:W-:Y:S04]  /*b5f0*/  STS.U8 [R86+UR9+0x2c00], R91 ;  /* 0x002c005b56007988 */ /* 0x0001e80008000009 */
[----:B-1----:R-:W3:Y:S04]  /*b600*/  LDL.LU R84, [R1+0x19c] ;  /* 0x00019c0001547983 */ /* 0x002ee80000300800 */
[----:B------:R-:W-:Y:S04]  /*b610*/  STS.U8 [R86+UR9+0x6c00], R72 ;  /* 0x006c004856007988 */ /* 0x000fe80008000009 */
[----:B0-----:R-:W3:Y:S04]  /*b620*/  LDL.LU R85, [R1+0x198] ;  /* 0x0001980001557983 */ /* 0x001ee80000300800 */
[----:B------:R-:W-:Y:S04]  /*b630*/  STS.U8 [R86+UR9+0x3000], R73 ;  /* 0x0030004956007988 */ /* 0x000fe80008000009 */
[----:B------:R-:W3:Y:S04]  /*b640*/  LDL.LU R87, [R1+0x194] ;  /* 0x0001940001577983 */ /* 0x000ee80000300800 */
        /* <DEDUP_REMOVED lines=8> */
[----:B------:R0:W-:Y:S04]  /*b6d0*/  STS.U8 [R86+UR9+0x7800], R13 ;  /* 0x0078000d56007988 */ /* 0x0001e80008000009 */
[----:B0-----:R-:W3:Y:S04]  /*b6e0*/  LDL.LU R13, [R1+0x180] ;  /* 0x00018000010d7983 */ /* 0x001ee80000300800 */
[----:B------:R0:W-:Y:S04]  /*b6f0*/  STS.U8 [R86+UR9+0x3c00], R93 ;  /* 0x003c005d56007988 */ /* 0x0001e80008000009 */
[----:B0-----:R-:W3:Y:S01]  /*b700*/  LDL.LU R93, [R1+0x17c] ;  /* 0x00017c00015d7983 */ /* 0x001ee20000300800 */
[----:B------:R-:W-:-:S02]  /*b710*/  @!P0 IMAD.MOV.U32 R7, RZ, RZ, R6 ;  /* 0x000000ffff078224 */ /* 0x000fc400078e0006 */
[----:B------:R-:W-:Y:S01]  /*b720*/  @!P0 IMAD.MOV.U32 R6, RZ, RZ, R5 ;  /* 0x000000ffff068224 */ /* 0x000fe200078e0005 */
[----:B------:R-:W-:Y:S01]  /*b730*/  LOP3.LUT R5, R86, 0x10, RZ, 0x3c, !PT ;  /* 0x0000001056057812 */ /* 0x000fe200078e3cff */
[----:B----4-:R-:W-:Y:S04]  /*b740*/  STS.U8 [R86+UR9+0x7c00], R79 ;  /* 0x007c004f56007988 */ /* 0x010fe80008000009 */
[----:B--2---:R-:W-:Y:S04]  /*b750*/  STS.U8 [R5+UR9+0x80], R80 ;  /* 0x0000805005007988 */ /* 0x004fe80008000009 */
[----:B---3--:R0:W-:Y:S04]  /*b760*/  STS.U8 [R5+UR9+0x480], R92 ;  /* 0x0004805c05007988 */ /* 0x0081e80008000009 */
[----:B0-----:R-:W2:Y:S04]  /*b770*/  LDL.LU R92, [R1+0x178] ;  /* 0x00017800015c7983 */ /* 0x001ea80000300800 */
[----:B------:R-:W3:Y:S04]  /*b780*/  LDL.LU R71, [R1+0x174] ;  /* 0x0001740001477983 */ /* 0x000ee80000300800 */
[----:B------:R-:W4:Y:S04]  /*b790*/  LDL.LU R72, [R1+0x170] ;  /* 0x0001700001487983 */ /* 0x000f280000300800 */
[----:B------:R-:W3:Y:S04]  /*b7a0*/  LDL.LU R73, [R1+0x16c] ;  /* 0x00016c0001497983 */ /* 0x000ee80000300800 */
[----:B------:R-:W3:Y:S04]  /*b7b0*/  LDL.LU R74, [R1+0x168] ;  /* 0x00016800014a7983 */ /* 0x000ee80000300800 */
[----:B------:R-:W3:Y:S04]  /*b7c0*/  LDL.LU R75, [R1+0x164] ;  /* 0x00016400014b7983 */ /* 0x000ee80000300800 */
[----:B------:R-:W3:Y:S04]  /*b7d0*/  LDL.LU R76, [R1+0x160] ;  /* 0x00016000014c7983 */ /* 0x000ee80000300800 */
[----:B------:R-:W3:Y:S04]  /*b7e0*/  LDL.LU R78, [R1+0x15c] ;  /* 0x00015c00014e7983 */ /* 0x000ee80000300800 */
[----:B------:R-:W3:Y:S04]  /*b7f0*/  LDL.LU R79, [R1+0x158] ;  /* 0x00015800014f7983 */ /* 0x000ee80000300800 */
[----:B------:R0:W-:Y:S04]  /*b800*/  STS.U8 [R5+UR9+0x4080], R81 ;  /* 0x0040805105007988 */ /* 0x0001e80008000009 */
[----:B------:R-:W3:Y:S04]  /*b810*/  LDL.LU R80, [R1+0x154] ;  /* 0x0001540001507983 */ /* 0x000ee80000300800 */
[----:B------:R1:W-:Y:S04]  /*b820*/  STS.U8 [R5+UR9+0x4480], R82 ;  /* 0x0044805205007988 */ /* 0x0003e80008000009 */
[----:B0-----:R-:W3:Y:S04]  /*b830*/  LDL.LU R81, [R1+0x150] ;  /* 0x0001500001517983 */ /* 0x001ee80000300800 */
[----:B------:R0:W-:Y:S04]  /*b840*/  STS.U8 [R5+UR9+0x880], R83 ;  /* 0x0008805305007988 */ /* 0x0001e80008000009 */
[----:B-1----:R-:W3:Y:S04]  /*b850*/  LDL.LU R82, [R1+0x14c] ;  /* 0x00014c0001527983 */ /* 0x002ee80000300800 */
[----:B------:R1:W-:Y:S04]  /*b860*/  STS.U8 [R5+UR9+0x4880], R84 ;  /* 0x0048805405007988 */ /* 0x0003e80008000009 */
[----:B0-----:R-:W3:Y:S04]  /*b870*/  LDL.LU R83, [R1+0x148] ;  /* 0x0001480001537983 */ /* 0x001ee80000300800 */
[----:B-1----:R-:W3:Y:S04]  /*b880*/  LDL.LU R84, [R1+0x144] ;  /* 0x0001440001547983 */ /* 0x002ee80000300800 */
[----:B------:R0:W-:Y:S04]  /*b890*/  STS.U8 [R5+UR9+0x1880], R13 ;  /* 0x0018800d05007988 */ /* 0x0001e80008000009 */
[----:B0-----:R-:W3:Y:S04]  /*b8a0*/  LDL.LU R13, [R1+0x140] ;  /* 0x00014000010d7983 */ /* 0x001ee80000300800 */
[----:B------:R0:W-:Y:S04]  /*b8b0*/  STS.U8 [R5+UR9+0xc80], R85 ;  /* 0x000c805505007988 */ /* 0x0001e80008000009 */
[----:B------:R1:W-:Y:S04]  /*b8c0*/  STS.U8 [R5+UR9+0x4c80], R87 ;  /* 0x004c805705007988 */ /* 0x0003e80008000009 */
[----:B------:R1:W-:Y:S04]  /*b8d0*/  STS.U8 [R5+UR9+0x1080], R88 ;  /* 0x0010805805007988 */ /* 0x0003e80008000009 */
[----:B0-----:R-:W4:Y:S04]  /*b8e0*/  LDL.LU R85, [R1+0x13c] ;  /* 0x00013c0001557983 */ /* 0x001f280000300800 */
[----:B-1----:R-:W4:Y:S04]  /*b8f0*/  LDL.LU R87, [R1+0x138] ;  /* 0x0001380001577983 */ /* 0x002f280000300800 */
[----:B------:R0:W-:Y:S04]  /*b900*/  STS.U8 [R5+UR9+0x5080], R89 ;  /* 0x0050805905007988 */ /* 0x0001e80008000009 */
[----:B------:R-:W4:Y:S04]  /*b910*/  LDL.LU R88, [R1+0x134] ;  /* 0x0001340001587983 */ /* 0x000f280000300800 */
[----:B------:R1:W-:Y:S04]  /*b920*/  STS.U8 [R5+UR9+0x5880], R93 ;  /* 0x0058805d05007988 */ /* 0x0003e80008000009 */
[----:B0-----:R-:W4:Y:S04]  /*b930*/  LDL.LU R89, [R1+0x130] ;  /* 0x0001300001597983 */ /* 0x001f280000300800 */
[----:B-1----:R-:W4:Y:S04]  /*b940*/  LDL.LU R93, [R1+0x120] ;  /* 0x00012000015d7983 */ /* 0x002f280000300800 */
[----:B------:R0:W-:Y:S04]  /*b950*/  STS.U8 [R5+UR9+0x1480], R90 ;  /* 0x0014805a05007988 */ /* 0x0001e80008000009 */
[----:B------:R1:W-:Y:S04]  /*b960*/  STS.U8 [R5+UR9+0x5480], R91 ;  /* 0x0054805b05007988 */ /* 0x0003e80008000009 */
[----:B0-----:R-:W4:Y:S04]  /*b970*/  LDL.LU R90, [R1+0x11c] ;  /* 0x00011c00015a7983 */ /* 0x001f280000300800 */
[----:B-1----:R-:W4:Y:S04]  /*b980*/  LDL.LU R91, [R1+0x114] ;  /* 0x00011400015b7983 */ /* 0x002f280000300800 */
[----:B--2---:R0:W-:Y:S04]  /*b990*/  STS.U8 [R5+UR9+0x1c80], R92 ;  /* 0x001c805c05007988 */ /* 0x0041e80008000009 */
[----:B0-----:R-:W2:Y:S04]  /*b9a0*/  LDL.LU R92, [R1+0x10c] ;  /* 0x00010c00015c7983 */ /* 0x001ea80000300800 */
[----:B---3--:R0:W-:Y:S04]  /*b9b0*/  STS.U8 [R5+UR9+0x3880], R13 ;  /* 0x0038800d05007988 */ /* 0x0081e80008000009 */
[----:B0-----:R-:W3:Y:S01]  /*b9c0*/  LDL.LU R13, [R1+0xf8] ;  /* 0x0000f800010d7983 */ /* 0x001ee20000300800 */
[----:B------:R-:W-:-:S06]  /*b9d0*/  PRMT R31, RZ, 0x7610, R31 ;  /* 0x00007610ff1f7816 */ /* 0x000fcc000000001f */
[----:B------:R0:W2:Y:S02]  /*b9e0*/  @!P0 LDG.E.U8 R31, desc[UR20][R6.64] ;  /* 0x00000014061f8981 */ /* 0x0000a4000c1e1100 */
[----:B0-----:R-:W-:-:S05]  /*b9f0*/  VIADD R6, R77, 0xffffff81 ;  /* 0xffffff814d067836 */ /* 0x001fca0000000000 */
[----:B------:R-:W-:Y:S01]  /*ba00*/  ISETP.GE.U32.AND P3, PT, R6, 0x7fffff02, PT ;  /* 0x7fffff020600780c */ /* 0x000fe20003f66070 */
[----:B------:R-:W-:-:S05]  /*ba10*/  VIADD R6, R77, 0xffffff88 ;  /* 0xffffff884d067836 */ /* 0x000fca0000000000 */
[----:B------:R-:W-:Y:S02]  /*ba20*/  ISETP.GE.U32.AND P4, PT, R6, 0x7fffff09, PT ;  /* 0x7fffff090600780c */ /* 0x000fe40003f86070 */
[----:B------:R-:W-:Y:S01]  /*ba30*/  LOP3.LUT R6, R86, 0x20, RZ, 0x3c, !PT ;  /* 0x0000002056067812 */ /* 0x000fe200078e3cff */
[----:B------:R-:W-:Y:S04]  /*ba40*/  STS.U8 [R5+UR9+0x5c80], R71 ;  /* 0x005c804705007988 */ /* 0x000fe80008000009 */
[----:B----4-:R-:W-:Y:S04]  /*ba50*/  STS.U8 [R5+UR9+0x2080], R72 ;  /* 0x0020804805007988 */ /* 0x010fe80008000009 */
[----:B------:R-:W-:Y:S04]  /*ba60*/  STS.U8 [R5+UR9+0x6080], R73 ;  /* 0x0060804905007988 */ /* 0x000fe80008000009 */
        /* <DEDUP_REMOVED lines=13> */
[----:B------:R0:W-:Y:S04]  /*bb40*/  STS.U8 [R6+UR9+0x4100], R93 ;  /* 0x0041005d06007988 */ /* 0x0001e80008000009 */
[----:B0-----:R-:W4:Y:S04]  /*bb50*/  LDL.LU R93, [R1+0xf4] ;  /* 0x0000f400015d7983 */ /* 0x001f280000300800 */
[----:B------:R-:W4:Y:S04]  /*bb60*/  LDL.LU R8, [R1+0xf0] ;  /* 0x0000f00001087983 */ /* 0x000f280000300800 */
[----:B------:R-:W4:Y:S04]  /*bb70*/  LDL.LU R47, [R1+0xe8] ;  /* 0x0000e800012f7983 */ /* 0x000f280000300800 */
[----:B------:R-:W4:Y:S04]  /*bb80*/  LDL.LU R48, [R1+0xe4] ;  /* 0x0000e40001307983 */ /* 0x000f280000300800 */
[----:B------:R-:W4:Y:S04]  /*bb90*/  LDL.LU R49, [R1+0xe0] ;  /* 0x0000e00001317983 */ /* 0x000f280000300800 */
[----:B------:R-:W4:Y:S04]  /*bba0*/  LDL.LU R70, [R1+0xdc] ;  /* 0x0000dc0001467983 */ /* 0x000f280000300800 */
[----:B------:R-:W4:Y:S04]  /*bbb0*/  LDL.LU R9, [R1+0xd8] ;  /* 0x0000d80001097983 */ /* 0x000f280000300800 */
[----:B------:R-:W4:Y:S04]  /*bbc0*/  LDL.LU R71, [R1+0xd4] ;  /* 0x0000d40001477983 */ /* 0x000f280000300800 */
[----:B------:R-:W4:Y:S01]  /*bbd0*/  LDL.LU R72, [R1+0xd0] ;  /* 0x0000d00001487983 */ /* 0x000f220000300800 */
[----:B------:R-:W-:-:S03]  /*bbe0*/  VIADD R7, R77, 0xffffff89 ;  /* 0xffffff894d077836 */ /* 0x000fc60000000000 */
[----:B------:R-:W4:Y:S04]  /*bbf0*/  LDL.LU R73, [R1+0xcc] ;  /* 0x0000cc0001497983 */ /* 0x000f280000300800 */
        /* <DEDUP_REMOVED lines=13> */
[----:B------:R0:W-:Y:S04]  /*bcd0*/  STS.U8 [R6+UR9+0x100], R89 ;  /* 0x0001005906007988 */ /* 0x0001e80008000009 */
[----:B------:R-:W4:Y:S04]  /*bce0*/  LDL.LU R88, [R1+0x94] ;  /* 0x0000940001587983 */ /* 0x000f280000300800 */
[----:B------:R1:W-:Y:S04]  /*bcf0*/  STS.U8 [R6+UR9+0x500], R90 ;  /* 0x0005005a06007988 */ /* 0x0003e80008000009 */
[----:B0-----:R-:W4:Y:S04]  /*bd00*/  LDL.LU R89, [R1+0x90] ;  /* 0x0000900001597983 */ /* 0x001f280000300800 */
[----:B-1----:R-:W4:Y:S04]  /*bd10*/  LDL.LU R90, [R1+0x8c] ;  /* 0x00008c00015a7983 */ /* 0x002f280000300800 */
[----:B---3--:R0:W-:Y:S04]  /*bd20*/  STS.U8 [R6+UR9+0x4900], R13 ;  /* 0x0049000d06007988 */ /* 0x0081e80008000009 */
[----:B0-----:R-:W3:Y:S04]  /*bd30*/  LDL.LU R13, [R1+0x88] ;  /* 0x00008800010d7983 */ /* 0x001ee80000300800 */
[----:B------:R0:W-:Y:S04]  /*bd40*/  STS.U8 [R6+UR9+0x4500], R91 ;  /* 0x0045005b06007988 */ /* 0x0001e80008000009 */
[----:B0-----:R-:W3:Y:S04]  /*bd50*/  LDL.LU R91, [R1+0x84] ;  /* 0x00008400015b7983 */ /* 0x001ee80000300800 */
[----:B--2---:R0:W-:Y:S04]  /*bd60*/  STS.U8 [R6+UR9+0x900], R92 ;  /* 0x0009005c06007988 */ /* 0x0041e80008000009 */
[----:B0-----:R-:W2:Y:S01]  /*bd70*/  LDL.LU R92, [R1+0x80] ;  /* 0x00008000015c7983 */ /* 0x001ea20000300800 */
[----:B------:R-:W-:-:S02]  /*bd80*/  ISETP.GE.U32.AND P5, PT, R7, 0x7fffff0a, PT ;  /* 0x7fffff0a0700780c */ /* 0x000fc40003fa6070 */
[----:B------:R-:W-:Y:S01]  /*bd90*/  LOP3.LUT R7, R86, 0x30, RZ, 0x3c, !PT ;  /* 0x0000003056077812 */ /* 0x000fe200078e3cff */
[----:B----4-:R0:W-:Y:S04]  /*bda0*/  STS.U8 [R6+UR9+0xd00], R93 ;  /* 0x000d005d06007988 */ /* 0x0101e80008000009 */
[----:B0-----:R-:W4:Y:S04]  /*bdb0*/  LDL.LU R93, [R1+0x7c] ;  /* 0x00007c00015d7983 */ /* 0x001f280000300800 */
        /* <DEDUP_REMOVED lines=25> */
[----:B---3--:R0:W-:Y:S04]  /*bf50*/  STS.U8 [R7+UR9+0x180], R13 ;  /* 0x0001800d07007988 */ /* 0x0081e80008000009 */
[----:B0-----:R-:W3:Y:S04]  /*bf60*/  LDL.LU R13, [R1+0x78] ;  /* 0x00007800010d7983 */ /* 0x001ee80000300800 */
[----:B------:R-:W3:Y:S04]  /*bf70*/  LDL.LU R47, [R1+0x74] ;  /* 0x00007400012f7983 */ /* 0x000ee80000300800 */
        /* <DEDUP_REMOVED lines=25> */
[----:B0-----:R-:W3:Y:S04]  /*c110*/  LDL.LU R91, [R1+0x10] ;  /* 0x00001000015b7983 */ /* 0x001ee80000300800 */
[----:B------:R-:W3:Y:S04]  /*c120*/  LDL.LU R8, [R1+0xc] ;  /* 0x00000c0001087983 */ /* 0x000ee80000300800 */
[----:B--2---:R0:W-:Y:S04]  /*c130*/  STS.U8 [R7+UR9+0x580], R92 ;  /* 0x0005805c07007988 */ /* 0x0041e80008000009 */
[----:B----4-:R1:W-:Y:S04]  /*c140*/  STS.U8 [R7+UR9+0x4580], R93 ;  /* 0x0045805d07007988 */ /* 0x0103e80008000009 */
[----:B0-----:R-:W2:Y:S04]  /*c150*/  LDL.LU R92, [R1+0x8] ;  /* 0x00000800015c7983 */ /* 0x001ea80000300800 */
[----:B-1----:R-:W4:Y:S04]  /*c160*/  LDL.LU R93, [R1+0x4] ;  /* 0x00000400015d7983 */ /* 0x002f280000300800 */
[----:B---3--:R0:W-:Y:S04]  /*c170*/  STS.U8 [R7+UR9+0x980], R13 ;  /* 0x0009800d07007988 */ /* 0x0081e80008000009 */
[----:B0-----:R-:W3:Y:S04]  /*c180*/  LDL.LU R13, [R1] ;  /* 0x00000000010d7983 */ /* 0x001ee80000300800 */
[----:B------:R0:W-:Y:S04]  /*c190*/  STS.U8 [R7+UR9+0x4980], R47 ;  /* 0x0049802f07007988 */ /* 0x0001e80008000009 */
[----:B------:R1:W-:Y:S04]  /*c1a0*/  STS.U8 [R7+UR9+0xd80], R48 ;  /* 0x000d803007007988 */ /* 0x0003e80008000009 */
[----:B------:R1:W-:Y:S04]  /*c1b0*/  STS.U8 [R7+UR9+0x4d80], R49 ;  /* 0x004d803107007988 */ /* 0x0003e80008000009 */
[----:B0-----:R-:W3:Y:S04]  /*c1c0*/  LDL.LU R47, [R1+0xcd4] ;  /* 0x000cd400012f7983 */ /* 0x001ee80000300800 */
[----:B-1----:R-:W3:Y:S04]  /*c1d0*/  LDL.LU R48, [R1+0xcd0] ;  /* 0x000cd00001307983 */ /* 0x002ee80000300800 */
[----:B------:R-:W3:Y:S04]  /*c1e0*/  LDL.LU R49, [R1+0xccc] ;  /* 0x000ccc0001317983 */ /* 0x000ee80000300800 */
        /* <DEDUP_REMOVED lines=18> */
[----:B------:R0:W-:Y:S02]  /*c310*/  STS.U8 [R7+UR9+0x7d80], R8 ;  /* 0x007d800807007988 */ /* 0x0001e40008000009 */
[----:B0-----:R-:W0:Y:S02]  /*c320*/  S2R R8, SR_TID.X ;  /* 0x0000000000087919 */ /* 0x001e240000002100 */
[----:B------:R1:W-:Y:S04]  /*c330*/  STS.U8 [R7+UR9+0x6180], R78 ;  /* 0x0061804e07007988 */ /* 0x0003e80008000009 */
[----:B------:R2:W-:Y:S04]  /*c340*/  STS.U8 [R7+UR9+0x2580], R79 ;  /* 0x0025804f07007988 */ /* 0x0005e80008000009 */
[----:B------:R4:W-:Y:S04]  /*c350*/  STS.U8 [R7+UR9+0x6580], R80 ;  /* 0x0065805007007988 */ /* 0x0009e80008000009 */
[----:B-1----:R-:W3:Y:S04]  /*c360*/  LDL.LU R78, [R1+0xca4] ;  /* 0x000ca400014e7983 */ /* 0x002ee80000300800 */
[----:B--2---:R-:W2:Y:S04]  /*c370*/  LDL.LU R79, [R1+0xca0] ;  /* 0x000ca000014f7983 */ /* 0x004ea80000300800 */
[----:B----4-:R-:W4:Y:S04]  /*c380*/  LDL.LU R80, [R1+0xc9c] ;  /* 0x000c9c0001507983 */ /* 0x010f280000300800 */
[----:B------:R1:W-:Y:S04]  /*c390*/  STS.U8 [R7+UR9+0x2980], R81 ;  /* 0x0029805107007988 */ /* 0x0003e80008000009 */
[----:B------:R1:W-:Y:S01]  /*c3a0*/  STS.U8 [R7+UR9+0x6980], R82 ;  /* 0x0069805207007988 */ /* 0x0003e20008000009 */
[----:B0-----:R-:W-:-:S03]  /*c3b0*/  LOP3.LUT R8, R8, 0x7f, RZ, 0xc0, !PT ;  /* 0x0000007f08087812 */ /* 0x001fc600078ec0ff */
[----:B------:R0:W-:Y:S04]  /*c3c0*/  STS.U8 [R7+UR9+0x2d80], R83 ;  /* 0x002d805307007988 */ /* 0x0001e80008000009 */
[----:B-1----:R-:W4:Y:S04]  /*c3d0*/  LDL.LU R81, [R1+0xc98] ;  /* 0x000c980001517983 */ /* 0x002f280000300800 */
[----:B------:R-:W4:Y:S01]  /*c3e0*/  LDL.LU R82, [R1+0xc94] ;  /* 0x000c940001527983 */ /* 0x000f220000300800 */
[----:B------:R-:W-:-:S03]  /*c3f0*/  LOP3.LUT R8, R8, 0x40, RZ, 0x3c, !PT ;  /* 0x0000004008087812 */ /* 0x000fc600078e3cff */
[----:B0-----:R-:W4:Y:S04]  /*c400*/  LDL.LU R83, [R1+0xc90] ;  /* 0x000c900001537983 */ /* 0x001f280000300800 */
[----:B------:R0:W-:Y:S04]  /*c410*/  STS.U8 [R7+UR9+0x6d80], R84 ;  /* 0x006d805407007988 */ /* 0x0001e80008000009 */
[----:B------:R1:W-:Y:S04]  /*c420*/  STS.U8 [R7+UR9+0x3180], R85 ;  /* 0x0031805507007988 */ /* 0x0003e80008000009 */
[----:B------:R1:W-:Y:S04]  /*c430*/  STS.U8 [R7+UR9+0x7180], R86 ;  /* 0x0071805607007988 */ /* 0x0003e80008000009 */
[----:B0-----:R-:W4:Y:S04]  /*c440*/  LDL.LU R84, [R1+0xc8c] ;  /* 0x000c8c0001547983 */ /* 0x001f280000300800 */
[----:B-1----:R-:W4:Y:S04]  /*c450*/  LDL.LU R85, [R1+0xc88] ;  /* 0x000c880001557983 */ /* 0x002f280000300800 */
[----:B------:R-:W4:Y:S04]  /*c460*/  LDL.LU R86, [R1+0xc84] ;  /* 0x000c840001567983 */ /* 0x000f280000300800 */
        /* <DEDUP_REMOVED lines=13> */
[----:B0-----:R-:W4:Y:S04]  /*c540*/  LDL.LU R93, [R1+0xc68] ;  /* 0x000c6800015d7983 */ /* 0x001f280000300800 */
[----:B---3--:R0:W-:Y:S04]  /*c550*/  STS.U8 [R8+UR9+0x600], R13 ;  /* 0x0006000d08007988 */ /* 0x0081e80008000009 */
[----:B0-----:R-:W3:Y:S04]  /*c560*/  LDL.LU R13, [R1+0xc64] ;  /* 0x000c6400010d7983 */ /* 0x001ee80000300800 */
        /* <DEDUP_REMOVED lines=13> */
[----:B--2---:R-:W-:Y:S04]  /*c640*/  STS.U8 [R8+UR9+0x2600], R79 ;  /* 0x0026004f08007988 */ /* 0x004fe80008000009 */
        /* <DEDUP_REMOVED lines=9> */
[----:B------:R0:W-:Y:S02]  /*c6e0*/  STS.U8 [R8+UR9+0xa00], R93 ;  /* 0x000a005d08007988 */ /* 0x0001e40008000009 */
[----:B0-----:R-:W0:Y:S02]  /*c6f0*/  S2R R93, SR_TID.X ;  /* 0x00000000005d7919 */ /* 0x001e240000002100 */
[----:B------:R-:W-:Y:S04]  /*c700*/  STS.U8 [R8+UR9+0x4a00], R92 ;  /* 0x004a005c08007988 */ /* 0x000fe80008000009 */
[----:B------:R-:W-:Y:S04]  /*c710*/  STS.U8 [R8+UR9+0xe00], R91 ;  /* 0x000e005b08007988 */ /* 0x000fe80008000009 */
[----:B------:R-:W-:Y:S04]  /*c720*/  STS.U8 [R8+UR9+0x4e00], R90 ;  /* 0x004e005a08007988 */ /* 0x000fe80008000009 */
[----:B------:R-:W-:Y:S01]  /*c730*/  STS.U8 [R8+UR9+0x1200], R89 ;  /* 0x0012005908007988 */ /* 0x000fe20008000009 */
[----:B0-----:R-:W-:-:S04]  /*c740*/  LOP3.LUT R93, R93, 0x7f, RZ, 0xc0, !PT ;  /* 0x0000007f5d5d7812 */ /* 0x001fc800078ec0ff */
[C---:B------:R-:W-:Y:S01]  /*c750*/  LOP3.LUT R9, R93.reuse, 0x50, RZ, 0x3c, !PT ;  /* 0x000000505d097812 */ /* 0x040fe200078e3cff */
[----:B---3--:R0:W-:Y:S04]  /*c760*/  STS.U8 [R8+UR9+0x4600], R13 ;  /* 0x0046000d08007988 */ /* 0x0081e80008000009 */
[----:B------:R1:W-:Y:S04]  /*c770*/  STS.U8 [R9+UR9+0x7680], R10 ;  /* 0x0076800a09007988 */ /* 0x0003e80008000009 */
[----:B------:R2:W-:Y:S04]  /*c780*/  STS.U8 [R9+UR9+0x3280], R36 ;  /* 0x0032802409007988 */ /* 0x0005e80008000009 */
[----:B0-----:R-:W3:Y:S01]  /*c790*/  LDL.LU R13, [R1+0xc60] ;  /* 0x000c6000010d7983 */ /* 0x001ee20000300800 */
[----:B-1----:R-:W-:Y:S01]  /*c7a0*/  LOP3.LUT R10, R93, 0x60, RZ, 0x3c, !PT ;  /* 0x000000605d0a7812 */ /* 0x002fe200078e3cff */
[----:B------:R-:W-:-:S02]  /*c7b0*/  IMAD R93, R12, 0x1e, RZ ;  /* 0x0000001e0c5d7824 */ /* 0x000fc400078e02ff */
[----:B------:R-:W-:Y:S03]  /*c7c0*/  STS.U8 [R9+UR9+0x280], R69 ;  /* 0x0002804509007988 */ /* 0x000fe60008000009 */
[----:B--2---:R-:W-:Y:S02]  /*c7d0*/  IADD3 R36, P6, PT, R93, R3, RZ ;  /* 0x000000035d247210 */ /* 0x004fe40007fde0ff */
[----:B------:R-:W-:Y:S01]  /*c7e0*/  SHF.R.S32.HI R93, RZ, 0x1f, R93 ;  /* 0x0000001fff5d7819 */ /* 0x000fe2000001145d */
        /* <DEDUP_REMOVED lines=30> */
[----:B------:R1:W-:Y:S01]  /*c9d0*/  STS.U8 [R10+UR9+0x700], R30 ;  /* 0x0007001e0a007988 */ /* 0x0003e20008000009 */
[----:B0-----:R-:W-:-:S03]  /*c9e0*/  IMAD R29, R12, 0x7e, RZ ;  /* 0x0000007e0c1d7824 */ /* 0x001fc600078e02ff */
[----:B------:R0:W-:Y:S01]  /*c9f0*/  STS.U8 [R10+UR9+0xb00], R23 ;  /* 0x000b00170a007988 */ /* 0x0001e20008000009 */
[----:B-1----:R-:W-:-:S03]  /*ca00*/  IMAD.X R30, R93, 0x1, R4, P6 ;  /* 0x000000015d1e7824 */ /* 0x002fc600030e0604 */
[----:B------:R1:W-:Y:S01]  /*ca10*/  STS.U8 [R10+UR9+0xf00], R31 ;  /* 0x000f001f0a007988 */ /* 0x0003e20008000009 */
[----:B------:R-:W-:Y:S01]  /*ca20*/  IADD3 R35, P6, PT, R29, R0, RZ ;  /* 0x000000001d237210 */ /* 0x000fe20007fde0ff */
[----:B------:R-:W2:Y:S01]  /*ca30*/  LDC R93, c[0x0][0x3a0] ;  /* 0x0000e800ff5d7b82 */ /* 0x000ea20000000800 */
[----:B------:R-:W-:Y:S01]  /*ca40*/  PRMT R34, RZ, 0x7610, R34 ;  /* 0x00007610ff227816 */ /* 0x000fe20000000022 */
[----:B------:R-:W-:Y:S01]  /*ca50*/  STL [R1+0x5c0], R36 ;  /* 0x0005c02401007387 */ /* 0x000fe20000100800 */
[----:B0-----:R-:W-:-:S03]  /*ca60*/  SHF.R.S32.HI R23, RZ, 0x1f, R29 ;  /* 0x0000001fff177819 */ /* 0x001fc6000001141d */
[----:B------:R0:W-:Y:S01]  /*ca70*/  STL [R1+0x5bc], R30 ;  /* 0x0005bc1e01007387 */ /* 0x0001e20000100800 */
[----:B-1----:R-:W-:Y:S01]  /*ca80*/  @!P0 IMAD.MOV.U32 R31, RZ, RZ, R30 ;  /* 0x000000ffff1f8224 */ /* 0x002fe200078e001e */
[----:B------:R-:W-:Y:S01]  /*ca90*/  PRMT R33, RZ, 0x7610, R33 ;  /* 0x00007610ff217816 */ /* 0x000fe20000000021 */
[----:B0-----:R-:W-:Y:S02]  /*caa0*/  @!P0 IMAD.MOV.U32 R30, RZ, RZ, R36 ;  /* 0x000000ffff1e8224 */ /* 0x001fe400078e0024 */
[----:B------:R-:W-:-:S03]  /*cab0*/  IMAD.X R36, R23, 0x1, R2, P6 ;  /* 0x0000000117247824 */ /* 0x000fc600030e0602 */
[----:B------:R0:W4:Y:S02]  /*cac0*/  @!P0 LDG.E.U8 R34, desc[UR20][R30.64] ;  /* 0x000000141e228981 */ /* 0x000124000c1e1100 */
[----:B0-----:R-:W-:Y:S02]  /*cad0*/  @!P3 IMAD.MOV.U32 R30, RZ, RZ, R35 ;  /* 0x000000ffff1eb224 */ /* 0x001fe400078e0023 */
[----:B------:R-:W-:-:S05]  /*cae0*/  @!P3 IMAD.MOV.U32 R31, RZ, RZ, R36 ;  /* 0x000000ffff1fb224 */ /* 0x000fca00078e0024 */
[----:B------:R-:W2:Y:S04]  /*caf0*/  @!P3 LDG.E.U8 R33, desc[UR20][R30.64] ;  /* 0x000000141e21b981 */ /* 0x000ea8000c1e1100 */
[----:B------:R-:W-:Y:S01]  /*cb00*/  STL [R1+0xb6c], R35 ;  /* 0x000b6c2301007387 */ /* 0x000fe20000100800 */
[----:B------:R-:W-:Y:S02]  /*cb10*/  PRMT R6, RZ, 0x7610, R6 ;  /* 0x00007610ff067816 */ /* 0x000fe40000000006 */
[----:B------:R-:W-:Y:S02]  /*cb20*/  PRMT R5, RZ, 0x7610, R5 ;  /* 0x00007610ff057816 */ /* 0x000fe40000000005 */
[----:B---3--:R-:W-:Y:S01]  /*cb30*/  PRMT R13, RZ, 0x7610, R13 ;  /* 0x00007610ff0d7816 */ /* 0x008fe2000000000d */
[----:B----4-:R0:W-:Y:S04]  /*cb40*/  STL [R1+0x8], R34 ;  /* 0x0000082201007387 */ /* 0x0101e80000100800 */
[----:B------:R-:W-:Y:S01]  /*cb50*/  STL [R1+0xb68], R36 ;  /* 0x000b682401007387 */ /* 0x000fe20000100800 */
[----:B0-----:R-:W-:Y:S01]  /*cb60*/  IADD3 R34, P6, PT, R29, R3, RZ ;  /* 0x000000031d227210 */ /* 0x001fe20007fde0ff */
[----:B------:R-:W-:-:S04]  /*cb70*/  IMAD R29, R12, 0x77, RZ ;  /* 0x000000770c1d7824 */ /* 0x000fc800078e02ff */
[----:B------:R-:W-:Y:S01]  /*cb80*/  STL [R1+0xb74], R34 ;  /* 0x000b742201007387 */ /* 0x000fe20000100800 */
[----:B------:R-:W-:Y:S01]  /*cb90*/  IMAD.X R35, R23, 0x1, R4, P6 ;  /* 0x0000000117237824 */ /* 0x000fe200030e0604 */
[----:B------:R-:W-:Y:S02]  /*cba0*/  SHF.R.S32.HI R23, RZ, 0x1f, R29 ;  /* 0x0000001fff177819 */ /* 0x000fe4000001141d */
[----:B--2---:R0:W-:Y:S01]  /*cbb0*/  STL [R1+0x4], R33 ;  /* 0x0000042101007387 */ /* 0x0041e20000100800 */
[----:B------:R-:W-:Y:S02]  /*cbc0*/  @!P3 IMAD.MOV.U32 R30, RZ, RZ, R34 ;  /* 0x000000ffff1eb224 */ /* 0x000fe400078e0022 */
[----:B------:R-:W-:Y:S01]  /*cbd0*/  @!P3 IMAD.MOV.U32 R31, RZ, RZ, R35 ;  /* 0x000000ffff1fb224 */ /* 0x000fe200078e0023 */
[----:B------:R1:W-:Y:S04]  /*cbe0*/  STL [R1+0xb70], R35 ;  /* 0x000b702301007387 */ /* 0x0003e80000100800 */
[----:B------:R2:W3:Y:S01]  /*cbf0*/  @!P3 LDG.E.U8 R13, desc[UR20][R30.64] ;  /* 0x000000141e0db981 */ /* 0x0004e2000c1e1100 */
[----:B0-----:R-:W-:-:S05]  /*cc00*/  IADD3 R33, P6, PT, R29, R0, RZ ;  /* 0x000000001d217210 */ /* 0x001fca0007fde0ff */
[----:B-1----:R-:W-:Y:S01]  /*cc10*/  IMAD.X R35, R23, 0x1, R2, P6 ;  /* 0x0000000117237824 */ /* 0x002fe200030e0602 */
[----:B------:R-:W-:Y:S01]  /*cc20*/  IADD3 R34, P6, PT, R29, R3, RZ ;  /* 0x000000031d227210 */ /* 0x000fe20007fde0ff */
[----:B------:R-:W-:Y:S01]  /*cc30*/  STL [R1+0xafc], R33 ;  /* 0x000afc2101007387 */ /* 0x000fe20000100800 */
[----:B--2---:R-:W-:Y:S02]  /*cc40*/  @!P4 IMAD.MOV.U32 R30, RZ, RZ, R33 ;  /* 0x000000ffff1ec224 */ /* 0x004fe400078e0021 */
[----:B------:R-:W-:Y:S01]  /*cc50*/  @!P4 IMAD.MOV.U32 R31, RZ, RZ, R35 ;  /* 0x000000ffff1fc224 */ /* 0x000fe200078e0023 */
[----:B------:R0:W-:Y:S04]  /*cc60*/  STL [R1+0xaf8], R35 ;  /* 0x000af82301007387 */ /* 0x0001e80000100800 */
[----:B------:R1:W2:Y:S01]  /*cc70*/  @!P4 LDG.E.U8 R6, desc[UR20][R30.64] ;  /* 0x000000141e06c981 */ /* 0x0002a2000c1e1100 */
[----:B0-----:R-:W-:-:S02]  /*cc80*/  IMAD.X R35, R23, 0x1, R4, P6 ;  /* 0x0000000117237824 */ /* 0x001fc400030e0604 */
[----:B-1----:R-:W-:Y:S02]  /*cc90*/  @!P4 IMAD.MOV.U32 R30, RZ, RZ, R34 ;  /* 0x000000ffff1ec224 */ /* 0x002fe400078e0022 */
[----:B------:R-:W-:-:S05]  /*cca0*/  @!P4 IMAD.MOV.U32 R31, RZ, RZ, R35 ;  /* 0x000000ffff1fc224 */ /* 0x000fca00078e0023 */
[----:B------:R0:W4:Y:S01]  /*ccb0*/  @!P4 LDG.E.U8 R5, desc[UR20][R30.64] ;  /* 0x000000141e05c981 */ /* 0x000122000c1e1100 */
[----:B------:R-:W-:-:S03]  /*ccc0*/  IMAD R29, R12, 0x76, RZ ;  /* 0x000000760c1d7824 */ /* 0x000fc600078e02ff */
[----:B------:R-:W-:Y:S02]  /*ccd0*/  STL [R1+0xb04], R34 ;  /* 0x000b042201007387 */ /* 0x000fe40000100800 */
[----:B------:R-:W-:Y:S02]  /*cce0*/  SHF.R.S32.HI R23, RZ, 0x1f, R29 ;  /* 0x0000001fff177819 */ /* 0x000fe4000001141d */
[----:B------:R-:W-:Y:S02]  /*ccf0*/  IADD3 R33, P6, PT, R29, R0, RZ ;  /* 0x000000001d217210 */ /* 0x000fe40007fde0ff */
[----:B------:R-:W-:-:S03]  /*cd00*/  PRMT R91, RZ, 0x7610, R91 ;  /* 0x00007610ff5b7816 */ /* 0x000fc6000000005b */
[----:B0-----:R-:W-:Y:S01]  /*cd10*/  @!P5 IMAD.MOV.U32 R30, RZ, RZ, R33 ;  /* 0x000000ffff1ed224 */ /* 0x001fe200078e0021 */
[----:B------:R-:W-:Y:S01]  /*cd20*/  PRMT R90, RZ, 0x7610, R90 ;  /* 0x00007610ff5a7816 */ /* 0x000fe2000000005a */
[----:B--2---:R-:W-:Y:S04]  /*cd30*/  STL [R1+0xbd0], R6 ;  /* 0x000bd00601007387 */ /* 0x004fe80000100800 */
[----:B------:R0:W-:Y:S04]  /*cd40*/  STL [R1+0xb00], R35 ;  /* 0x000b002301007387 */ /* 0x0001e80000100800 */
[----:B------:R-:W-:Y:S01]  /*cd50*/  STL [R1+0xaec], R33 ;  /* 0x000aec2101007387 */ /* 0x000fe20000100800 */
[----:B0-----:R-:W-:Y:S01]  /*cd60*/  IMAD.X R35, R23, 0x1, R2, P6 ;  /* 0x0000000117237824 */ /* 0x001fe200030e0602 */
[----:B------:R-:W-:-:S02]  /*cd70*/  IADD3 R34, P6, PT, R29, R3, RZ ;  /* 0x000000031d227210 */ /* 0x000fc40007fde0ff */
[----:B----4-:R-:W-:Y:S01]  /*cd80*/  STL [R1+0xbd4], R5 ;  /* 0x000bd40501007387 */ /* 0x010fe20000100800 */
[----:B------:R-:W-:-:S03]  /*cd90*/  @!P5 IMAD.MOV.U32 R31, RZ, RZ, R35 ;  /* 0x000000ffff1fd224 */ /* 0x000fc600078e0023 */
[----:B------:R0:W-:Y:S04]  /*cda0*/  STL [R1+0xae8], R35 ;  /* 0x000ae82301007387 */ /* 0x0001e80000100800 */
[----:B------:R1:W2:Y:S01]  /*cdb0*/  @!P5 LDG.E.U8 R91, desc[UR20][R30.64] ;  /* 0x000000141e5bd981 */ /* 0x0002a2000c1e1100 */
[----:B0-----:R-:W-:Y:S02]  /*cdc0*/  IMAD.X R35, R23, 0x1, R4, P6 ;  /* 0x0000000117237824 */ /* 0x001fe400030e0604 */
[----:B-1----:R-:W-:Y:S02]  /*cdd0*/  @!P5 IMAD.MOV.U32 R30, RZ, RZ, R34 ;  /* 0x000000ffff1ed224 */ /* 0x002fe400078e0022 */
[----:B------:R-:W-:-:S05]  /*cde0*/  @!P5 IMAD.MOV.U32 R31, RZ, RZ, R35 ;  /* 0x000000ffff1fd224 */ /* 0x000fca00078e0023 */
[----:B------:R0:W2:Y:S04]  /*cdf0*/  @!P5 LDG.E.U8 R90, desc[UR20][R30.64] ;  /* 0x000000141e5ad981 */ /* 0x0000a8000c1e1100 */
[----:B------:R1:W-:Y:S01]  /*ce00*/  STS.U8 [R10+UR9+0x4b00], R32 ;  /* 0x004b00200a007988 */ /* 0x0003e20008000009 */
[----:B------:R-:W-:Y:S02]  /*ce10*/  IMAD R29, R12, 0x6f, RZ ;  /* 0x0000006f0c1d7824 */ /* 0x000fe400078e02ff */
[----:B-1----:R-:W-:-:S03]  /*ce20*/  VIADD R32, R93, 0xffffff90 ;  /* 0xffffff905d207836 */ /* 0x002fc60000000000 */
[----:B------:R-:W-:Y:S02]  /*ce30*/  SHF.R.S32.HI R23, RZ, 0x1f, R29 ;  /* 0x0000001fff177819 */ /* 0x000fe4000001141d */
[----:B------:R-:W-:Y:S02]  /*ce40*/  ISETP.GE.U32.AND P0, PT, R32, 0x7fffff11, PT ;  /* 0x7fffff112000780c */ /* 0x000fe40003f06070 */
[----:B------:R-:W-:Y:S01]  /*ce50*/  IADD3 R33, P6, PT, R29, R0, RZ ;  /* 0x000000001d217210 */ /* 0x000fe20007fde0ff */
[----:B------:R-:W-:Y:S04]  /*ce60*/  STL [R1+0xaf4], R34 ;  /* 0x000af42201007387 */ /* 0x000fe80000100800 */
[----:B------:R1:W-:Y:S01]  /*ce70*/  STL [R1+0xaf0], R35 ;  /* 0x000af02301007387 */ /* 0x0003e20000100800 */
[----:B------:R-:W-:-:S03]  /*ce80*/  PRMT R8, RZ, 0x7610, R8 ;  /* 0x00007610ff087816 */ /* 0x000fc60000000008 */
[----:B------:R-:W-:Y:S02]  /*ce90*/  STL [R1+0xa7c], R33 ;  /* 0x000a7c2101007387 */ /* 0x000fe40000100800 */
[----:B0-----:R-:W-:Y:S02]  /*cea0*/  @!P0 IMAD.MOV.U32 R30, RZ, RZ, R33 ;  /* 0x000000ffff1e8224 */ /* 0x001fe400078e0021 */
[----:B-1----:R-:W-:Y:S01]  /*ceb0*/  IMAD.X R35, R23, 0x1, R2, P6 ;  /* 0x0000000117237824 */ /* 0x002fe200030e0602 */
[----:B------:R-:W-:-:S03]  /*cec0*/  IADD3 R34, P6, PT, R29, R3, RZ ;  /* 0x000000031d227210 */ /* 0x000fc60007fde0ff */
[----:B------:R-:W-:Y:S01]  /*ced0*/  @!P0 IMAD.MOV.U32 R31, RZ, RZ, R35 ;  /* 0x000000ffff1f8224 */ /* 0x000fe200078e0023 */
[----:B------:R-:W-:-:S04]  /*cee0*/  PRMT R7, RZ, 0x7610, R7 ;  /* 0x00007610ff077816 */ /* 0x000fc80000000007 */
[----:B------:R0:W4:Y:S02]  /*cef0*/  @!P0 LDG.E.U8 R8, desc[UR20][R30.64] ;  /* 0x000000141e088981 */ /* 0x000124000c1e1100 */
[----:B0-----:R-:W-:Y:S02]  /*cf00*/  @!P0 IMAD.MOV.U32 R30, RZ, RZ, R34 ;  /* 0x000000ffff1e8224 */ /* 0x001fe400078e0022 */
[----:B--2---:R-:W-:Y:S04]  /*cf10*/  STL.64 [R1+0xc50], R90 ;  /* 0x000c505a01007387 */ /* 0x004fe80000100a00 */
[----:B------:R0:W-:Y:S02]  /*cf20*/  STL [R1+0xa78], R35 ;  /* 0x000a782301007387 */ /* 0x0001e40000100800 */
[----:B0-----:R-:W-:-:S04]  /*cf30*/  IMAD.X R35, R23, 0x1, R4, P6 ;  /* 0x0000000117237824 */ /* 0x001fc800030e0604 */
[----:B------:R-:W-:-:S05]  /*cf40*/  @!P0 IMAD.MOV.U32 R31, RZ, RZ, R35 ;  /* 0x000000ffff1f8224 */ /* 0x000fca00078e0023 */
[----:B------:R0:W2:Y:S01]  /*cf50*/  @!P0 LDG.E.U8 R7, desc[UR20][R30.64] ;  /* 0x000000141e078981 */ /* 0x0000a2000c1e1100 */
[----:B------:R-:W-:Y:S02]  /*cf60*/  VIADD R32, R93, 0xffffff91 ;  /* 0xffffff915d207836 */ /* 0x000fe40000000000 */
[----:B------:R-:W-:-:S03]  /*cf70*/  IMAD R29, R12, 0x6e, RZ ;  /* 0x0000006e0c1d7824 */ /* 0x000fc600078e02ff */
[----:B------:R-:W-:Y:S02]  /*cf80*/  ISETP.GE.U32.AND P3, PT, R32, 0x7fffff12, PT ;  /* 0x7fffff122000780c */ /* 0x000fe40003f66070 */
[----:B------:R-:W-:Y:S02]  /*cf90*/  SHF.R.S32.HI R23, RZ, 0x1f, R29 ;  /* 0x0000001fff177819 */ /* 0x000fe4000001141d */
[----:B------:R-:W-:Y:S01]  /*cfa0*/  IADD3 R33, P6, PT, R29, R0, RZ ;  /* 0x000000001d217210 */ /* 0x000fe20007fde0ff */
[----:B------:R-:W-:Y:S01]  /*cfb0*/  STL [R1+0xa84], R34 ;  /* 0x000a842201007387 */ /* 0x000fe20000100800 */
[----:B------:R-:W-:-:S03]  /*cfc0*/  PRMT R77, RZ, 0x7610, R77 ;  /* 0x00007610ff4d7816 */ /* 0x000fc6000000004d */
[----:B----4-:R-:W-:Y:S04]  /*cfd0*/  STL [R1+0xbd8], R8 ;  /* 0x000bd80801007387 */ /* 0x010fe80000100800 */
[----:B------:R1:W-:Y:S01]  /*cfe0*/  STL [R1+0xa80], R35 ;  /* 0x000a802301007387 */ /* 0x0003e20000100800 */
[----:B0-----:R-:W-:-:S03]  /*cff0*/  @!P3 IMAD.MOV.U32 R30, RZ, RZ, R33 ;  /* 0x000000ffff1eb224 */ /* 0x001fc600078e0021 */
[----:B------:R-:W-:Y:S01]  /*d000*/  STL [R1+0xa6c], R33 ;  /* 0x000a6c2101007387 */ /* 0x000fe20000100800 */
[----:B-1----:R-:W-:Y:S01]  /*d010*/  IMAD.X R35, R23, 0x1, R2, P6 ;  /* 0x0000000117237824 */ /* 0x002fe200030e0602 */
[----:B------:R-:W-:-:S03]  /*d020*/  IADD3 R34, P6, PT, R29, R3, RZ ;  /* 0x000000031d227210 */ /* 0x000fc60007fde0ff */
[----:B------:R-:W-:Y:S01]  /*d030*/  @!P3 IMAD.MOV.U32 R31, RZ, RZ, R35 ;  /* 0x000000ffff1fb224 */ /* 0x000fe200078e0023 */
[----:B------:R-:W-:-:S04]  /*d040*/  PRMT R76, RZ, 0x7610, R76 ;  /* 0x00007610ff4c7816 */ /* 0x000fc8000000004c */
[----:B------:R0:W4:Y:S02]  /*d050*/  @!P3 LDG.E.U8 R77, desc[UR20][R30.64] ;  /* 0x000000141e4db981 */ /* 0x000124000c1e1100 */
[----:B0-----:R-:W-:Y:S02]  /*d060*/  @!P3 IMAD.MOV.U32 R30, RZ, RZ, R34 ;  /* 0x000000ffff1eb224 */ /* 0x001fe400078e0022 */
[----:B--2---:R-:W-:Y:S04]  /*d070*/  STL [R1+0xbdc], R7 ;  /* 0x000bdc0701007387 */ /* 0x004fe80000100800 */
[----:B------:R0:W-:Y:S02]  /*d080*/  STL [R1+0xa68], R35 ;  /* 0x000a682301007387 */ /* 0x0001e40000100800 */
[----:B0-----:R-:W-:-:S04]  /*d090*/  IMAD.X R35, R23, 0x1, R4, P6 ;  /* 0x0000000117237824 */ /* 0x001fc800030e0604 */
[----:B------:R-:W-:-:S05]  /*d0a0*/  @!P3 IMAD.MOV.U32 R31, RZ, RZ, R35 ;  /* 0x000000ffff1fb224 */ /* 0x000fca00078e0023 */
[----:B------:R0:W4:Y:S01]  /*d0b0*/  @!P3 LDG.E.U8 R76, desc[UR20][R30.64] ;  /* 0x000000141e4cb981 */ /* 0x000122000c1e1100 */
[----:B------:R-:W-:Y:S02]  /*d0c0*/  VIADD R32, R93, 0xffffff98 ;  /* 0xffffff985d207836 */ /* 0x000fe40000000000 */
[----:B------:R-:W-:-:S03]  /*d0d0*/  IMAD R29, R12, 0x67, RZ ;  /* 0x000000670c1d7824 */ /* 0x000fc600078e02ff */
[----:B------:R-:W-:Y:S02]  /*d0e0*/  ISETP.GE.U32.AND P4, PT, R32, 0x7fffff19, PT ;  /* 0x7fffff192000780c */ /* 0x000fe40003f86070 */
[----:B------:R-:W-:Y:S02]  /*d0f0*/  SHF.R.S32.HI R23, RZ, 0x1f, R29 ;  /* 0x0000001fff177819 */ /* 0x000fe4000001141d */
[----:B------:R-:W-:Y:S01]  /*d100*/  IADD3 R33, P6, PT, R29, R0, RZ ;  /* 0x000000001d217210 */ /* 0x000fe20007fde0ff */
[----:B------:R-:W-:Y:S04]  /*d110*/  STL [R1+0xa74], R34 ;  /* 0x000a742201007387 */ /* 0x000fe80000100800 */
[----:B------:R1:W-:Y:S01]  /*d120*/  STL [R1+0xa70], R35 ;  /* 0x000a702301007387 */ /* 0x0003e20000100800 */
[----:B------:R-:W-:-:S03]  /*d130*/  PRMT R6, RZ, 0x7610, R6 ;  /* 0x00007610ff067816 */ /* 0x000fc60000000006 */
[----:B------:R-:W-:Y:S01]  /*d140*/  STL [R1+0xa00], R33 ;  /* 0x000a002101007387 */ /* 0x000fe20000100800 */
[----:B0-----:R-:W-:Y:S02]  /*d150*/  @!P4 IMAD.MOV.U32 R30, RZ, RZ, R33 ;  /* 0x000000ffff1ec224 */ /* 0x001fe400078e0021 */
[----:B-1----:R-:W-:Y:S01]  /*d160*/  IMAD.X R35, R23, 0x1, R2, P6 ;  /* 0x0000000117237824 */ /* 0x002fe200030e0602 */
[----:B------:R-:W-:-:S03]  /*d170*/  IADD3 R34, P6, PT, R29, R3, RZ ;  /* 0x000000031d227210 */ /* 0x000fc60007fde0ff */
[----:B------:R-:W-:Y:S01]  /*d180*/  @!P4 IMAD.MOV.U32 R31, RZ, RZ, R35 ;  /* 0x000000ffff1fc224 */ /* 0x000fe200078e0023 */
[----:B------:R-:W-:-:S04]  /*d190*/  PRMT R9, RZ, 0x7610, R9 ;  /* 0x00007610ff097816 */ /* 0x000fc80000000009 */
[----:B------:R0:W2:Y:S02]  /*d1a0*/  @!P4 LDG.E.U8 R6, desc[UR20][R30.64] ;  /* 0x000000141e06c981 */ /* 0x0000a4000c1e1100 */
[----:B0-----:R-:W-:Y:S02]  /*d1b0*/  @!P4 IMAD.MOV.U32 R30, RZ, RZ, R34 ;  /* 0x000000ffff1ec224 */ /* 0x001fe400078e0022 */
[----:B----4-:R-:W-:Y:S04]  /*d1c0*/  STL.64 [R1+0xc58], R76 ;  /* 0x000c584c01007387 */ /* 0x010fe80000100a00 */
        /* <DEDUP_REMOVED lines=9> */
[----:B------:R-:W-:Y:S01]  /*d260*/  STL [R1+0xa08], R34 ;  /* 0x000a082201007387 */ /* 0x000fe20000100800 */
[----:B------:R-:W-:-:S03]  /*d270*/  VIADD R32, R93, 0xffffffa0 ;  /* 0xffffffa05d207836 */ /* 0x000fc60000000000 */
[----:B--2---:R-:W-:Y:S04]  /*d280*/  STL [R1+0xbe0], R6 ;  /* 0x000be00601007387 */ /* 0x004fe80000100800 */
[----:B------:R1:W-:Y:S01]  /*d290*/  STL [R1+0xa04], R35 ;  /* 0x000a042301007387 */ /* 0x0003e20000100800 */
[----:B------:R-:W-:Y:S01]  /*d2a0*/  ISETP.GE.U32.AND P0, PT, R32, 0x7fffff21, PT ;  /* 0x7fffff212000780c */ /* 0x000fe20003f06070 */
[----:B0-----:R-:W-:Y:S01]  /*d2b0*/  @!P5 IMAD.MOV.U32 R30, RZ, RZ, R33 ;  /* 0x000000ffff1ed224 */ /* 0x001fe200078e0021 */
[----:B------:R-:W-:Y:S01]  /*d2c0*/  PRMT R79, RZ, 0x7610, R79 ;  /* 0x00007610ff4f7816 */ /* 0x000fe2000000004f */
[----:B------:R-:W-:Y:S01]  /*d2d0*/  STL [R1+0x9f0], R33 ;  /* 0x0009f02101007387 */ /* 0x000fe20000100800 */
[----:B-1----:R-:W-:Y:S01]  /*d2e0*/  IMAD.X R35, R23, 0x1, R2, P6 ;  /* 0x0000000117237824 */ /* 0x002fe200030e0602 */
[----:B------:R-:W-:Y:S01]  /*d2f0*/  IADD3 R34, P6, PT, R29, R3, RZ ;  /* 0x000000031d227210 */ /* 0x000fe20007fde0ff */
[----:B------:R-:W-:-:S02]  /*d300*/  IMAD R29, R12, 0x5f, RZ ;  /* 0x0000005f0c1d7824 */ /* 0x000fc400078e02ff */
[----:B------:R-:W-:Y:S01]  /*d310*/  @!P5 IMAD.MOV.U32 R31, RZ, RZ, R35 ;  /* 0x000000ffff1fd224 */ /* 0x000fe200078e0023 */
[----:B------:R-:W-:-:S04]  /*d320*/  PRMT R78, RZ, 0x7610, R78 ;  /* 0x00007610ff4e7816 */ /* 0x000fc8000000004e */
[----:B------:R0:W2:Y:S01]  /*d330*/  @!P5 LDG.E.U8 R79, desc[UR20][R30.64] ;  /* 0x000000141e4fd981 */ /* 0x0000a2000c1e1100 */
[----:B------:R-:W-:Y:S01]  /*d340*/  PRMT R8, RZ, 0x7610, R8 ;  /* 0x00007610ff087816 */ /* 0x000fe20000000008 */
[----:B0-----:R-:W-:Y:S01]  /*d350*/  @!P5 IMAD.MOV.U32 R30, RZ, RZ, R34 ;  /* 0x000000ffff1ed224 */ /* 0x001fe200078e0022 */
[----:B------:R-:W-:Y:S01]  /*d360*/  PRMT R5, RZ, 0x7610, R5 ;  /* 0x00007610ff057816 */ /* 0x000fe20000000005 */
[----:B----4-:R-:W-:Y:S04]  /*d370*/  STL [R1+0xbe4], R9 ;  /* 0x000be40901007387 */ /* 0x010fe80000100800 */
[----:B------:R0:W-:Y:S04]  /*d380*/  STL [R1+0x9ec], R35 ;  /* 0x0009ec2301007387 */ /* 0x0001e80000100800 */
[----:B------:R-:W-:Y:S01]  /*d390*/  STL [R1+0x9f8], R34 ;  /* 0x0009f82201007387 */ /* 0x000fe20000100800 */
[----:B0-----:R-:W-:Y:S01]  /*d3a0*/  IMAD.X R35, R23, 0x1, R4, P6 ;  /* 0x0000000117237824 */ /* 0x001fe200030e0604 */
[----:B------:R-:W-:-:S02]  /*d3b0*/  SHF.R.S32.HI R23, RZ, 0x1f, R29 ;  /* 0x0000001fff177819 */ /* 0x000fc4000001141d */
[----:B------:R-:W-:Y:S01]  /*d3c0*/  IADD3 R33, P6, PT, R29, R0, RZ ;  /* 0x000000001d217210 */ /* 0x000fe20007fde0ff */
[----:B------:R-:W-:Y:S01]  /*d3d0*/  @!P5 IMAD.MOV.U32 R31, RZ, RZ, R35 ;  /* 0x000000ffff1fd224 */ /* 0x000fe200078e0023 */
[----:B------:R0:W-:Y:S04]  /*d3e0*/  STL [R1+0x9f4], R35 ;  /* 0x0009f42301007387 */ /* 0x0001e80000100800 */
[----:B------:R1:W4:Y:S01]  /*d3f0*/  @!P5 LDG.E.U8 R78, desc[UR20][R30.64] ;  /* 0x000000141e4ed981 */ /* 0x000322000c1e1100 */
[----:B0-----:R-:W-:Y:S01]  /*d400*/  IMAD.X R35, R23, 0x1, R2, P6 ;  /* 0x0000000117237824 */ /* 0x001fe200030e0602 */
[----:B------:R-:W-:Y:S02]  /*d410*/  IADD3 R34, P6, PT, R29, R3, RZ ;  /* 0x000000031d227210 */ /* 0x000fe40007fde0ff */
[----:B------:R-:W-:Y:S01]  /*d420*/  STL [R1+0x990], R33 ;  /* 0x0009902101007387 */ /* 0x000fe20000100800 */
[----:B-1----:R-:W-:-:S02]  /*d430*/  @!P0 IMAD.MOV.U32 R30, RZ, RZ, R33 ;  /* 0x000000ffff1e8224 */ /* 0x002fc400078e0021 */
[----:B------:R-:W-:Y:S01]  /*d440*/  @!P0 IMAD.MOV.U32 R31, RZ, RZ, R35 ;  /* 0x000000ffff1f8224 */ /* 0x000fe200078e0023 */
[----:B------:R0:W-:Y:S04]  /*d450*/  STL [R1+0x98c], R35 ;  /* 0x00098c2301007387 */ /* 0x0001e80000100800 */
[----:B------:R1:W2:Y:S01]  /*d460*/  @!P0 LDG.E.U8 R8, desc[UR20][R30.64] ;  /* 0x000000141e088981 */ /* 0x0002a2000c1e1100 */
[----:B0-----:R-:W-:Y:S02]  /*d470*/  IMAD.X R35, R23, 0x1, R4, P6 ;  /* 0x0000000117237824 */ /* 0x001fe400030e0604 */
[----:B-1----:R-:W-:Y:S02]  /*d480*/  @!P0 IMAD.MOV.U32 R30, RZ, RZ, R34 ;  /* 0x000000ffff1e8224 */ /* 0x002fe400078e0022 */
[----:B------:R-:W-:-:S05]  /*d490*/  @!P0 IMAD.MOV.U32 R31, RZ, RZ, R35 ;  /* 0x000000ffff1f8224 */ /* 0x000fca00078e0023 */
[----:B------:R0:W3:Y:S01]  /*d4a0*/  @!P0 LDG.E.U8 R5, desc[UR20][R30.64] ;  /* 0x000000141e058981 */ /* 0x0000e2000c1e1100 */
[----:B------:R-:W-:Y:S02]  /*d4b0*/  VIADD R32, R93, 0xffffffa1 ;  /* 0xffffffa15d207836 */ /* 0x000fe40000000000 */
[----:B------:R-:W-:-:S03]  /*d4c0*/  IMAD R29, R12, 0x5e, RZ ;  /* 0x0000005e0c1d7824 */ /* 0x000fc600078e02ff */
[----:B------:R-:W-:Y:S02]  /*d4d0*/  ISETP.GE.U32.AND P3, PT, R32, 0x7fffff22, PT ;  /* 0x7fffff222000780c */ /* 0x000fe40003f66070 */
[----:B------:R-:W-:Y:S02]  /*d4e0*/  SHF.R.S32.HI R23, RZ, 0x1f, R29 ;  /* 0x0000001fff177819 */ /* 0x000fe4000001141d */
[----:B------:R-:W-:Y:S01]  /*d4f0*/  IADD3 R33, P6, PT, R29, R0, RZ ;  /* 0x000000001d217210 */ /* 0x000fe20007fde0ff */
[----:B------:R-:W-:Y:S01]  /*d500*/  STL [R1+0x998], R34 ;  /* 0x0009982201007387 */ /* 0x000fe20000100800 */
[----:B------:R-:W-:Y:S01]  /*d510*/  VIADD R32, R93, 0xffffffa8 ;  /* 0xffffffa85d207836 */ /* 0x000fe20000000000 */
[----:B------:R-:W-:-:S04]  /*d520*/  PRMT R81, RZ, 0x7610, R81 ;  /* 0x00007610ff517816 */ /* 0x000fc80000000051 */
[----:B------:R-:W-:Y:S02]  /*d530*/  ISETP.GE.U32.AND P4, PT, R32, 0x7fffff29, PT ;  /* 0x7fffff292000780c */ /* 0x000fe40003f86070 */
[----:B0-----:R-:W-:Y:S01]  /*d540*/  @!P3 IMAD.MOV.U32 R30, RZ, RZ, R33 ;  /* 0x000000ffff1eb224 */ /* 0x001fe200078e0021 */
[----:B------:R-:W-:Y:S02]  /*d550*/  PRMT R80, RZ, 0x7610, R80 ;  /* 0x00007610ff507816 */ /* 0x000fe40000000050 */
[----:B------:R-:W-:Y:S02]  /*d560*/  PRMT R6, RZ, 0x7610, R6 ;  /* 0x00007610ff067816 */ /* 0x000fe40000000006 */
[----:B------:R-:W-:Y:S01]  /*d570*/  PRMT R7, RZ, 0x7610, R7 ;  /* 0x00007610ff077816 */ /* 0x000fe20000000007 */
[----:B--2---:R-:W-:Y:S04]  /*d580*/  STL [R1+0xbe8], R8 ;  /* 0x000be80801007387 */ /* 0x004fe80000100800 */
[----:B------:R0:W-:Y:S04]  /*d590*/  STL [R1+0x994], R35 ;  /* 0x0009942301007387 */ /* 0x0001e80000100800 */
[----:B------:R-:W-:Y:S01]  /*d5a0*/  STL [R1+0x980], R33 ;  /* 0x0009802101007387 */ /* 0x000fe20000100800 */
[----:B0-----:R-:W-:Y:S01]  /*d5b0*/  IMAD.X R35, R23, 0x1, R2, P6 ;  /* 0x0000000117237824 */ /* 0x001fe200030e0602 */
[----:B------:R-:W-:Y:S01]  /*d5c0*/  IADD3 R34, P6, PT, R29, R3, RZ ;  /* 0x000000031d227210 */ /* 0x000fe20007fde0ff */
[----:B------:R-:W-:Y:S01]  /*d5d0*/  IMAD R29, R12, 0x57, RZ ;  /* 0x000000570c1d7824 */ /* 0x000fe200078e02ff */
[----:B---3--:R-:W-:Y:S01]  /*d5e0*/  STL [R1+0xbec], R5 ;  /* 0x000bec0501007387 */ /* 0x008fe20000100800 */
[----:B------:R-:W-:-:S03]  /*d5f0*/  @!P3 IMAD.MOV.U32 R31, RZ, RZ, R35 ;  /* 0x000000ffff1fb224 */ /* 0x000fc600078e0023 */
        /* <DEDUP_REMOVED lines=9> */
[----:B------:R1:W3:Y:S01]  /*d690*/  @!P3 LDG.E.U8 R80, desc[UR20][R30.64] ;  /* 0x000000141e50b981 */ /* 0x0002e2000c1e1100 */
        /* <DEDUP_REMOVED lines=24> */
[----:B--2---:R0:W-:Y:S04]  /*d820*/  STL [R1+0xbf0], R6 ;  /* 0x000bf00601007387 */ /* 0x0041e80000100800 */
[----:B------:R1:W-:Y:S04]  /*d830*/  STL [R1+0x924], R35 ;  /* 0x0009242301007387 */ /* 0x0003e80000100800 */
[----:B------:R-:W-:Y:S01]  /*d840*/  STL [R1+0x910], R33 ;  /* 0x0009102101007387 */ /* 0x000fe20000100800 */
[----:B0-----:R-:W0:Y:S01]  /*d850*/  LDC R6, c[0x0][0x3a0] ;  /* 0x0000e800ff067b82 */ /* 0x001e220000000800 */
[----:B-1----:R-:W-:Y:S01]  /*d860*/  IMAD.X R35, R23, 0x1, R2, P6 ;  /* 0x0000000117237824 */ /* 0x002fe200030e0602 */
[----:B------:R-:W-:Y:S01]  /*d870*/  IADD3 R34, P6, PT, R29, R3, RZ ;  /* 0x000000031d227210 */ /* 0x000fe20007fde0ff */
[----:B------:R-:W-:Y:S01]  /*d880*/  IMAD R29, R12, 0x4f, RZ ;  /* 0x0000004f0c1d7824 */ /* 0x000fe200078e02ff */
[----:B---3--:R-:W-:Y:S01]  /*d890*/  STL [R1+0xbf4], R7 ;  /* 0x000bf40701007387 */ /* 0x008fe20000100800 */
[----:B------:R-:W-:-:S03]  /*d8a0*/  @!P5 IMAD.MOV.U32 R31, RZ, RZ, R35 ;  /* 0x000000ffff1fd224 */ /* 0x000fc600078e0023 */
[----:B------:R1:W-:Y:S04]  /*d8b0*/  STL [R1+0x90c], R35 ;  /* 0x00090c2301007387 */ /* 0x0003e80000100800 */
[----:B------:R2:W3:Y:S01]  /*d8c0*/  @!P5 LDG.E.U8 R83, desc[UR20][R30.64] ;  /* 0x000000141e53d981 */ /* 0x0004e2000c1e1100 */
[----:B-1----:R-:W-:Y:S01]  /*d8d0*/  IMAD.X R35, R23, 0x1, R4, P6 ;  /* 0x0000000117237824 */ /* 0x002fe200030e0604 */
[----:B------:R-:W-:Y:S02]  /*d8e0*/  SHF.R.S32.HI R23, RZ, 0x1f, R29 ;  /* 0x0000001fff177819 */ /* 0x000fe4000001141d */
[----:B------:R-:W-:Y:S01]  /*d8f0*/  IADD3 R33, P6, PT, R29, R0, RZ ;  /* 0x000000001d217210 */ /* 0x000fe20007fde0ff */
[----:B------:R-:W-:Y:S01]  /*d900*/  STL [R1+0x918], R34 ;  /* 0x0009182201007387 */ /* 0x000fe20000100800 */
[----:B--2---:R-:W-:-:S02]  /*d910*/  @!P5 IMAD.MOV.U32 R30, RZ, RZ, R34 ;  /* 0x000000ffff1ed224 */ /* 0x004fc400078e0022 */
[----:B------:R-:W-:Y:S01]  /*d920*/  @!P5 IMAD.MOV.U32 R31, RZ, RZ, R35 ;  /* 0x000000ffff1fd224 */ /* 0x000fe200078e0023 */
[----:B------:R1:W-:Y:S04]  /*d930*/  STL [R1+0x914], R35 ;  /* 0x0009142301007387 */ /* 0x0003e80000100800 */
[----:B------:R2:W3:Y:S01]  /*d940*/  @!P5 LDG.E.U8 R82, desc[UR20][R30.64] ;  /* 0x000000141e52d981 */ /* 0x0004e2000c1e1100 */
[----:B-1----:R-:W-:Y:S01]  /*d950*/  IMAD.X R35, R23, 0x1, R2, P6 ;  /* 0x0000000117237824 */ /* 0x002fe200030e0602 */
[----:B------:R-:W-:Y:S02]  /*d960*/  IADD3 R34, P6, PT, R29, R3, RZ ;  /* 0x000000031d227210 */ /* 0x000fe40007fde0ff */
[----:B------:R-:W-:Y:S01]  /*d970*/  STL [R1+0x8a8], R33 ;  /* 0x0008a82101007387 */ /* 0x000fe20000100800 */
[----:B--2---:R-:W-:-:S02]  /*d980*/  @!P0 IMAD.MOV.U32 R30, RZ, RZ, R33 ;  /* 0x000000ffff1e8224 */ /* 0x004fc400078e0021 */
[----:B------:R-:W-:Y:S01]  /*d990*/  @!P0 IMAD.MOV.U32 R31, RZ, RZ, R35 ;  /* 0x000000ffff1f8224 */ /* 0x000fe200078e0023 */
[----:B------:R1:W-:Y:S04]  /*d9a0*/  STL [R1+0x8a4], R35 ;  /* 0x0008a42301007387 */ /* 0x0003e80000100800 */
[----:B------:R2:W3:Y:S01]  /*d9b0*/  @!P0 LDG.E.U8 R8, desc[UR20][R30.64] ;  /* 0x000000141e088981 */ /* 0x0004e2000c1e1100 */
[----:B-1----:R-:W-:Y:S02]  /*d9c0*/  IMAD.X R35, R23, 0x1, R4, P6 ;  /* 0x0000000117237824 */ /* 0x002fe400030e0604 */
[----:B--2---:R-:W-:Y:S02]  /*d9d0*/  @!P0 IMAD.MOV.U32 R30, RZ, RZ, R34 ;  /* 0x000000ffff1e8224 */ /* 0x004fe400078e0022 */
        /* <DEDUP_REMOVED lines=8> */
[----:B0-----:R-:W-:Y:S01]  /*da60*/  VIADD R32, R6, 0xffffffb8 ;  /* 0xffffffb806207836 */ /* 0x001fe20000000000 */
[----:B------:R-:W-:-:S04]  /*da70*/  PRMT R85, RZ, 0x7610, R85 ;  /* 0x00007610ff557816 */ /* 0x000fc80000000055 */
[----:B------:R-:W-:Y:S02]  /*da80*/  ISETP.GE.U32.AND P4, PT, R32, 0x7fffff39, PT ;  /* 0x7fffff392000780c */ /* 0x000fe40003f86070 */
[----:B-1----:R-:W-:Y:S01]  /*da90*/  @!P3 IMAD.MOV.U32 R30, RZ, RZ, R33 ;  /* 0x000000ffff1eb224 */ /* 0x002fe200078e0021 */
[----:B------:R-:W-:Y:S02]  /*daa0*/  PRMT R84, RZ, 0x7610, R84 ;  /* 0x00007610ff547816 */ /* 0x000fe40000000054 */
[----:B------:R-:W-:Y:S02]  /*dab0*/  PRMT R7, RZ, 0x7610, R7 ;  /* 0x00007610ff077816 */ /* 0x000fe40000000007 */
[----:B------:R-:W-:Y:S01]  /*dac0*/  PRMT R5, RZ, 0x7610, R5 ;  /* 0x00007610ff057816 */ /* 0x000fe20000000005 */
[----:B---3--:R-:W-:Y:S04]  /*dad0*/  STL [R1+0xbf8], R8 ;  /* 0x000bf80801007387 */ /* 0x008fe80000100800 */
[----:B------:R0:W-:Y:S04]  /*dae0*/  STL [R1+0x8ac], R35 ;  /* 0x0008ac2301007387 */ /* 0x0001e80000100800 */
[----:B------:R-:W-:Y:S01]  /*daf0*/  STL [R1+0x898], R33 ;  /* 0x0008982101007387 */ /* 0x000fe20000100800 */
[----:B0-----:R-:W-:Y:S01]  /*db00*/  IMAD.X R35, R23, 0x1, R2, P6 ;  /* 0x0000000117237824 */ /* 0x001fe200030e0602 */
[----:B------:R-:W-:Y:S01]  /*db10*/  IADD3 R34, P6, PT, R29, R3, RZ ;  /* 0x000000031d227210 */ /* 0x000fe20007fde0ff */
[----:B------:R-:W-:Y:S01]  /*db20*/  IMAD R29, R12, 0x47, RZ ;  /* 0x000000470c1d7824 */ /* 0x000fe200078e02ff */
[----:B--2---:R0:W-:Y:S01]  /*db30*/  STL [R1+0xbfc], R9 ;  /* 0x000bfc0901007387 */ /* 0x0041e20000100800 */
[----:B------:R-:W-:-:S03]  /*db40*/  @!P3 IMAD.MOV.U32 R31, RZ, RZ, R35 ;  /* 0x000000ffff1fb224 */ /* 0x000fc600078e0023 */
[----:B------:R-:W-:Y:S04]  /*db50*/  STL [R1+0x894], R35 ;  /* 0x0008942301007387 */ /* 0x000fe80000100800 */
[----:B------:R1:W2:Y:S01]  /*db60*/  @!P3 LDG.E.U8 R85, desc[UR20][R30.64] ;  /* 0x000000141e55b981 */ /* 0x0002a2000c1e1100 */
[----:B0-----:R-:W-:Y:S01]  /*db70*/  IMAD.X R9, R23, 0x1, R4, P6 ;  /* 0x0000000117097824 */ /* 0x001fe200030e0604 */
[----:B------:R-:W-:Y:S02]  /*db80*/  SHF.R.S32.HI R23, RZ, 0x1f, R29 ;  /* 0x0000001fff177819 */ /* 0x000fe4000001141d */
[----:B------:R-:W-:Y:S01]  /*db90*/  IADD3 R33, P6, PT, R29, R0, RZ ;  /* 0x000000001d217210 */ /* 0x000fe20007fde0ff */
[----:B------:R0:W-:Y:S01]  /*dba0*/  STL [R1+0x8a0], R34 ;  /* 0x0008a02201007387 */ /* 0x0001e20000100800 */
[----:B-1----:R-:W-:-:S02]  /*dbb0*/  @!P3 IMAD.MOV.U32 R30, RZ, RZ, R34 ;  /* 0x000000ffff1eb224 */ /* 0x002fc400078e0022 */
[----:B------:R-:W-:Y:S01]  /*dbc0*/  @!P3 IMAD.MOV.U32 R31, RZ, RZ, R9 ;  /* 0x000000ffff1fb224 */ /* 0x000fe200078e0009 */
[----:B------:R1:W-:Y:S01]  /*dbd0*/  STL [R1+0x89c], R9 ;  /* 0x00089c0901007387 */ /* 0x0003e20000100800 */
[----:B0-----:R-:W-:-:S03]  /*dbe0*/  IMAD.X R34, R23, 0x1, R2, P6 ;  /* 0x0000000117227824 */ /* 0x001fc600030e0602 */
[----:B------:R0:W3:Y:S01]  /*dbf0*/  @!P3 LDG.E.U8 R84, desc[UR20][R30.64] ;  /* 0x000000141e54b981 */ /* 0x0000e2000c1e1100 */
[----:B-1----:R-:W-:-:S03]  /*dc00*/  IADD3 R9, P6, PT, R29, R3, RZ ;  /* 0x000000031d097210 */ /* 0x002fc60007fde0ff */
[----:B------:R-:W-:Y:S01]  /*dc10*/  STL [R1+0x828], R33 ;  /* 0x0008282101007387 */ /* 0x000fe20000100800 */
[----:B0-----:R-:W-:-:S03]  /*dc20*/  @!P4 IMAD.MOV.U32 R30, RZ, RZ, R33 ;  /* 0x000000ffff1ec224 */ /* 0x001fc600078e0021 */
[----:B------:R0:W-:Y:S01]  /*dc30*/  STL [R1+0x824], R34 ;  /* 0x0008242201007387 */ /* 0x0001e20000100800 */
[----:B------:R-:W-:-:S05]  /*dc40*/  @!P4 IMAD.MOV.U32 R31, RZ, RZ, R34 ;  /* 0x000000ffff1fc224 */ /* 0x000fca00078e0022 */
        /* <DEDUP_REMOVED lines=33> */
[----:B------:R-:W-:-:S03]  /*de60*/  PRMT R7, RZ, 0x7610, R7 ;  /* 0x00007610ff077816 */ /* 0x000fc60000000007 */
[----:B------:R1:W3:Y:S01]  /*de70*/  @!P5 LDG.E.U8 R86, desc[UR20][R30.64] ;  /* 0x000000141e56d981 */ /* 0x0002e2000c1e1100 */
[----:B0-----:R-:W-:Y:S01]  /*de80*/  IMAD.X R34, R23, 0x1, R2, P6 ;  /* 0x0000000117227824 */ /* 0x001fe200030e0602 */
[----:B------:R-:W-:Y:S02]  /*de90*/  IADD3 R9, P6, PT, R29, R3, RZ ;  /* 0x000000031d097210 */ /* 0x000fe40007fde0ff */
[----:B------:R-:W-:Y:S01]  /*dea0*/  STL [R1+0x7a8], R33 ;  /* 0x0007a82101007387 */ /* 0x000fe20000100800 */
[----:B-1----:R-:W-:Y:S02]  /*deb0*/  @!P0 IMAD.MOV.U32 R30, RZ, RZ, R33 ;  /* 0x000000ffff1e8224 */ /* 0x002fe400078e0021 */
[----:B------:R-:W-:Y:S01]  /*dec0*/  @!P0 IMAD.MOV.U32 R31, RZ, RZ, R34 ;  /* 0x000000ffff1f8224 */ /* 0x000fe200078e0022 */
[----:B------:R0:W-:Y:S01]  /*ded0*/  STL [R1+0x7a4], R34 ;  /* 0x0007a42201007387 */ /* 0x0001e20000100800 */
[----:B------:R-:W-:-:S03]  /*dee0*/  PRMT R5, RZ, 0x7610, R5 ;  /* 0x00007610ff057816 */ /* 0x000fc60000000005 */
        /* <DEDUP_REMOVED lines=18> */
[----:B------:R1:W-:Y:S01]  /*e010*/  STL [R1+0x798], R33 ;  /* 0x0007982101007387 */ /* 0x0003e20000100800 */
[----:B0-----:R-:W-:Y:S01]  /*e020*/  IMAD.X R34, R23, 0x1, R2, P6 ;  /* 0x0000000117227824 */ /* 0x001fe200030e0602 */
[----:B------:R-:W-:Y:S01]  /*e030*/  IADD3 R9, P6, PT, R29, R3, RZ ;  /* 0x000000031d097210 */ /* 0x000fe20007fde0ff */
[----:B------:R-:W-:Y:S01]  /*e040*/  IMAD R29, R12, 0x37, RZ ;  /* 0x000000370c1d7824 */ /* 0x000fe200078e02ff */
[----:B---3--:R-:W-:Y:S01]  /*e050*/  STL [R1+0xc14], R5 ;  /* 0x000c140501007387 */ /* 0x008fe20000100800 */
[----:B------:R-:W-:-:S02]  /*e060*/  @!P3 IMAD.MOV.U32 R31, RZ, RZ, R34 ;  /* 0x000000ffff1fb224 */ /* 0x000fc400078e0022 */
[----:B-1----:R-:W-:Y:S01]  /*e070*/  IMAD.X R33, R23, 0x1, R4, P6 ;  /* 0x0000000117217824 */ /* 0x002fe200030e0604 */
[----:B------:R0:W-:Y:S01]  /*e080*/  STL [R1+0x794], R34 ;  /* 0x0007942201007387 */ /* 0x0001e20000100800 */
[----:B------:R-:W-:-:S03]  /*e090*/  SHF.R.S32.HI R23, RZ, 0x1f, R29 ;  /* 0x0000001fff177819 */ /* 0x000fc6000001141d */
[----:B------:R1:W2:Y:S01]  /*e0a0*/  @!P3 LDG.E.U8 R89, desc[UR20][R30.64] ;  /* 0x000000141e59b981 */ /* 0x0002a2000c1e1100 */
[----:B0-----:R-:W-:Y:S01]  /*e0b0*/  IADD3 R34, P6, PT, R29, R0, RZ ;  /* 0x000000001d227210 */ /* 0x001fe20007fde0ff */
[----:B-1----:R-:W-:Y:S02]  /*e0c0*/  @!P3 IMAD.MOV.U32 R30, RZ, RZ, R9 ;  /* 0x000000ffff1eb224 */ /* 0x002fe400078e0009 */
[----:B------:R-:W-:Y:S02]  /*e0d0*/  @!P3 IMAD.MOV.U32 R31, RZ, RZ, R33 ;  /* 0x000000ffff1fb224 */ /* 0x000fe400078e0021 */
[----:B------:R-:W-:Y:S01]  /*e0e0*/  IMAD.X R35, R23, 0x1, R2, P6 ;  /* 0x0000000117237824 */ /* 0x000fe200030e0602 */
[----:B------:R-:W-:Y:S02]  /*e0f0*/  PRMT R7, RZ, 0x7610, R7 ;  /* 0x00007610ff077816 */ /* 0x000fe40000000007 */
[----:B------:R0:W3:Y:S02]  /*e100*/  @!P3 LDG.E.U8 R88, desc[UR20][R30.64] ;  /* 0x000000141e58b981 */ /* 0x0000e4000c1e1100 */
[----:B0-----:R-:W-:-:S02]  /*e110*/  @!P4 IMAD.MOV.U32 R30, RZ, RZ, R34 ;  /* 0x000000ffff1ec224 */ /* 0x001fc400078e0022 */
[----:B------:R-:W-:-:S05]  /*e120*/  @!P4 IMAD.MOV.U32 R31, RZ, RZ, R35 ;  /* 0x000000ffff1fc224 */ /* 0x000fca00078e0023 */
[----:B------:R0:W2:Y:S01]  /*e130*/  @!P4 LDG.E.U8 R7, desc[UR20][R30.64] ;  /* 0x000000141e07c981 */ /* 0x0000a2000c1e1100 */
[----:B------:R-:W-:-:S03]  /*e140*/  VIADD R32, R6, 0xffffffc9 ;  /* 0xffffffc906207836 */ /* 0x000fc60000000000 */
[----:B------:R1:W-:Y:S02]  /*e150*/  STL [R1+0x7a0], R9 ;  /* 0x0007a00901007387 */ /* 0x0003e40000100800 */
[----:B------:R-:W-:Y:S02]  /*e160*/  ISETP.GE.U32.AND P5, PT, R32, 0x7fffff4a, PT ;  /* 0x7fffff4a2000780c */ /* 0x000fe40003fa6070 */
[----:B------:R0:W-:Y:S01]  /*e170*/  STL [R1+0x79c], R33 ;  /* 0x00079c2101007387 */ /* 0x0001e20000100800 */
[----:B-1----:R-:W-:Y:S01]  /*e180*/  IADD3 R9, P3, PT, R29, R3, RZ ;  /* 0x000000031d097210 */ /* 0x002fe20007f7e0ff */
[----:B------:R-:W-:Y:S02]  /*e190*/  VIADD R32, R6, 0xffffffd0 ;  /* 0xffffffd006207836 */ /* 0x000fe40000000000 */
[----:B------:R-:W-:Y:S01]  /*e1a0*/  STL [R1+0x728], R34 ;  /* 0x0007282201007387 */ /* 0x000fe20000100800 */
[----:B------:R-:W-:Y:S02]  /*e1b0*/  IMAD R29, R12, 0x36, RZ ;  /* 0x000000360c1d7824 */ /* 0x000fe400078e02ff */
[----:B0-----:R-:W-:Y:S01]  /*e1c0*/  IMAD.X R33, R23, 0x1, R4, P3 ;  /* 0x0000000117217824 */ /* 0x001fe200018e0604 */
[----:B------:R-:W-:Y:S01]  /*e1d0*/  PRMT R5, RZ, 0x7610, R5 ;  /* 0x00007610ff057816 */ /* 0x000fe20000000005 */
[----:B------:R-:W-:Y:S01]  /*e1e0*/  STL [R1+0x730], R9 ;  /* 0x0007300901007387 */ /* 0x000fe20000100800 */
[----:B------:R-:W-:-:S02]  /*e1f0*/  @!P4 IMAD.MOV.U32 R30, RZ, RZ, R9 ;  /* 0x000000ffff1ec224 */ /* 0x000fc400078e0009 */
[----:B------:R-:W-:Y:S01]  /*e200*/  @!P4 IMAD.MOV.U32 R31, RZ, RZ, R33 ;  /* 0x000000ffff1fc224 */ /* 0x000fe200078e0021 */
[----:B------:R-:W-:Y:S01]  /*e210*/  STL [R1+0x724], R35 ;  /* 0x0007242301007387 */ /* 0x000fe20000100800 */
[----:B------:R-:W-:Y:S01]  /*e220*/  ISETP.GE.U32.AND P0, PT, R32, 0x7fffff51, PT ;  /* 0x7fffff512000780c */ /* 0x000fe20003f06070 */
[C---:B------:R-:W-:Y:S01]  /*e230*/  VIADD R32, R6.reuse, 0xffffffd1 ;  /* 0xffffffd106207836 */ /* 0x040fe20000000000 */
[----:B------:R-:W-:Y:S01]  /*e240*/  SHF.R.S32.HI R23, RZ, 0x1f, R29 ;  /* 0x0000001fff177819 */ /* 0x000fe2000001141d */
[----:B------:R0:W-:Y:S04]  /*e250*/  STL [R1+0x72c], R33 ;  /* 0x00072c2101007387 */ /* 0x0001e80000100800 */
[----:B------:R1:W3:Y:S01]  /*e260*/  @!P4 LDG.E.U8 R5, desc[UR20][R30.64] ;  /* 0x000000141e05c981 */ /* 0x0002e2000c1e1100 */
[----:B0-----:R-:W-:Y:S01]  /*e270*/  IADD3 R33, P3, PT, R29, R0, RZ ;  /* 0x000000001d217210 */ /* 0x001fe20007f7e0ff */
[----:B-1----:R-:W-:Y:S01]  /*e280*/  VIADD R30, R6, 0xffffffd8 ;  /* 0xffffffd8061e7836 */ /* 0x002fe20000000000 */
[----:B------:R-:W-:-:S03]  /*e290*/  ISETP.GE.U32.AND P6, PT, R32, 0x7fffff52, PT ;  /* 0x7fffff522000780c */ /* 0x000fc60003fc6070 */
[----:B------:R-:W-:Y:S01]  /*e2a0*/  IMAD.X R36, R23, 0x1, R2, P3 ;  /* 0x0000000117247824 */ /* 0x000fe200018e0602 */
[----:B------:R-:W-:Y:S01]  /*e2b0*/  IADD3 R34, P4, PT, R29, R3, RZ ;  /* 0x000000031d227210 */ /* 0x000fe20007f9e0ff */
[----:B------:R-:W-:Y:S01]  /*e2c0*/  IMAD R32, R12, 0x2f, RZ ;  /* 0x0000002f0c207824 */ /* 0x000fe200078e02ff */
[----:B------:R-:W-:Y:S01]  /*e2d0*/  ISETP.GE.U32.AND P3, PT, R30, 0x7fffff59, PT ;  /* 0x7fffff591e00780c */ /* 0x000fe20003f66070 */
[----:B------:R-:W-:Y:S01]  /*e2e0*/  @!P5 IMAD.MOV.U32 R30, RZ, RZ, R33 ;  /* 0x000000ffff1ed224 */ /* 0x000fe200078e0021 */
[----:B------:R-:W-:Y:S01]  /*e2f0*/  PRMT R75, RZ, 0x7610, R75 ;  /* 0x00007610ff4b7816 */ /* 0x000fe2000000004b */
[----:B------:R-:W-:Y:S01]  /*e300*/  @!P5 IMAD.MOV.U32 R31, RZ, RZ, R36 ;  /* 0x000000ffff1fd224 */ /* 0x000fe200078e0024 */
[----:B------:R-:W-:Y:S01]  /*e310*/  SHF.R.S32.HI R29, RZ, 0x1f, R32 ;  /* 0x0000001fff1d7819 */ /* 0x000fe20000011420 */
[----:B------:R-:W-:Y:S01]  /*e320*/  IMAD.X R35, R23, 0x1, R4, P4 ;  /* 0x0000000117237824 */ /* 0x000fe200020e0604 */
[----:B------:R-:W-:Y:S02]  /*e330*/  IADD3 R9, P4, PT, R32, R0, RZ ;  /* 0x0000000020097210 */ /* 0x000fe40007f9e0ff */
[----:B------:R0:W4:Y:S01]  /*e340*/  @!P5 LDG.E.U8 R75, desc[UR20][R30.64] ;  /* 0x000000141e4bd981 */ /* 0x000122000c1e1100 */
[----:B------:R-:W-:-:S02]  /*e350*/  PRMT R72, RZ, 0x7610, R72 ;  /* 0x00007610ff487816 */ /* 0x000fc40000000048 */
[----:B------:R-:W-:Y:S02]  /*e360*/  IMAD.X R23, R29, 0x1, R2, P4 ;  /* 0x000000011d177824 */ /* 0x000fe400020e0602 */
[----:B0-----:R-:W-:Y:S02]  /*e370*/  @!P5 IMAD.MOV.U32 R30, RZ, RZ, R34 ;  /* 0x000000ffff1ed224 */ /* 0x001fe400078e0022 */
[----:B------:R-:W-:-:S05]  /*e380*/  @!P5 IMAD.MOV.U32 R31, RZ, RZ, R35 ;  /* 0x000000ffff1fd224 */ /* 0x000fca00078e0023 */
[----:B------:R0:W4:Y:S02]  /*e390*/  @!P5 LDG.E.U8 R72, desc[UR20][R30.64] ;  /* 0x000000141e48d981 */ /* 0x000124000c1e1100 */
[----:B0-----:R-:W-:Y:S02]  /*e3a0*/  @!P0 IMAD.MOV.U32 R30, RZ, RZ, R9 ;  /* 0x000000ffff1e8224 */ /* 0x001fe400078e0009 */
[----:B------:R-:W-:Y:S01]  /*e3b0*/  @!P0 IMAD.MOV.U32 R31, RZ, RZ, R23 ;  /* 0x000000ffff1f8224 */ /* 0x000fe200078e0017 */
[----:B--2---:R0:W-:Y:S02]  /*e3c0*/  STL [R1+0xc30], R7 ;  /* 0x000c300701007387 */ /* 0x0041e40000100800 */
[----:B0-----:R-:W-:-:S06]  /*e3d0*/  PRMT R7, RZ, 0x7610, R7 ;  /* 0x00007610ff077816 */ /* 0x001fcc0000000007 */
[----:B------:R0:W2:Y:S04]  /*e3e0*/  @!P0 LDG.E.U8 R7, desc[UR20][R30.64] ;  /* 0x000000141e078981 */ /* 0x0000a8000c1e1100 */
[----:B---3--:R-:W-:Y:S04]  /*e3f0*/  STL [R1+0xc24], R5 ;  /* 0x000c240501007387 */ /* 0x008fe80000100800 */
[----:B------:R1:W-:Y:S04]  /*e400*/  STL [R1+0x718], R33 ;  /* 0x0007182101007387 */ /* 0x0003e80000100800 */
[----:B------:R-:W-:Y:S04]  /*e410*/  STL [R1+0x720], R34 ;  /* 0x0007202201007387 */ /* 0x000fe80000100800 */
[----:B------:R-:W-:Y:S01]  /*e420*/  STL [R1+0x714], R36 ;  /* 0x0007142401007387 */ /* 0x000fe20000100800 */
[----:B-1----:R-:W-:-:S03]  /*e430*/  IMAD R33, R12, 0x2e, RZ ;  /* 0x0000002e0c217824 */ /* 0x002fc600078e02ff */
[----:B------:R1:W-:Y:S04]  /*e440*/  STL [R1+0x71c], R35 ;  /* 0x00071c2301007387 */ /* 0x0003e80000100800 */
[----:B------:R3:W-:Y:S01]  /*e450*/  STL [R1+0x6a8], R9 ;  /* 0x0006a80901007387 */ /* 0x0007e20000100800 */
[----:B-1----:R-:W-:-:S03]  /*e460*/  IADD3 R35, P5, PT, R32, R3, RZ ;  /* 0x0000000320237210 */ /* 0x002fc60007fbe0ff */
[----:B------:R1:W-:Y:S01]  /*e470*/  STL [R1+0x6a4], R23 ;  /* 0x0006a41701007387 */ /* 0x0003e20000100800 */
[----:B------:R-:W-:Y:S02]  /*e480*/  PRMT R5, RZ, 0x7610, R5 ;  /* 0x00007610ff057816 */ /* 0x000fe40000000005 */
[----:B---3--:R-:W-:Y:S01]  /*e490*/  IADD3 R9, P4, PT, R33, R0, RZ ;  /* 0x0000000021097210 */ /* 0x008fe20007f9e0ff */
[----:B------:R-:W-:Y:S02]  /*e4a0*/  IMAD.X R29, R29, 0x1, R4, P5 ;  /* 0x000000011d1d7824 */ /* 0x000fe400028e0604 */
[----:B0-----:R-:W-:Y:S01]  /*e4b0*/  @!P0 IMAD.MOV.U32 R30, RZ, RZ, R35 ;  /* 0x000000ffff1e8224 */ /* 0x001fe200078e0023 */
[----:B-1----:R-:W-:Y:S01]  /*e4c0*/  SHF.R.S32.HI R23, RZ, 0x1f, R33 ;  /* 0x0000001fff177819 */ /* 0x002fe20000011421 */
[----:B------:R-:W-:Y:S01]  /*e4d0*/  @!P0 IMAD.MOV.U32 R31, RZ, RZ, R29 ;  /* 0x000000ffff1f8224 */ /* 0x000fe200078e001d */
[----:B------:R-:W-:Y:S01]  /*e4e0*/  PRMT R74, RZ, 0x7610, R74 ;  /* 0x00007610ff4a7816 */ /* 0x000fe2000000004a */
[----:B------:R-:W-:-:S02]  /*e4f0*/  IMAD R32, R12, 0x27, RZ ;  /* 0x000000270c207824 */ /* 0x000fc400078e02ff */
[----:B------:R-:W-:Y:S01]  /*e500*/  IMAD.X R34, R23, 0x1, R2, P4 ;  /* 0x0000000117227824 */ /* 0x000fe200020e0602 */
[----:B------:R0:W3:Y:S01]  /*e510*/  @!P0 LDG.E.U8 R5, desc[UR20][R30.64] ;  /* 0x000000141e058981 */ /* 0x0000e2000c1e1100 */
[----:B------:R-:W-:Y:S01]  /*e520*/  PRMT R73, RZ, 0x7610, R73 ;  /* 0x00007610ff497816 */ /* 0x000fe20000000049 */
[----:B0-----:R-:W-:Y:S02]  /*e530*/  @!P6 IMAD.MOV.U32 R30, RZ, RZ, R9 ;  /* 0x000000ffff1ee224 */ /* 0x001fe400078e0009 */
[----:B------:R-:W-:-:S05]  /*e540*/  @!P6 IMAD.MOV.U32 R31, RZ, RZ, R34 ;  /* 0x000000ffff1fe224 */ /* 0x000fca00078e0022 */
[----:B------:R0:W4:Y:S01]  /*e550*/  @!P6 LDG.E.U8 R74, desc[UR20][R30.64] ;  /* 0x000000141e4ae981 */ /* 0x000122000c1e1100 */
[----:B------:R-:W-:-:S03]  /*e560*/  PRMT R8, RZ, 0x7610, R8 ;  /* 0x00007610ff087816 */ /* 0x000fc60000000008 */
[----:B--2---:R1:W-:Y:S04]  /*e570*/  STL [R1+0xc3c], R7 ;  /* 0x000c3c0701007387 */ /* 0x0043e80000100800 */
[----:B------:R-:W-:Y:S01]  /*e580*/  STL [R1+0x6b0], R35 ;  /* 0x0006b02301007387 */ /* 0x000fe20000100800 */
[----:B-1----:R-:W-:-:S03]  /*e590*/  IADD3 R7, P4, PT, R33, R3, RZ ;  /* 0x0000000321077210 */ /* 0x002fc60007f9e0ff */
[----:B------:R1:W-:Y:S04]  /*e5a0*/  STL [R1+0x698], R9 ;  /* 0x0006980901007387 */ /* 0x0003e80000100800 */
[----:B------:R2:W-:Y:S01]  /*e5b0*/  STL [R1+0x6ac], R29 ;  /* 0x0006ac1d01007387 */ /* 0x0005e20000100800 */
[----:B------:R-:W-:Y:S02]  /*e5c0*/  IMAD.X R23, R23, 0x1, R4, P4 ;  /* 0x0000000117177824 */ /* 0x000fe400020e0604 */
[----:B0-----:R-:W-:Y:S01]  /*e5d0*/  @!P6 IMAD.MOV.U32 R30, RZ, RZ, R7 ;  /* 0x000000ffff1ee224 */ /* 0x001fe200078e0007 */
[----:B-1----:R-:W-:Y:S01]  /*e5e0*/  IADD3 R9, P0, PT, R32, R0, RZ ;  /* 0x0000000020097210 */ /* 0x002fe20007f1e0ff */
[----:B------:R-:W-:Y:S01]  /*e5f0*/  @!P6 IMAD.MOV.U32 R31, RZ, RZ, R23 ;  /* 0x000000ffff1fe224 */ /* 0x000fe200078e0017 */
[----:B--2---:R-:W-:-:S04]  /*e600*/  SHF.R.S32.HI R29, RZ, 0x1f, R32 ;  /* 0x0000001fff1d7819 */ /* 0x004fc80000011420 */
[----:B------:R0:W2:Y:S01]  /*e610*/  @!P6 LDG.E.U8 R73, desc[UR20][R30.64] ;  /* 0x000000141e49e981 */ /* 0x0000a2000c1e1100 */
[----:B------:R-:W-:Y:S02]  /*e620*/  IMAD.X R33, R29, 0x1, R2, P0 ;  /* 0x000000011d217824 */ /* 0x000fe400000e0602 */
[----:B0-----:R-:W-:Y:S02]  /*e630*/  @!P3 IMAD.MOV.U32 R30, RZ, RZ, R9 ;  /* 0x000000ffff1eb224 */ /* 0x001fe400078e0009 */
[----:B------:R-:W-:-:S05]  /*e640*/  @!P3 IMAD.MOV.U32 R31, RZ, RZ, R33 ;  /* 0x000000ffff1fb224 */ /* 0x000fca00078e0021 */
[----:B------:R0:W2:Y:S04]  /*e650*/  @!P3 LDG.E.U8 R8, desc[UR20][R30.64] ;  /* 0x000000141e08b981 */ /* 0x0000a8000c1e1100 */
[----:B------:R-:W-:Y:S04]  /*e660*/  STL [R1+0x694], R34 ;  /* 0x0006942201007387 */ /* 0x000fe80000100800 */
[----:B---3--:R-:W-:Y:S04]  /*e670*/  STL [R1+0xc38], R5 ;  /* 0x000c380501007387 */ /* 0x008fe80000100800 */
[----:B------:R1:W-:Y:S04]  /*e680*/  STL [R1+0x6a0], R7 ;  /* 0x0006a00701007387 */ /* 0x0003e80000100800 */
[----:B------:R-:W-:Y:S01]  /*e690*/  STL [R1+0x628], R9 ;  /* 0x0006280901007387 */ /* 0x000fe20000100800 */
[----:B-1----:R-:W-:-:S03]  /*e6a0*/  IADD3 R7, P0, PT, R32, R3, RZ ;  /* 0x0000000320077210 */ /* 0x002fc60007f1e0ff */
[----:B------:R1:W-:Y:S04]  /*e6b0*/  STL [R1+0x69c], R23 ;  /* 0x00069c1701007387 */ /* 0x0003e80000100800 */
[----:B------:R-:W-:Y:S04]  /*e6c0*/  STL [R1+0x624], R33 ;  /* 0x0006242101007387 */ /* 0x000fe80000100800 */
[----:B------:R-:W-:Y:S01]  /*e6d0*/  STL [R1+0x630], R7 ;  /* 0x0006300701007387 */ /* 0x000fe20000100800 */
[----:B------:R-:W-:Y:S01]  /*e6e0*/  PRMT R5, RZ, 0x7610, R5 ;  /* 0x00007610ff057816 */ /* 0x000fe20000000005 */
[----:B0-----:R-:W-:-:S02]  /*e6f0*/  @!P3 IMAD.MOV.U32 R30, RZ, RZ, R7 ;  /* 0x000000ffff1eb224 */ /* 0x001fc400078e0007 */
[C---:B------:R-:W-:Y:S02]  /*e700*/  VIADD R53, R68.reuse, 0xf ;  /* 0x0000000f44357836 */ /* 0x040fe40000000000 */
[----:B------:R-:W-:-:S03]  /*e710*/  VIADD R50, R68, 0xc ;  /* 0x0000000c44327836 */ /* 0x000fc60000000000 */
[----:B------:R-:W-:Y:S02]  /*e720*/  IABS R32, R53 ;  /* 0x0000003500207213 */ /* 0x000fe40000000000 */
[----:B-1----:R-:W-:Y:S01]  /*e730*/  IABS R23, R50 ;  /* 0x0000003200177213 */ /* 0x002fe20000000000 */
[C---:B------:R-:W-:Y:S02]  /*e740*/  VIADD R52, R68.reuse, 0xd ;  /* 0x0000000d44347836 */ /* 0x040fe40000000000 */
[----:B------:R-:W-:-:S03]  /*e750*/  VIADD R49, R68, 0x10 ;  /* 0x0000001044317836 */ /* 0x000fc60000000000 */
[----:B------:R-:W-:Y:S01]  /*e760*/  IABS R34, R52 ;  /* 0x0000003400227213 */ /* 0x000fe20000000000 */
[----:B------:R-:W-:Y:S01]  /*e770*/  VIADD R57, R68, 0x13 ;  /* 0x0000001344397836 */ /* 0x000fe20000000000 */
[----:B--2---:R0:W-:Y:S02]  /*e780*/  STL [R1+0xc], R8 ;  /* 0x00000c0801007387 */ /* 0x0041e40000100800 */
[----:B0-----:R-:W-:-:S04]  /*e790*/  IMAD.X R8, R29, 0x1, R4, P0 ;  /* 0x000000011d087824 */ /* 0x001fc800000e0604 */
[----:B------:R-:W-:-:S05]  /*e7a0*/  @!P3 IMAD.MOV.U32 R31, RZ, RZ, R8 ;  /* 0x000000ffff1fb224 */ /* 0x000fca00078e0008 */
[----:B------:R0:W2:Y:S01]  /*e7b0*/  @!P3 LDG.E.U8 R5, desc[UR20][R30.64] ;  /* 0x000000141e05b981 */ /* 0x0000a2000c1e1100 */
[----:B------:R-:W-:-:S04]  /*e7c0*/  IMAD.HI.U32 R29, R14, R23, RZ ;  /* 0x000000170e1d7227 */ /* 0x000fc800078e00ff */
[----:B0-----:R-:W-:-:S04]  /*e7d0*/  IMAD.HI.U32 R31, R14, R32, RZ ;  /* 0x000000200e1f7227 */ /* 0x001fc800078e00ff */
[----:B------:R-:W-:Y:S02]  /*e7e0*/  IMAD.MOV R31, RZ, RZ, -R31 ;  /* 0x000000ffff1f7224 */ /* 0x000fe400078e0a1f */
[----:B------:R-:W-:Y:S02]  /*e7f0*/  IMAD.MOV R29, RZ, RZ, -R29 ;  /* 0x000000ffff1d7224 */ /* 0x000fe400078e0a1d */
[C---:B------:R-:W-:Y:S01]  /*e800*/  IMAD R32, R11.reuse, R31, R32 ;  /* 0x0000001f0b207224 */ /* 0x040fe200078e0220 */
[----:B------:R-:W-:Y:S01]  /*e810*/  IABS R31, R49 ;  /* 0x00000031001f7213 */ /* 0x000fe20000000000 */
[----:B------:R-:W-:Y:S02]  /*e820*/  IMAD R23, R11, R29, R23 ;  /* 0x0000001d0b177224 */ /* 0x000fe400078e0217 */
[----:B------:R-:W-:-:S04]  /*e830*/  IMAD.HI.U32 R29, R14, R34, RZ ;  /* 0x000000220e1d7227 */ /* 0x000fc800078e00ff */
[----:B------:R-:W-:Y:S01]  /*e840*/  IMAD.HI.U32 R35, R14, R31, RZ ;  /* 0x0000001f0e237227 */ /* 0x000fe200078e00ff */
[----:B------:R-:W-:-:S03]  /*e850*/  IABS R40, R57 ;  /* 0x0000003900287213 */ /* 0x000fc60000000000 */
[----:B------:R-:W-:Y:S02]  /*e860*/  IMAD.MOV R29, RZ, RZ, -R29 ;  /* 0x000000ffff1d7224 */ /* 0x000fe400078e0a1d */
[----:B------:R-:W-:Y:S02]  /*e870*/  VIADD R58, R68, 0x12 ;  /* 0x00000012443a7836 */ /* 0x000fe40000000000 */
[----:B------:R-:W-:Y:S02]  /*e880*/  IMAD.MOV R35, RZ, RZ, -R35 ;  /* 0x000000ffff237224 */ /* 0x000fe400078e0a23 */
[C---:B------:R-:W-:Y:S01]  /*e890*/  IMAD R34, R11.reuse, R29, R34 ;  /* 0x0000001d0b227224 */ /* 0x040fe200078e0222 */
[----:B------:R-:W-:Y:S01]  /*e8a0*/  IABS R29, R58 ;  /* 0x0000003a001d7213 */ /* 0x000fe20000000000 */
[----:B------:R-:W-:Y:S02]  /*e8b0*/  IMAD R31, R11, R35, R31 ;  /* 0x000000230b1f7224 */ /* 0x000fe400078e021f */
[----:B------:R-:W-:-:S04]  /*e8c0*/  IMAD.HI.U32 R35, R14, R40, RZ ;  /* 0x000000280e237227 */ /* 0x000fc800078e00ff */
[----:B------:R-:W-:Y:S02]  /*e8d0*/  VIADD R59, R68, 0x15 ;  /* 0x00000015443b7836 */ /* 0x000fe40000000000 */
[----:B------:R-:W-:-:S04]  /*e8e0*/  IMAD.HI.U32 R37, R14, R29, RZ ;  /* 0x0000001d0e257227 */ /* 0x000fc800078e00ff */
[----:B------:R-:W-:Y:S02]  /*e8f0*/  IMAD.MOV R35, RZ, RZ, -R35 ;  /* 0x000000ffff237224 */ /* 0x000fe400078e0a23 */
[----:B------:R-:W-:Y:S01]  /*e900*/  VIADD R65, R68, 0x18 ;  /* 0x0000001844417836 */ /* 0x000fe20000000000 */
[----:B------:R-:W-:Y:S01]  /*e910*/  IABS R38, R59 ;  /* 0x0000003b00267213 */ /* 0x000fe20000000000 */
        /* <DEDUP_REMOVED lines=14> */
[----:B------:R-:W-:Y:S01]  /*ea00*/  IMAD.HI.U32 R43, R14, R44, RZ ;  /* 0x0000002c0e2b7227 */ /* 0x000fe200078e00ff */
[----:B------:R0:W-:Y:S03]  /*ea10*/  STS.U8 [R10+UR9+0x4300], R41 ;  /* 0x004300290a007988 */ /* 0x0001e60008000009 */
[----:B------:R-:W-:-:S02]  /*ea20*/  VIADD R64, R68, 0x19 ;  /* 0x0000001944407836 */ /* 0x000fc40000000000 */
[C---:B------:R-:W-:Y:S02]  /*ea30*/  VIADD R51, R68.reuse, 0xe ;  /* 0x0000000e44337836 */ /* 0x040fe40000000000 */
[----:B------:R-:W-:Y:S02]  /*ea40*/  IMAD.MOV R43, RZ, RZ, -R43 ;  /* 0x000000ffff2b7224 */ /* 0x000fe400078e0a2b */
[----:B------:R-:W-:Y:S02]  /*ea50*/  VIADD R61, R68, 0x1c ;  /* 0x0000001c443d7836 */ /* 0x000fe40000000000 */
[----:B0-----:R-:W-:Y:S01]  /*ea60*/  IMAD.HI.U32 R41, R14, R37, RZ ;  /* 0x000000250e297227 */ /* 0x001fe200078e00ff */
[----:B------:R0:W-:Y:S01]  /*ea70*/  STS.U8 [R10+UR9+0x300], R46 ;  /* 0x0003002e0a007988 */ /* 0x0001e20008000009 */
[----:B------:R-:W-:Y:S02]  /*ea80*/  IABS R33, R51 ;  /* 0x0000003300217213 */ /* 0x000fe40000000000 */
[----:B------:R-:W-:-:S02]  /*ea90*/  IMAD.MOV R41, RZ, RZ, -R41 ;  /* 0x000000ffff297224 */ /* 0x000fc400078e0a29 */
[C---:B------:R-:W-:Y:S01]  /*eaa0*/  IMAD R44, R11.reuse, R43, R44 ;  /* 0x0000002b0b2c7224 */ /* 0x040fe200078e022c */
[----:B------:R-:W-:Y:S02]  /*eab0*/  IABS R43, R61 ;  /* 0x0000003d002b7213 */ /* 0x000fe40000000000 */
[----:B0-----:R-:W-:Y:S01]  /*eac0*/  IABS R46, R64 ;  /* 0x00000040002e7213 */ /* 0x001fe20000000000 */
[----:B------:R-:W-:Y:S02]  /*ead0*/  IMAD R37, R11, R41, R37 ;  /* 0x000000290b257224 */ /* 0x000fe400078e0225 */
[----:B------:R-:W-:-:S04]  /*eae0*/  IMAD.HI.U32 R30, R14, R33, RZ ;  /* 0x000000210e1e7227 */ /* 0x000fc800078e00ff */
[----:B------:R-:W-:-:S04]  /*eaf0*/  IMAD.HI.U32 R41, R14, R46, RZ ;  /* 0x0000002e0e297227 */ /* 0x000fc800078e00ff */
[----:B------:R-:W-:-:S04]  /*eb00*/  IMAD.HI.U32 R47, R14, R43, RZ ;  /* 0x0000002b0e2f7227 */ /* 0x000fc800078e00ff */
[----:B------:R-:W-:Y:S02]  /*eb10*/  IMAD.MOV R41, RZ, RZ, -R41 ;  /* 0x000000ffff297224 */ /* 0x000fe400078e0a29 */
[C---:B------:R-:W-:Y:S02]  /*eb20*/  VIADD R69, R68.reuse, 0x1e ;  /* 0x0000001e44457836 */ /* 0x040fe40000000000 */
[----:B------:R-:W-:Y:S02]  /*eb30*/  IMAD.MOV R30, RZ, RZ, -R30 ;  /* 0x000000ffff1e7224 */ /* 0x000fe400078e0a1e */
[----:B------:R-:W-:Y:S02]  /*eb40*/  VIADD R55, R68, 0x11 ;  /* 0x0000001144377836 */ /* 0x000fe40000000000 */
[----:B------:R-:W-:Y:S02]  /*eb50*/  IMAD.MOV R47, RZ, RZ, -R47 ;  /* 0x000000ffff2f7224 */ /* 0x000fe400078e0a2f */
[C---:B------:R-:W-:Y:S01]  /*eb60*/  IMAD R46, R11.reuse, R41, R46 ;  /* 0x000000290b2e7224 */ /* 0x040fe200078e022e */
[----:B------:R-:W-:Y:S01]  /*eb70*/  IABS R41, R69 ;  /* 0x0000004500297213 */ /* 0x000fe20000000000 */
[C---:B------:R-:W-:Y:S01]  /*eb80*/  IMAD R33, R11.reuse, R30, R33 ;  /* 0x0000001e0b217224 */ /* 0x040fe200078e0221 */
[----:B------:R-:W-:Y:S01]  /*eb90*/  IABS R30, R55 ;  /* 0x00000037001e7213 */ /* 0x000fe20000000000 */
[----:B------:R-:W-:-:S02]  /*eba0*/  IMAD R43, R11, R47, R43 ;  /* 0x0000002f0b2b7224 */ /* 0x000fc400078e022b */
[----:B------:R-:W-:Y:S02]  /*ebb0*/  VIADD R47, R6, 0xffffffd9 ;  /* 0xffffffd9062f7836 */ /* 0x000fe40000000000 */
[----:B------:R-:W-:-:S03]  /*ebc0*/  IMAD.HI.U32 R60, R14, R41, RZ ;  /* 0x000000290e3c7227 */ /* 0x000fc600078e00ff */
[----:B------:R-:W-:Y:S01]  /*ebd0*/  ISETP.GE.U32.AND P3, PT, R47, 0x7fffff5a, PT ;  /* 0x7fffff5a2f00780c */ /* 0x000fe20003f66070 */
[----:B------:R-:W-:Y:S02]  /*ebe0*/  VIADD R56, R68, 0x14 ;  /* 0x0000001444387836 */ /* 0x000fe40000000000 */
[----:B------:R-:W-:-:S04]  /*ebf0*/  IMAD.HI.U32 R36, R14, R30, RZ ;  /* 0x0000001e0e247227 */ /* 0x000fc800078e00ff */
[----:B------:R-:W-:Y:S02]  /*ec00*/  IMAD.MOV R60, RZ, RZ, -R60 ;  /* 0x000000ffff3c7224 */ /* 0x000fe400078e0a3c */
[----:B------:R-:W-:Y:S01]  /*ec10*/  IMAD R70, R12, 0x26, RZ ;  /* 0x000000260c467824 */ /* 0x000fe200078e02ff */
[----:B------:R-:W-:Y:S01]  /*ec20*/  IABS R39, R56 ;  /* 0x0000003800277213 */ /* 0x000fe20000000000 */
[----:B------:R-:W-:Y:S01]  /*ec30*/  IMAD.MOV R36, RZ, RZ, -R36 ;  /* 0x000000ffff247224 */ /* 0x000fe200078e0a24 */
[----:B------:R0:W-:Y:S01]  /*ec40*/  STL [R1+0x62c], R8 ;  /* 0x00062c0801007387 */ /* 0x0001e20000100800 */
[C---:B------:R-:W-:Y:S01]  /*ec50*/  IMAD R41, R11.reuse, R60, R41 ;  /* 0x0000003c0b297224 */ /* 0x040fe200078e0229 */
[----:B------:R-:W-:Y:S01]  /*ec60*/  SHF.R.S32.HI R60, RZ, 0x1f, R70 ;  /* 0x0000001fff3c7819 */ /* 0x000fe20000011446 */
[----:B------:R-:W-:Y:S01]  /*ec70*/  IMAD R30, R11, R36, R30 ;  /* 0x000000240b1e7224 */ /* 0x000fe200078e021e */
[----:B------:R-:W-:Y:S01]  /*ec80*/  IADD3 R7, P0, PT, R70, R0, RZ ;  /* 0x0000000046077210 */ /* 0x000fe20007f1e0ff */
[----:B------:R-:W-:-:S04]  /*ec90*/  IMAD.HI.U32 R36, R14, R39, RZ ;  /* 0x000000270e247227 */ /* 0x000fc800078e00ff */
[----:B------:R-:W-:Y:S02]  /*eca0*/  IMAD.MOV R36, RZ, RZ, -R36 ;  /* 0x000000ffff247224 */ /* 0x000fe400078e0a24 */
[----:B0-----:R-:W-:Y:S02]  /*ecb0*/  IMAD.X R8, R60, 0x1, R2, P0 ;  /* 0x000000013c087824 */ /* 0x001fe400000e0602 */
[C---:B------:R-:W-:Y:S02]  /*ecc0*/  VIADD R62, R68.reuse, 0x17 ;  /* 0x00000017443e7836 */ /* 0x040fe40000000000 */
[----:B------:R-:W-:Y:S02]  /*ecd0*/  @!P3 IMAD.MOV.U32 R92, RZ, RZ, R7 ;  /* 0x000000ffff5cb224 */ /* 0x000fe400078e0007 */
[----:B------:R-:W-:Y:S01]  /*ece0*/  IMAD R39, R11, R36, R39 ;  /* 0x000000240b277224 */ /* 0x000fe200078e0227 */
[----:B------:R-:W-:Y:S01]  /*ecf0*/  IABS R36, R62 ;  /* 0x0000003e00247213 */ /* 0x000fe20000000000 */
[----:B------:R-:W-:-:S04]  /*ed00*/  VIADD R63, R68, 0x1a ;  /* 0x0000001a443f7836 */ /* 0x000fc80000000000 */
[----:B------:R-:W-:Y:S01]  /*ed10*/  IMAD.HI.U32 R42, R14, R36, RZ ;  /* 0x000000240e2a7227 */ /* 0x000fe200078e00ff */
[----:B------:R-:W-:-:S03]  /*ed20*/  IABS R45, R63 ;  /* 0x0000003f002d7213 */ /* 0x000fc60000000000 */
[----:B------:R-:W-:-:S04]  /*ed30*/  IMAD.MOV R42, RZ, RZ, -R42 ;  /* 0x000000ffff2a7224 */ /* 0x000fc800078e0a2a */
[----:B------:R-:W-:Y:S02]  /*ed40*/  IMAD R36, R11, R42, R36 ;  /* 0x0000002a0b247224 */ /* 0x000fe400078e0224 */
[----:B------:R-:W-:-:S04]  /*ed50*/  IMAD.HI.U32 R42, R14, R45, RZ ;  /* 0x0000002d0e2a7227 */ /* 0x000fc800078e00ff */
[----:B------:R-:W-:Y:S02]  /*ed60*/  IMAD.MOV R42, RZ, RZ, -R42 ;  /* 0x000000ffff2a7224 */ /* 0x000fe400078e0a2a */
[----:B------:R-:W-:Y:S02]  /*ed70*/  VIADD R67, R68, 0x1d ;  /* 0x0000001d44437836 */ /* 0x000fe40000000000 */
[----:B------:R-:W-:-:S03]  /*ed80*/  IMAD R45, R11, R42, R45 ;  /* 0x0000002a0b2d7224 */ /* 0x000fc600078e022d */
[----:B------:R-:W-:-:S05]  /*ed90*/  IABS R42, R67 ;  /* 0x00000043002a7213 */ /* 0x000fca0000000000 */
[----:B------:R-:W-:-:S04]  /*eda0*/  IMAD.HI.U32 R48, R14, R42, RZ ;  /* 0x0000002a0e307227 */ /* 0x000fc800078e00ff */
[----:B------:R-:W-:-:S04]  /*edb0*/  IMAD.MOV R48, RZ, RZ, -R48 ;  /* 0x000000ffff307224 */ /* 0x000fc800078e0a30 */
[----:B------:R-:W-:Y:S02]  /*edc0*/  IMAD R42, R11, R48, R42 ;  /* 0x000000300b2a7224 */ /* 0x000fe400078e022a */
[----:B------:R-:W-:-:S05]  /*edd0*/  VIADD R48, R68, 0x1f ;  /* 0x0000001f44307836 */ /* 0x000fca0000000000 */
[----:B------:R-:W-:-:S05]  /*ede0*/  IABS R47, R48 ;  /* 0x00000030002f7213 */ /* 0x000fca0000000000 */
[----:B------:R-:W-:Y:S01]  /*edf0*/  IMAD.HI.U32 R14, R14, R47, RZ ;  /* 0x0000002f0e0e7227 */ /* 0x000fe200078e00ff */
[----:B------:R-:W-:-:S03]  /*ee00*/  PRMT R71, RZ, 0x7610, R71 ;  /* 0x00007610ff477816 */ /* 0x000fc60000000047 */
[----:B------:R-:W-:Y:S02]  /*ee10*/  IMAD.MOV R14, RZ, RZ, -R14 ;  /* 0x000000ffff0e7224 */ /* 0x000fe400078e0a0e */
[----:B------:R-:W-:Y:S02]  /*ee20*/  @!P3 IMAD.MOV.U32 R93, RZ, RZ, R8 ;  /* 0x000000ffff5db224 */ /* 0x000fe400078e0008 */
[----:B------:R-:W-:-:S03]  /*ee30*/  IMAD R14, R11, R14, R47 ;  /* 0x0000000e0b0e7224 */ /* 0x000fc600078e022f */
[----:B------:R0:W3:Y:S04]  /*ee40*/  @!P3 LDG.E.U8 R71, desc[UR20][R92.64] ;  /* 0x000000145c47b981 */ /* 0x0000e8000c1e1100 */
[----:B--2---:R1:W-:Y:S04]  /*ee50*/  STL [R1+0xc44], R5 ;  /* 0x000c440501007387 */ /* 0x0043e80000100800 */
[----:B------:R2:W-:Y:S01]  /*ee60*/  STL [R1+0x540], R7 ;  /* 0x0005400701007387 */ /* 0x0005e20000100800 */
[----:B-1----:R-:W-:-:S03]  /*ee70*/  IADD3 R5, P4, PT, R70, R3, RZ ;  /* 0x0000000346057210 */ /* 0x002fc60007f9e0ff */
[----:B------:R-:W-:Y:S02]  /*ee80*/  STL [R1+0x448], R8 ;  /* 0x0004480801007387 */ /* 0x000fe40000100800 */
[----:B--2---:R-:W-:Y:S02]  /*ee90*/  IMAD.X R7, R60, 0x1, R4, P4 ;  /* 0x000000013c077824 */ /* 0x004fe400020e0604 */
[----:B------:R-:W-:Y:S04]  /*eea0*/  STL [R1+0x548], R5 ;  /* 0x0005480501007387 */ /* 0x000fe80000100800 */
[----:B------:R-:W-:Y:S04]  /*eeb0*/  STL [R1+0x544], R7 ;  /* 0x0005440701007387 */ /* 0x000fe80000100800 */
[----:B------:R-:W2:Y:S04]  /*eec0*/  LDL.LU R76, [R1+0x124] ;  /* 0x00012400014c7983 */ /* 0x000ea80000300800 */
[----:B------:R-:W3:Y:S04]  /*eed0*/  LDL.LU R77, [R1+0x12c] ;  /* 0x00012c00014d7983 */ /* 0x000ee80000300800 */
[----:B------:R-:W4:Y:S04]  /*eee0*/  LDL.LU R90, [R1+0xfc] ;  /* 0x0000fc00015a7983 */ /* 0x000f280000300800 */
[----:B------:R-:W4:Y:S01]  /*eef0*/  LDL.LU R91, [R1+0x118] ;  /* 0x00011800015b7983 */ /* 0x000f220000300800 */
[----:B------:R-:W-:Y:S01]  /*ef00*/  PRMT R70, RZ, 0x7610, R70 ;  /* 0x00007610ff467816 */ /* 0x000fe20000000046 */
[----:B0-----:R-:W-:Y:S01]  /*ef10*/  @!P3 IMAD.MOV.U32 R92, RZ, RZ, R5 ;  /* 0x000000ffff5cb224 */ /* 0x001fe200078e0005 */
[C---:B------:R-:W-:Y:S01]  /*ef20*/  ISETP.GT.U32.AND P4, PT, R11.reuse, R14, PT ;  /* 0x0000000e0b00720c */ /* 0x040fe20003f84070 */
[----:B------:R-:W-:Y:S01]  /*ef30*/  @!P3 IMAD.MOV.U32 R93, RZ, RZ, R7 ;  /* 0x000000ffff5db224 */ /* 0x000fe200078e0007 */
[----:B------:R-:W-:-:S02]  /*ef40*/  ISETP.GT.U32.AND P0, PT, R11, R15, PT ;  /* 0x0000000f0b00720c */ /* 0x000fc40003f04070 */
[C---:B------:R-:W-:Y:S02]  /*ef50*/  ISETP.GT.U32.AND P5, PT, R11.reuse, R22, PT ;  /* 0x000000160b00720c */ /* 0x040fe40003fa4070 */
[----:B------:R0:W4:Y:S01]  /*ef60*/  @!P3 LDG.E.U8 R70, desc[UR20][R92.64] ;  /* 0x000000145c46b981 */ /* 0x000122000c1e1100 */
[----:B------:R-:W-:-:S06]  /*ef70*/  ISETP.GT.U32.AND P3, PT, R11, R21, PT ;  /* 0x000000150b00720c */ /* 0x000fcc0003f64070 */
[--C-:B------:R-:W-:Y:S01]  /*ef80*/  @!P4 IMAD.IADD R14, R14, 0x1, -R11.reuse ;  /* 0x000000010e0ec824 */ /* 0x100fe200078e0a0b */
[----:B------:R-:W-:Y:S01]  /*ef90*/  ISETP.GT.U32.AND P4, PT, R11, R19, PT ;  /* 0x000000130b00720c */ /* 0x000fe20003f84070 */
[--C-:B------:R-:W-:Y:S01]  /*efa0*/  @!P0 IMAD.IADD R15, R15, 0x1, -R11.reuse ;  /* 0x000000010f0f8824 */ /* 0x100fe200078e0a0b */
[C---:B------:R-:W-:Y:S01]  /*efb0*/  ISETP.GT.U32.AND P0, PT, R11.reuse, R20, PT ;  /* 0x000000140b00720c */ /* 0x040fe20003f04070 */
[--C-:B------:R-:W-:Y:S01]  /*efc0*/  @!P5 IMAD.IADD R22, R22, 0x1, -R11.reuse ;  /* 0x000000011616d824 */ /* 0x100fe200078e0a0b */
[----:B------:R-:W-:Y:S02]  /*efd0*/  ISETP.GT.U32.AND P5, PT, R11, R18, PT ;  /* 0x000000120b00720c */ /* 0x000fe40003fa4070 */
[----:B------:R-:W-:Y:S01]  /*efe0*/  @!P3 IMAD.IADD R21, R21, 0x1, -R11 ;  /* 0x000000011515b824 */ /* 0x000fe200078e0a0b */
[----:B------:R-:W-:-:S06]  /*eff0*/  ISETP.GT.U32.AND P3, PT, R11, R16, PT ;  /* 0x000000100b00720c */ /* 0x000fcc0003f64070 */
[--C-:B------:R-:W-:Y:S01]  /*f000*/  @!P4 IMAD.IADD R19, R19, 0x1, -R11.reuse ;  /* 0x000000011313c824 */ /* 0x100fe200078e0a0b */
[C---:B------:R-:W-:Y:S01]  /*f010*/  ISETP.GT.U32.AND P4, PT, R11.reuse, R27, PT ;  /* 0x0000001b0b00720c */ /* 0x040fe20003f84070 */
[--C-:B------:R-:W-:Y:S01]  /*f020*/  @!P0 IMAD.IADD R20, R20, 0x1, -R11.reuse ;  /* 0x0000000114148824 */ /* 0x100fe200078e0a0b */
[C---:B------:R-:W-:Y:S01]  /*f030*/  ISETP.GT.U32.AND P0, PT, R11.reuse, R28, PT ;  /* 0x0000001c0b00720c */ /* 0x040fe20003f04070 */
[--C-:B------:R-:W-:Y:S01]  /*f040*/  @!P5 IMAD.IADD R18, R18, 0x1, -R11.reuse ;  /* 0x000000011212d824 */ /* 0x100fe200078e0a0b */
[C---:B------:R-:W-:Y:S02]  /*f050*/  ISETP.GT.U32.AND P5, PT, R11.reuse, R26, PT ;  /* 0x0000001a0b00720c */ /* 0x040fe40003fa4070 */
[----:B------:R-:W-:Y:S01]  /*f060*/  @!P3 IMAD.IADD R16, R16, 0x1, -R11 ;  /* 0x000000011010b824 */ /* 0x000fe200078e0a0b */
[----:B------:R-:W-:-:S06]  /*f070*/  ISETP.GT.U32.AND P3, PT, R11, R25, PT ;  /* 0x000000190b00720c */ /* 0x000fcc0003f64070 */
[--C-:B------:R-:W-:Y:S01]  /*f080*/  @!P4 IMAD.IADD R27, R27, 0x1, -R11.reuse ;  /* 0x000000011b1bc824 */ /* 0x100fe200078e0a0b */
[C---:B------:R-:W-:Y:S01]  /*f090*/  ISETP.GT.U32.AND P4, PT, R11.reuse, R23, PT ;  /* 0x000000170b00720c */ /* 0x040fe20003f84070 */
        /* <DEDUP_REMOVED lines=103> */
[----:B------:R-:W-:Y:S01]  /*f710*/  ISETP.GE.AND P4, PT, R48, RZ, PT ;  /* 0x000000ff3000720c */ /* 0x000fe20003f86270 */
[--C-:B------:R-:W-:Y:S02]  /*f720*/  @!P0 IMAD.IADD R44, R44, 0x1, -R11.reuse ;  /* 0x000000012c2c8824 */ /* 0x100fe400078e0a0b */
[----:B------:R-:W-:-:S03]  /*f730*/  @!P5 IMAD.IADD R42, R42, 0x1, -R11 ;  /* 0x000000012a2ad824 */ /* 0x000fc600078e0a0b */
[----:B------:R-:W-:Y:S02]  /*f740*/  @!P3 IMAD.IADD R41, R41, 0x1, -R11 ;  /* 0x000000012929b824 */ /* 0x000fe400078e0a0b */
[----:B------:R-:W-:Y:S02]  /*f750*/  VIADD R11, R6, 0xffffffe0 ;  /* 0xffffffe0060b7836 */ /* 0x000fe40000000000 */
[----:B------:R-:W-:-:S03]  /*f760*/  IMAD R47, R12, 0x1f, RZ ;  /* 0x0000001f0c2f7824 */ /* 0x000fc600078e02ff */
[----:B------:R-:W-:Y:S01]  /*f770*/  ISETP.GE.U32.AND P6, PT, R11, 0x7fffff61, PT ;  /* 0x7fffff610b00780c */ /* 0x000fe20003fc6070 */
[----:B------:R-:W-:Y:S01]  /*f780*/  @!P4 IMAD.MOV R14, RZ, RZ, -R14 ;  /* 0x000000ffff0ec224 */ /* 0x000fe200078e0a0e */
[----:B------:R-:W-:Y:S02]  /*f790*/  SHF.R.S32.HI R11, RZ, 0x1f, R47 ;  /* 0x0000001fff0b7819 */ /* 0x000fe4000001142f */
[----:B------:R-:W-:Y:S02]  /*f7a0*/  IADD3 R48, P4, PT, R47, R0, RZ ;  /* 0x000000002f307210 */ /* 0x000fe40007f9e0ff */
[----:B------:R-:W-:Y:S01]  /*f7b0*/  ISETP.GE.AND P0, PT, R68, RZ, PT ;  /* 0x000000ff4400720c */ /* 0x000fe20003f06270 */
[----:B------:R1:W-:Y:S04]  /*f7c0*/  STL [R1+0xc04], R68 ;  /* 0x000c044401007387 */ /* 0x0003e80000100800 */
[----:B-1----:R-:W4:Y:S04]  /*f7d0*/  LDL.LU R68, [R1+0x128] ;  /* 0x0001280001447983 */ /* 0x002f280000300800 */
[----:B------:R-:W4:Y:S04]  /*f7e0*/  LDL.LU R5, [R1+0x108] ;  /* 0x0001080001057983 */ /* 0x000f280000300800 */
[----:B------:R-:W4:Y:S04]  /*f7f0*/  LDL.LU R7, [R1+0x104] ;  /* 0x0001040001077983 */ /* 0x000f280000300800 */
[----:B------:R-:W4:Y:S04]  /*f800*/  LDL.LU R9, [R1+0x110] ;  /* 0x0001100001097983 */ /* 0x000f280000300800 */
[----:B------:R-:W4:Y:S04]  /*f810*/  LDL.LU R8, [R1+0xec] ;  /* 0x0000ec0001087983 */ /* 0x000f280000300800 */
[----:B------:R-:W-:Y:S01]  /*f820*/  STL [R1+0x43c], R48 ;  /* 0x00043c3001007387 */ /* 0x000fe20000100800 */
[----:B------:R-:W-:Y:S01]  /*f830*/  @!P0 IMAD.MOV R15, RZ, RZ, -R15 ;  /* 0x000000ffff0f8224 */ /* 0x000fe200078e0a0f */
[----:B--2---:R-:W-:Y:S01]  /*f840*/  ISETP.GE.AND P5, PT, R76, RZ, PT ;  /* 0x000000ff4c00720c */ /* 0x004fe20003fa6270 */
[----:B------:R-:W-:Y:S01]  /*f850*/  IMAD.X R76, R11, 0x1, R2, P4 ;  /* 0x000000010b4c7824 */ /* 0x000fe200020e0602 */
[----:B------:R-:W-:-:S02]  /*f860*/  IADD3 R47, P4, PT, R47, R3, RZ ;  /* 0x000000032f2f7210 */ /* 0x000fc40007f9e0ff */
[----:B---3--:R-:W-:Y:S01]  /*f870*/  ISETP.GE.AND P3, PT, R77, RZ, PT ;  /* 0x000000ff4d00720c */ /* 0x008fe20003f66270 */
[----:B------:R-:W-:Y:S01]  /*f880*/  @!P6 IMAD.MOV.U32 R77, RZ, RZ, R76 ;  /* 0x000000ffff4de224 */ /* 0x000fe200078e004c */
[----:B------:R1:W-:Y:S01]  /*f890*/  STL [R1+0x438], R76 ;  /* 0x0004384c01007387 */ /* 0x0003e20000100800 */
[----:B----4-:R-:W-:Y:S01]  /*f8a0*/  ISETP.GE.AND P0, PT, R90, RZ, PT ;  /* 0x000000ff5a00720c */ /* 0x010fe20003f06270 */
[----:B------:R-:W-:Y:S02]  /*f8b0*/  @!P6 IMAD.MOV.U32 R90, RZ, RZ, R47 ;  /* 0x000000ffff5ae224 */ /* 0x000fe400078e002f */
[----:B-1----:R-:W-:Y:S02]  /*f8c0*/  @!P6 IMAD.MOV.U32 R76, RZ, RZ, R48 ;  /* 0x000000ffff4ce224 */ /* 0x002fe400078e0030 */
[----:B------:R-:W-:Y:S01]  /*f8d0*/  IMAD.X R48, R11, 0x1, R4, P4 ;  /* 0x000000010b307824 */ /* 0x000fe200020e0604 */
[----:B------:R-:W-:Y:S02]  /*f8e0*/  ISETP.GE.AND P4, PT, R91, RZ, PT ;  /* 0x000000ff5b00720c */ /* 0x000fe40003f86270 */
[----:B------:R-:W-:Y:S01]  /*f8f0*/  PRMT R11, RZ, 0x7610, R11 ;  /* 0x00007610ff0b7816 */ /* 0x000fe2000000000b */
[----:B------:R-:W-:-:S05]  /*f900*/  @!P6 IMAD.MOV.U32 R91, RZ, RZ, R48 ;  /* 0x000000ffff5be224 */ /* 0x000fca00078e0030 */
[----:B------:R-:W2:Y:S01]  /*f910*/  @!P6 LDG.E.U8 R11, desc[UR20][R90.64] ;  /* 0x000000145a0be981 */ /* 0x000ea2000c1e1100 */
[----:B0-----:R-:W-:Y:S01]  /*f920*/  PRMT R93, RZ, 0x7610, R93 ;  /* 0x00007610ff5d7816 */ /* 0x001fe2000000005d */
[----:B------:R-:W-:-:S05]  /*f930*/  @!P2 IMAD.MOV R22, RZ, RZ, -R22 ;  /* 0x000000ffff16a224 */ /* 0x000fca00078e0a16 */
[----:B------:R-:W3:Y:S04]  /*f940*/  @!P6 LDG.E.U8 R93, desc[UR20][R76.64] ;  /* 0x000000144c5de981 */ /* 0x000ee8000c1e1100 */
[----:B------:R-:W4:Y:S04]  /*f950*/  LDL.LU.64 R76, [R1+0xc58] ;  /* 0x000c5800014c7983 */ /* 0x000f280000300a00 */
[----:B------:R0:W-:Y:S04]  /*f960*/  STL [R1+0x444], R47 ;  /* 0x0004442f01007387 */ /* 0x0001e80000100800 */
[----:B------:R-:W-:Y:S04]  /*f970*/  STL [R1+0x440], R48 ;  /* 0x0004403001007387 */ /* 0x000fe80000100800 */
[----:B------:R-:W3:Y:S01]  /*f980*/  LDL.LU.64 R90, [R1+0xc50] ;  /* 0x000c5000015a7983 */ /* 0x000ee20000300a00 */
[----:B0-----:R-:W-:-:S02]  /*f990*/  IMAD R47, R12, 0x17, RZ ;  /* 0x000000170c2f7824 */ /* 0x001fc400078e02ff */
[----:B------:R-:W-:Y:S02]  /*f9a0*/  @!P5 IMAD.MOV R21, RZ, RZ, -R21 ;  /* 0x000000ffff15d224 */ /* 0x000fe400078e0a15 */
[----:B------:R-:W-:Y:S02]  /*f9b0*/  @!P3 IMAD.MOV R20, RZ, RZ, -R20 ;  /* 0x000000ffff14b224 */ /* 0x000fe400078e0a14 */
[----:B------:R-:W-:Y:S01]  /*f9c0*/  @!P4 IMAD.MOV R18, RZ, RZ, -R18 ;  /* 0x000000ffff12c224 */ /* 0x000fe200078e0a12 */
[----:B------:R-:W-:Y:S01]  /*f9d0*/  PRMT R60, RZ, 0x7610, R60 ;  /* 0x00007610ff3c7816 */ /* 0x000fe2000000003c */
[----:B------:R-:W-:Y:S01]  /*f9e0*/  @!P0 IMAD.MOV R19, RZ, RZ, -R19 ;  /* 0x000000ffff138224 */ /* 0x000fe200078e0a13 */
[----:B------:R-:W-:Y:S02]  /*f9f0*/  PRMT R92, RZ, 0x7610, R92 ;  /* 0x00007610ff5c7816 */ /* 0x000fe4000000005c */
[----:B------:R-:W-:Y:S02]  /*fa00*/  ISETP.GE.AND P2, PT, R68, RZ, PT ;  /* 0x000000ff4400720c */ /* 0x000fe40003f46270 */
[----:B------:R-:W-:-:S02]  /*fa10*/  ISETP.GE.AND P5, PT, R5, RZ, PT ;  /* 0x000000ff0500720c */ /* 0x000fc40003fa6270 */
[----:B------:R-:W-:-:S09]  /*fa20*/  ISETP.GE.AND P3, PT, R7, RZ, PT ;  /* 0x000000ff0700720c */ /* 0x000fd20003f66270 */
[----:B------:R-:W-:Y:S01]  /*fa30*/  @!P2 IMAD.MOV R16, RZ, RZ, -R16 ;  /* 0x000000ffff10a224 */ /* 0x000fe200078e0a10 */
[----:B------:R-:W-:Y:S02]  /*fa40*/  IADD3 R5, P2, PT, R47, R0, RZ ;  /* 0x000000002f057210 */ /* 0x000fe40007f5e0ff */
[----:B------:R-:W-:Y:S02]  /*fa50*/  ISETP.GE.AND P4, PT, R8, RZ, PT ;  /* 0x000000ff0800720c */ /* 0x000fe40003f86270 */
[----:B------:R-:W-:Y:S01]  /*fa60*/  ISETP.GE.AND P0, PT, R9, RZ, PT ;  /* 0x000000ff0900720c */ /* 0x000fe20003f06270 */
[----:B------:R-:W-:Y:S01]  /*fa70*/  @!P5 IMAD.MOV R28, RZ, RZ, -R28 ;  /* 0x000000ffff1cd224 */ /* 0x000fe200078e0a1c */
[----:B------:R-:W-:Y:S01]  /*fa80*/  ISETP.GE.AND P5, PT, R50, RZ, PT ;  /* 0x000000ff3200720c */ /* 0x000fe20003fa6270 */
[----:B--2---:R0:W-:Y:S02]  /*fa90*/  STL [R1], R11 ;  /* 0x0000000b01007387 */ /* 0x0041e40000100800 */
[----:B0-----:R-:W-:-:S05]  /*faa0*/  VIADD R11, R6, 0xffffffe8 ;  /* 0xffffffe8060b7836 */ /* 0x001fca0000000000 */
[----:B------:R-:W-:Y:S02]  /*fab0*/  ISETP.GE.U32.AND P6, PT, R11, 0x7fffff69, PT ;  /* 0x7fffff690b00780c */ /* 0x000fe40003fc6070 */
[----:B------:R-:W-:Y:S01]  /*fac0*/  SHF.R.S32.HI R11, RZ, 0x1f, R47 ;  /* 0x0000001fff0b7819 */ /* 0x000fe2000001142f */
[----:B------:R0:W-:Y:S04]  /*fad0*/  STL [R1+0x42c], R5 ;  /* 0x00042c0501007387 */ /* 0x0001e80000100800 */
[----:B------:R-:W-:-:S06]  /*fae0*/  IMAD.X R7, R11, 0x1, R2, P2 ;  /* 0x000000010b077824 */ /* 0x000fcc00010e0602 */
[----:B------:R-:W-:Y:S01]  /*faf0*/  @!P6 IMAD.MOV.U32 R8, RZ, RZ, R5 ;  /* 0x000000ffff08e224 */ /* 0x000fe200078e0005 */
[----:B0-----:R-:W-:Y:S01]  /*fb00*/  IADD3 R5, P2, PT, R47, R3, RZ ;  /* 0x000000032f057210 */ /* 0x001fe20007f5e0ff */
[----:B------:R-:W-:Y:S01]  /*fb10*/  @!P6 IMAD.MOV.U32 R9, RZ, RZ, R7 ;  /* 0x000000ffff09e224 */ /* 0x000fe200078e0007 */
[----:B------:R0:W-:Y:S04]  /*fb20*/  STL [R1+0x428], R7 ;  /* 0x0004280701007387 */ /* 0x0001e80000100800 */
[----:B------:R1:W2:Y:S01]  /*fb30*/  @!P6 LDG.E.U8 R60, desc[UR20][R8.64] ;  /* 0x00000014083ce981 */ /* 0x0002a2000c1e1100 */
[----:B0-----:R-:W-:Y:S02]  /*fb40*/  IMAD.X R7, R11, 0x1, R4, P2 ;  /* 0x000000010b077824 */ /* 0x001fe400010e0604 */
[----:B------:R-:W-:-:S02]  /*fb50*/  VIADD R11, R6, 0xfffffff0 ;  /* 0xfffffff0060b7836 */ /* 0x000fc40000000000 */
[----:B-1----:R-:W-:Y:S02]  /*fb60*/  @!P6 IMAD.MOV.U32 R8, RZ, RZ, R5 ;  /* 0x000000ffff08e224 */ /* 0x002fe400078e0005 */
[----:B------:R-:W-:Y:S01]  /*fb70*/  @!P6 IMAD.MOV.U32 R9, RZ, RZ, R7 ;  /* 0x000000ffff09e224 */ /* 0x000fe200078e0007 */
[----:B------:R-:W-:Y:S01]  /*fb80*/  ISETP.GE.AND P2, PT, R17, RZ, PT ;  /* 0x000000ff1100720c */ /* 0x000fe20003f46270 */
[----:B------:R-:W-:Y:S01]  /*fb90*/  IMAD R47, R12, 0xf, RZ ;  /* 0x0000000f0c2f7824 */ /* 0x000fe200078e02ff */
[----:B------:R-:W2:Y:S04]  /*fba0*/  LDL.LU R17, [R1+0xc4c] ;  /* 0x000c4c0001117983 */ /* 0x000ea80000300800 */
[----:B------:R-:W2:Y:S01]  /*fbb0*/  @!P6 LDG.E.U8 R92, desc[UR20][R8.64] ;  /* 0x00000014085ce981 */ /* 0x000ea2000c1e1100 */
[----:B------:R-:W-:Y:S01]  /*fbc0*/  ISETP.GE.U32.AND P6, PT, R11, 0x7fffff71, PT ;  /* 0x7fffff710b00780c */ /* 0x000fe20003fc6070 */
[----:B------:R-:W-:Y:S01]  /*fbd0*/  @!P5 IMAD.MOV R23, RZ, RZ, -R23 ;  /* 0x000000ffff17d224 */ /* 0x000fe200078e0a17 */
[----:B------:R-:W-:Y:S01]  /*fbe0*/  SHF.R.S32.HI R11, RZ, 0x1f, R47 ;  /* 0x0000001fff0b7819 */ /* 0x000fe2000001142f */
[----:B------:R0:W-:Y:S01]  /*fbf0*/  STL [R1+0x434], R5 ;  /* 0x0004340501007387 */ /* 0x0001e20000100800 */
[----:B------:R-:W-:Y:S01]  /*fc00*/  @!P3 IMAD.MOV R27, RZ, RZ, -R27 ;  /* 0x000000ffff1bb224 */ /* 0x000fe200078e0a1b */
[----:B------:R-:W-:-:S02]  /*fc10*/  ISETP.GE.AND P3, PT, R52, RZ, PT ;  /* 0x000000ff3400720c */ /* 0x000fc40003f66270 */
[----:B------:R1:W-:Y:S01]  /*fc20*/  STL [R1+0x430], R7 ;  /* 0x0004300701007387 */ /* 0x0003e20000100800 */
[----:B0-----:R-:W-:Y:S01]  /*fc30*/  IADD3 R5, P5, PT, R47, R0, RZ ;  /* 0x000000002f057210 */ /* 0x001fe20007fbe0ff */
[----:B------:R-:W-:Y:S01]  /*fc40*/  @!P2 IMAD.MOV R24, RZ, RZ, -R24 ;  /* 0x000000ffff18a224 */ /* 0x000fe200078e0a18 */
[----:B------:R-:W-:-:S03]  /*fc50*/  ISETP.GE.AND P2, PT, R49, RZ, PT ;  /* 0x000000ff3100720c */ /* 0x000fc60003f46270 */
[----:B-1----:R-:W-:Y:S01]  /*fc60*/  IMAD.X R7, R11, 0x1, R2, P5 ;  /* 0x000000010b077824 */ /* 0x002fe200028e0602 */
[----:B------:R0:W-:Y:S01]  /*fc70*/  STL [R1+0x398], R5 ;  /* 0x0003980501007387 */ /* 0x0001e20000100800 */
[----:B------:R-:W-:Y:S01]  /*fc80*/  @!P6 IMAD.MOV.U32 R48, RZ, RZ, R5 ;  /* 0x000000ffff30e224 */ /* 0x000fe200078e0005 */
[----:B------:R-:W-:Y:S01]  /*fc90*/  PRMT R50, RZ, 0x7610, R50 ;  /* 0x00007610ff327816 */ /* 0x000fe20000000032 */
[----:B------:R-:W-:Y:S01]  /*fca0*/  @!P6 IMAD.MOV.U32 R49, RZ, RZ, R7 ;  /* 0x000000ffff31e224 */ /* 0x000fe200078e0007 */
[----:B------:R1:W-:Y:S01]  /*fcb0*/  STL [R1+0x394], R7 ;  /* 0x0003940701007387 */ /* 0x0003e20000100800 */
[----:B------:R-:W-:Y:S01]  /*fcc0*/  @!P0 IMAD.MOV R26, RZ, RZ, -R26 ;  /* 0x000000ffff1a8224 */ /* 0x000fe200078e0a1a */
[----:B0-----:R-:W-:Y:S01]  /*fcd0*/  IADD3 R5, P5, PT, R47, R3, RZ ;  /* 0x000000032f057210 */ /* 0x001fe20007fbe0ff */
[----:B------:R-:W-:Y:S01]  /*fce0*/  @!P4 IMAD.MOV R25, RZ, RZ, -R25 ;  /* 0x000000ffff19c224 */ /* 0x000fe200078e0a19 */
[----:B------:R-:W-:Y:S01]  /*fcf0*/  ISETP.GE.AND P0, PT, R51, RZ, PT ;  /* 0x000000ff3300720c */ /* 0x000fe20003f06270 */
[----:B------:R0:W2:Y:S02]  /*fd00*/  @!P6 LDG.E.U8 R50, desc[UR20][R48.64] ;  /* 0x000000143032e981 */ /* 0x0000a4000c1e1100 */
[----:B-1----:R-:W-:Y:S01]  /*fd10*/  IMAD.X R7, R11, 0x1, R4, P5 ;  /* 0x000000010b077824 */ /* 0x002fe200028e0604 */
[----:B------:R-:W-:Y:S01]  /*fd20*/  ISETP.GE.AND P4, PT, R53, RZ, PT ;  /* 0x000000ff3500720c */ /* 0x000fe20003f86270 */
[----:B------:R-:W-:Y:S01]  /*fd30*/  @!P3 IMAD.MOV R34, RZ, RZ, -R34 ;  /* 0x000000ffff22b224 */ /* 0x000fe200078e0a22 */
[----:B------:R-:W-:Y:S01]  /*fd40*/  ISETP.GE.AND P3, PT, R58, RZ, PT ;  /* 0x000000ff3a00720c */ /* 0x000fe20003f66270 */
[----:B------:R-:W-:-:S02]  /*fd50*/  @!P6 IMAD.MOV.U32 R52, RZ, RZ, R5 ;  /* 0x000000ffff34e224 */ /* 0x000fc400078e0005 */
[----:B------:R-:W-:Y:S01]  /*fd60*/  @!P6 IMAD.MOV.U32 R53, RZ, RZ, R7 ;  /* 0x000000ffff35e224 */ /* 0x000fe200078e0007 */
[----:B0-----:R-:W-:Y:S01]  /*fd70*/  PRMT R49, RZ, 0x7610, R49 ;  /* 0x00007610ff317816 */ /* 0x001fe20000000031 */
[----:B------:R-:W-:-:S05]  /*fd80*/  VIADD R11, R6, 0xfffffff8 ;  /* 0xfffffff8060b7836 */ /* 0x000fca0000000000 */
[----:B------:R0:W2:Y:S01]  /*fd90*/  @!P6 LDG.E.U8 R49, desc[UR20][R52.64] ;  /* 0x000000143431e981 */ /* 0x0000a2000c1e1100 */
[----:B------:R-:W-:Y:S01]  /*fda0*/  ISETP.GE.U32.AND P6, PT, R11, 0x7fffff79, PT ;  /* 0x7fffff790b00780c */ /* 0x000fe20003fc6070 */
[----:B------:R-:W-:Y:S02]  /*fdb0*/  IMAD R47, R12, 0x7, RZ ;  /* 0x000000070c2f7824 */ /* 0x000fe400078e02ff */
[----:B------:R-:W-:Y:S01]  /*fdc0*/  @!P0 IMAD.MOV R33, RZ, RZ, -R33 ;  /* 0x000000ffff218224 */ /* 0x000fe200078e0a21 */
[----:B------:R-:W-:Y:S01]  /*fdd0*/  ISETP.GE.AND P0, PT, R57, RZ, PT ;  /* 0x000000ff3900720c */ /* 0x000fe20003f06270 */
[----:B------:R1:W-:Y:S01]  /*fde0*/  STL [R1+0x3a0], R5 ;  /* 0x0003a00501007387 */ /* 0x0003e20000100800 */
[----:B------:R-:W-:Y:S01]  /*fdf0*/  @!P3 IMAD.MOV R29, RZ, RZ, -R29 ;  /* 0x000000ffff1db224 */ /* 0x000fe200078e0a1d */
[----:B------:R-:W-:Y:S02]  /*fe00*/  SHF.R.S32.HI R11, RZ, 0x1f, R47 ;  /* 0x0000001fff0b7819 */ /* 0x000fe4000001142f */
[----:B------:R0:W-:Y:S01]  /*fe10*/  STL [R1+0x39c], R7 ;  /* 0x00039c0701007387 */ /* 0x0001e20000100800 */
[----:B-1----:R-:W-:-:S02]  /*fe20*/  IADD3 R5, P3, PT, R47, R0, RZ ;  /* 0x000000002f057210 */ /* 0x002fc40007f7e0ff */
[----:B------:R-:W-:-:S03]  /*fe30*/  PRMT R48, RZ, 0x7610, R48 ;  /* 0x00007610ff307816 */ /* 0x000fc60000000030 */
[----:B0-----:R-:W-:Y:S01]  /*fe40*/  IMAD.X R7, R11, 0x1, R2, P3 ;  /* 0x000000010b077824 */ /* 0x001fe200018e0602 */
[----:B------:R0:W-:Y:S01]  /*fe50*/  STL [R1+0x318], R5 ;  /* 0x0003180501007387 */ /* 0x0001e20000100800 */
[----:B------:R-:W-:Y:S02]  /*fe60*/  @!P6 IMAD.MOV.U32 R52, RZ, RZ, R5 ;  /* 0x000000ffff34e224 */ /* 0x000fe400078e0005 */
[----:B------:R-:W-:Y:S01]  /*fe70*/  @!P6 IMAD.MOV.U32 R53, RZ, RZ, R7 ;  /* 0x000000ffff35e224 */ /* 0x000fe200078e0007 */
[----:B------:R1:W-:Y:S01]  /*fe80*/  STL [R1+0x314], R7 ;  /* 0x0003140701007387 */ /* 0x0003e20000100800 */
[----:B------:R-:W-:Y:S01]  /*fe90*/  @!P0 IMAD.MOV R40, RZ, RZ, -R40 ;  /* 0x000000ffff288224 */ /* 0x000fe200078e0a28 */
[----:B0-----:R-:W-:Y:S02]  /*fea0*/  IADD3 R5, P3, PT, R47, R3, RZ ;  /* 0x000000032f057210 */ /* 0x001fe40007f7e0ff */
[----:B------:R0:W2:Y:S01]  /*feb0*/  @!P6 LDG.E.U8 R48, desc[UR20][R52.64] ;  /* 0x000000143430e981 */ /* 0x0000a2000c1e1100 */
[----:B------:R-:W-:-:S02]  /*fec0*/  ISETP.GE.AND P0, PT, R65, RZ, PT ;  /* 0x000000ff4100720c */ /* 0x000fc40003f06270 */
[----:B-1----:R-:W-:Y:S01]  /*fed0*/  IMAD.X R7, R11, 0x1, R4, P3 ;  /* 0x000000010b077824 */ /* 0x002fe200018e0604 */
[----:B------:R-:W-:Y:S01]  /*fee0*/  PRMT R47, RZ, 0x7610, R47 ;  /* 0x00007610ff2f7816 */ /* 0x000fe2000000002f */
[----:B------:R-:W-:Y:S02]  /*fef0*/  VIADD R11, R6, 0xffffff80 ;  /* 0xffffff80060b7836 */ /* 0x000fe40000000000 */
[----:B0-----:R-:W-:Y:S02]  /*ff00*/  @!P6 IMAD.MOV.U32 R52, RZ, RZ, R5 ;  /* 0x000000ffff34e224 */ /* 0x001fe400078e0005 */
[----:B------:R-:W-:Y:S01]  /*ff10*/  @!P6 IMAD.MOV.U32 R53, RZ, RZ, R7 ;  /* 0x000000ffff35e224 */ /* 0x000fe200078e0007 */
[----:B------:R-:W-:Y:S01]  /*ff20*/  ISETP.GE.AND P5, PT, R55, RZ, PT ;  /* 0x000000ff3700720c */ /* 0x000fe20003fa6270 */
[----:B------:R-:W-:-:S03]  /*ff30*/  IMAD R51, R12, 0x7f, RZ ;  /* 0x0000007f0c337824 */ /* 0x000fc600078e02ff */
[----:B------:R0:W2:Y:S01]  /*ff40*/  @!P6 LDG.E.U8 R47, desc[UR20][R52.64] ;  /* 0x00000014342fe981 */ /* 0x0000a2000c1e1100 */
[----:B------:R-:W-:Y:S01]  /*ff50*/  ISETP.GE.U32.AND P6, PT, R11, 0x7fffff01, PT ;  /* 0x7fffff010b00780c */ /* 0x000fe20003fc6070 */
[----:B------:R-:W-:Y:S01]  /*ff60*/  @!P0 IMAD.MOV R35, RZ, RZ, -R35 ;  /* 0x000000ffff238224 */ /* 0x000fe200078e0a23 */
[----:B------:R-:W-:Y:S01]  /*ff70*/  SHF.R.S32.HI R11, RZ, 0x1f, R51 ;  /* 0x0000001fff0b7819 */ /* 0x000fe20000011433 */
[----:B------:R1:W-:Y:S02]  /*ff80*/  STL [R1+0x320], R5 ;  /* 0x0003200501007387 */ /* 0x0003e40000100800 */
[----:B-1----:R-:W-:-:S03]  /*ff90*/  IADD3 R5, P0, PT, R51, R0, RZ ;  /* 0x0000000033057210 */ /* 0x002fc60007f1e0ff */
[----:B------:R-:W-:Y:S01]  /*ffa0*/  @!P5 IMAD.MOV R30, RZ, RZ, -R30 ;  /* 0x000000ffff1ed224 */ /* 0x000fe200078e0a1e */
[----:B------:R-:W-:Y:S01]  /*ffb0*/  ISETP.GE.AND P5, PT, R54, RZ, PT ;  /* 0x000000ff3600720c */ /* 0x000fe20003fa6270 */
[----:B------:R-:W-:Y:S01]  /*ffc0*/  IMAD.X R6, R11, 0x1, R2, P0 ;  /* 0x000000010b067824 */ /* 0x000fe200000e0602 */
[----:B0-----:R-:W-:Y:S02]  /*ffd0*/  PRMT R52, RZ, 0x7610, R52 ;  /* 0x00007610ff347816 */ /* 0x001fe40000000034 */
[----:B------:R-:W-:Y:S02]  /*ffe0*/  @!P6 IMAD.MOV.U32 R54, RZ, RZ, R5 ;  /* 0x000000ffff36e224 */ /* 0x000fe400078e0005 */
[----:B------:R-:W-:-:S05]  /*fff0*/  @!P6 IMAD.MOV.U32 R55, RZ, RZ, R6 ;  /* 0x000000ffff37e224 */ /* 0x000fca00078e0006 */
[----:B------:R0:W2:Y:S04]  /*10000*/  @!P6 LDG.E.U8 R52, desc[UR20][R54.64] ;  /* 0x000000143634e981 */ /* 0x0000a8000c1e1100 */
[----:B------:R-:W-:Y:S04]  /*10010*/  STL [R1+0x31c], R7 ;  /* 0x00031c0701007387 */ /* 0x000fe80000100800 */
[----:B------:R-:W-:Y:S04]  /*10020*/  STL [R1+0xc08], R12 ;  /* 0x000c080c01007387 */ /* 0x000fe80000100800 */
[----:B------:R1:W-:Y:S04]  /*10030*/  STL [R1+0xc10], R0 ;  /* 0x000c100001007387 */ /* 0x0003e80000100800 */
[----:B------:R0:W-:Y:S01]  /*10040*/  STL [R1+0xc18], R2 ;  /* 0x000c180201007387 */ /* 0x0001e20000100800 */
[----:B-1----:R-:W-:-:S03]  /*10050*/  IADD3 R0, P0, PT, R51, R3, RZ ;  /* 0x0000000333007210 */ /* 0x002fc60007f1e0ff */
[----:B------:R-:W-:Y:S01]  /*10060*/  STL [R1+0x450], R5 ;  /* 0x0004500501007387 */ /* 0x000fe20000100800 */
[----:B------:R-:W-:Y:S01]  /*10070*/  PRMT R51, RZ, 0x7610, R51 ;  /* 0x00007610ff337816 */ /* 0x000fe20000000033 */
[----:B0-----:R-:W-:Y:S02]  /*10080*/  IMAD.X R2, R11, 0x1, R4, P0 ;  /* 0x000000010b027824 */ /* 0x001fe400000e0604 */
[----:B------:R0:W-:Y:S01]  /*10090*/  STL [R1+0x44c], R6 ;  /* 0x00044c0601007387 */ /* 0x0001e20000100800 */
[----:B------:R-:W-:Y:S02]  /*100a0*/  @!P6 IMAD.MOV.U32 R54, RZ, RZ, R0 ;  /* 0x000000ffff36e224 */ /* 0x000fe400078e0000 */
[----:B------:R-:W-:-:S05]  /*100b0*/  @!P6 IMAD.MOV.U32 R55, RZ, RZ, R2 ;  /* 0x000000ffff37e224 */ /* 0x000fca00078e0002 */
[----:B------:R-:W3:Y:S04]  /*100c0*/  @!P6 LDG.E.U8 R51, desc[UR20][R54.64] ;  /* 0x000000143633e981 */ /* 0x000ee8000c1e1100 */
[----:B--2---:R-:W-:Y:S04]  /*100d0*/  STL [R1+0xc1c], R52 ;  /* 0x000c1c3401007387 */ /* 0x004fe80000100800 */
[----:B------:R-:W-:Y:S04]  /*100e0*/  STL [R1+0xc28], R3 ;  /* 0x000c280301007387 */ /* 0x000fe80000100800 */
[----:B------:R-:W-:Y:S04]  /*100f0*/  STL [R1+0xc2c], R4 ;  /* 0x000c2c0401007387 */ /* 0x000fe80000100800 */
[----:B------:R-:W-:Y:S04]  /*10100*/  STL [R1+0x458], R0 ;  /* 0x0004580001007387 */ /* 0x000fe80000100800 */
[----:B------:R-:W-:Y:S04]  /*10110*/  STL [R1+0x454], R2 ;  /* 0x0004540201007387 */ /* 0x000fe80000100800 */
[----:B0-----:R-:W2:Y:S04]  /*10120*/  LDL.LU R6, [R1+0x8] ;  /* 0x0000080001067983 */ /* 0x001ea80000300800 */
[----:B------:R-:W-:Y:S04]  /*10130*/  STS.U8 [R10+UR9+0x7f00], R13 ;  /* 0x007f000d0a007988 */ /* 0x000fe80008000009 */
[----:B---3--:R-:W-:Y:S01]  /*10140*/  STL [R1+0xc34], R51 ;  /* 0x000c343301007387 */ /* 0x008fe20000100800 */
[----:B------:R-:W-:Y:S01]  /*10150*/  @!P4 IMAD.MOV R32, RZ, RZ, -R32 ;  /* 0x000000ffff20c224 */ /* 0x000fe200078e0a20 */
[----:B------:R-:W-:-:S02]  /*10160*/  ISETP.GE.AND P4, PT, R56, RZ, PT ;  /* 0x000000ff3800720c */ /* 0x000fc40003f86270 */
[----:B------:R0:W-:Y:S01]  /*10170*/  STS.U8 [R10+UR9+0x1300], R71 ;  /* 0x001300470a007988 */ /* 0x0001e20008000009 */
[----:B------:R-:W-:Y:S01]  /*10180*/  @!P2 IMAD.MOV R31, RZ, RZ, -R31 ;  /* 0x000000ffff1fa224 */ /* 0x000fe200078e0a1f */
[----:B------:R-:W-:Y:S01]  /*10190*/  ISETP.GE.AND P2, PT, R59, RZ, PT ;  /* 0x000000ff3b00720c */ /* 0x000fe20003f46270 */
[----:B0-----:R-:W0:Y:S01]  /*101a0*/  S2R R71, SR_TID.X ;  /* 0x0000000000477919 */ /* 0x001e220000002100 */
[----:B--2---:R1:W-:Y:S04]  /*101b0*/  STS.U8 [R10+UR9+0x4f00], R6 ;  /* 0x004f00060a007988 */ /* 0x0043e80008000009 */
[----:B-1----:R-:W2:Y:S04]  /*101c0*/  LDL.LU R6, [R1+0x4] ;  /* 0x0000040001067983 */ /* 0x002ea80000300800 */
[----:B------:R-:W3:Y:S01]  /*101d0*/  LDL.LU R13, [R1+0xc48] ;  /* 0x000c4800010d7983 */ /* 0x000ee20000300800 */
[----:B------:R-:W-:Y:S01]  /*101e0*/  @!P4 IMAD.MOV R39, RZ, RZ, -R39 ;  /* 0x000000ffff27c224 */ /* 0x000fe200078e0a27 */
[----:B------:R-:W-:-:S02]  /*101f0*/  ISETP.GE.AND P3, PT, R62, RZ, PT ;  /* 0x000000ff3e00720c */ /* 0x000fc40003f66270 */
[----:B------:R-:W-:Y:S01]  /*10200*/  ISETP.GE.AND P4, PT, R64, RZ, PT ;  /* 0x000000ff4000720c */ /* 0x000fe20003f86270 */
[----:B------:R-:W-:Y:S01]  /*10210*/  @!P2 IMAD.MOV R38, RZ, RZ, -R38 ;  /* 0x000000ffff26a224 */ /* 0x000fe200078e0a26 */
[----:B------:R-:W-:Y:S01]  /*10220*/  ISETP.GE.AND P2, PT, R63, RZ, PT ;  /* 0x000000ff3f00720c */ /* 0x000fe20003f46270 */
[----:B------:R-:W-:Y:S01]  /*10230*/  @!P5 IMAD.MOV R37, RZ, RZ, -R37 ;  /* 0x000000ffff25d224 */ /* 0x000fe200078e0a25 */
[----:B------:R-:W-:Y:S02]  /*10240*/  ISETP.GE.AND P5, PT, R66, RZ, PT ;  /* 0x000000ff4200720c */ /* 0x000fe40003fa6270 */
[----:B------:R-:W-:-:S05]  /*10250*/  ISETP.GE.AND P0, PT, R67, RZ, PT ;  /* 0x000000ff4300720c */ /* 0x000fca0003f06270 */
[----:B------:R-:W-:Y:S01]  /*10260*/  @!P3 IMAD.MOV R36, RZ, RZ, -R36 ;  /* 0x000000ffff24b224 */ /* 0x000fe200078e0a24 */
[----:B------:R-:W-:Y:S01]  /*10270*/  ISETP.GE.AND P3, PT, R61, RZ, PT ;  /* 0x000000ff3d00720c */ /* 0x000fe20003f66270 */
[----:B------:R-:W-:Y:S01]  /*10280*/  @!P4 IMAD.MOV R46, RZ, RZ, -R46 ;  /* 0x000000ffff2ec224 */ /* 0x000fe200078e0a2e */
[----:B------:R-:W-:Y:S01]  /*10290*/  ISETP.GE.AND P4, PT, R69, RZ, PT ;  /* 0x000000ff4500720c */ /* 0x000fe20003f86270 */
[----:B------:R-:W-:Y:S01]  /*102a0*/  @!P2 IMAD.MOV R45, RZ, RZ, -R45 ;  /* 0x000000ffff2da224 */ /* 0x000fe200078e0a2d */
[----:B------:R-:W-:Y:S02]  /*102b0*/  ISETP.NE.AND P2, PT, R17, RZ, PT ;  /* 0x000000ff1100720c */ /* 0x000fe40003f45270 */
[----:B------:R-:W-:Y:S02]  /*102c0*/  LOP3.LUT R17, RZ, R17, RZ, 0x33, !PT ;  /* 0x00000011ff117212 */ /* 0x000fe400078e33ff */
[----:B0-----:R-:W-:Y:S02]  /*102d0*/  LOP3.LUT R71, R71, 0x7f, RZ, 0xc0, !PT ;  /* 0x0000007f47477812 */ /* 0x001fe400078ec0ff */
[----:B------:R-:W-:-:S02]  /*102e0*/  SEL R59, R17, R21, !P2 ;  /* 0x00000015113b7207 */ /* 0x000fc40005000000 */
[C---:B------:R-:W-:Y:S01]  /*102f0*/  SEL R21, R17.reuse, R14, !P2 ;  /* 0x0000000e11157207 */ /* 0x040fe20005000000 */
[----:B------:R-:W-:Y:S01]  /*10300*/  @!P5 IMAD.MOV R44, RZ, RZ, -R44 ;  /* 0x000000ffff2cd224 */ /* 0x000fe200078e0a2c */
[C---:B------:R-:W-:Y:S01]  /*10310*/  SEL R62, R17.reuse, R15, !P2 ;  /* 0x0000000f113e7207 */ /* 0x040fe20005000000 */
[----:B------:R-:W-:Y:S01]  /*10320*/  @!P3 IMAD.MOV R43, RZ, RZ, -R43 ;  /* 0x000000ffff2bb224 */ /* 0x000fe200078e0a2b */
[C---:B------:R-:W-:Y:S01]  /*10330*/  SEL R61, R17.reuse, R22, !P2 ;  /* 0x00000016113d7207 */ /* 0x040fe20005000000 */
[----:B------:R-:W-:Y:S02]  /*10340*/  @!P0 IMAD.MOV R42, RZ, RZ, -R42 ;  /* 0x000000ffff2a8224 */ /* 0x000fe400078e0a2a */
[----:B------:R-:W-:Y:S01]  /*10350*/  @!P4 IMAD.MOV R41, RZ, RZ, -R41 ;  /* 0x000000ffff29c224 */ /* 0x000fe200078e0a29 */
[C---:B------:R-:W-:Y:S01]  /*10360*/  SEL R57, R17.reuse, R16, !P2 ;  /* 0x0000001011397207 */ /* 0x040fe20005000000 */
[----:B------:R-:W-:Y:S01]  /*10370*/  IMAD R16, R62, UR4, RZ ;  /* 0x000000043e107c24 */ /* 0x000fe2000f8e02ff */
[----:B------:R-:W-:-:S02]  /*10380*/  SEL R58, R17, R20, !P2 ;  /* 0x00000014113a7207 */ /* 0x000fc40005000000 */
[C---:B------:R-:W-:Y:S02]  /*10390*/  SEL R56, R17.reuse, R28, !P2 ;  /* 0x0000001c11387207 */ /* 0x040fe40005000000 */
[C---:B------:R-:W-:Y:S02]  /*103a0*/  SEL R55, R17.reuse, R27, !P2 ;  /* 0x0000001b11377207 */ /* 0x040fe40005000000 */
[C---:B------:R-:W-:Y:S02]  /*103b0*/  SEL R53, R17.reuse, R33, !P2 ;  /* 0x0000002111357207 */ /* 0x040fe40005000000 */
[C---:B------:R-:W-:Y:S02]  /*103c0*/  SEL R20, R17.reuse, R19, !P2 ;  /* 0x0000001311147207 */ /* 0x040fe40005000000 */
[C---:B------:R-:W-:Y:S02]  /*103d0*/  SEL R22, R17.reuse, R18, !P2 ;  /* 0x0000001211167207 */ /* 0x040fe40005000000 */
        /* <DEDUP_REMOVED lines=20> */
[----:B------:R-:W-:Y:S01]  /*10520*/  SEL R41, R17, R41, !P2 ;  /* 0x0000002911297207 */ /* 0x000fe20005000000 */
[----:B------:R-:W-:Y:S02]  /*10530*/  IMAD R17, R61, UR5, RZ ;  /* 0x000000053d117c24 */ /* 0x000fe4000f8e02ff */
[----:B------:R-:W-:Y:S01]  /*10540*/  IMAD R18, R59, UR6, RZ ;  /* 0x000000063b127c24 */ /* 0x000fe2000f8e02ff */
[----:B------:R-:W-:Y:S01]  /*10550*/  LOP3.LUT R11, R71, 0x70, RZ, 0x3c, !PT ;  /* 0x00000070470b7812 */ /* 0x000fe200078e3cff */
[----:B------:R-:W-:Y:S02]  /*10560*/  IMAD R19, R58, UR12, RZ ;  /* 0x0000000c3a137c24 */ /* 0x000fe4000f8e02ff */
[----:B------:R-:W-:Y:S01]  /*10570*/  IMAD R20, R20, UR13, RZ ;  /* 0x0000000d14147c24 */ /* 0x000fe2000f8e02ff */
[----:B------:R-:W-:Y:S01]  /*10580*/  STS.U8 [R10+UR9+0x5300], R70 ;  /* 0x005300460a007988 */ /* 0x000fe20008000009 */
[----:B------:R-:W-:-:S02]  /*10590*/  IMAD R22, R22, UR16, RZ ;  /* 0x0000001016167c24 */ /* 0x000fc4000f8e02ff */
[----:B------:R-:W-:Y:S01]  /*105a0*/  IMAD R32, R54, UR25, RZ ;  /* 0x0000001936207c24 */ /* 0x000fe2000f8e02ff */
[----:B------:R-:W-:Y:S01]  /*105b0*/  STS.U8 [R10+UR9+0x1700], R74 ;  /* 0x0017004a0a007988 */ /* 0x000fe20008000009 */
[----:B------:R-:W-:-:S03]  /*105c0*/  IMAD R23, R57, UR17, RZ ;  /* 0x0000001139177c24 */ /* 0x000fc6000f8e02ff */
[----:B------:R-:W-:Y:S01]  /*105d0*/  STS.U8 [R10+UR9+0x5700], R73 ;  /* 0x005700490a007988 */ /* 0x000fe20008000009 */
[----:B------:R-:W-:-:S03]  /*105e0*/  IMAD R24, R56, UR18, RZ ;  /* 0x0000001238187c24 */ /* 0x000fc6000f8e02ff */
        /* <DEDUP_REMOVED lines=14> */
[----:B----4-:R-:W-:Y:S04]  /*106d0*/  STS.U8 [R10+UR9+0x3700], R77 ;  /* 0x0037004d0a007988 */ /* 0x010fe80008000009 */
[----:B------:R-:W-:Y:S04]  /*106e0*/  STS.U8 [R10+UR9+0x7700], R76 ;  /* 0x0077004c0a007988 */ /* 0x000fe80008000009 */
[----:B------:R-:W-:Y:S04]  /*106f0*/  STS.U8 [R10+UR9+0x3b00], R91 ;  /* 0x003b005b0a007988 */ /* 0x000fe80008000009 */
[----:B------:R-:W-:Y:S01]  /*10700*/  STS.U8 [R10+UR9+0x7b00], R90 ;  /* 0x007b005a0a007988 */ /* 0x000fe20008000009 */
[----:B------:R-:W-:-:S02]  /*10710*/  IMAD R25, R55, UR19, RZ ;  /* 0x0000001337197c24 */ /* 0x000fc4000f8e02ff */
[----:B------:R-:W-:Y:S02]  /*10720*/  IMAD R26, R26, UR22, RZ ;  /* 0x000000161a1a7c24 */ /* 0x000fe4000f8e02ff */
[----:B------:R-:W-:Y:S02]  /*10730*/  IMAD R27, R27, UR23, RZ ;  /* 0x000000171b1b7c24 */ /* 0x000fe4000f8e02ff */
[----:B------:R-:W-:Y:S02]  /*10740*/  IMAD R28, R28, UR24, RZ ;  /* 0x000000181c1c7c24 */ /* 0x000fe4000f8e02ff */
[----:B------:R-:W-:Y:S02]  /*10750*/  IMAD R34, R34, UR26, RZ ;  /* 0x0000001a22227c24 */ /* 0x000fe4000f8e02ff */
[----:B------:R-:W-:Y:S02]  /*10760*/  IMAD R53, R53, UR27, RZ ;  /* 0x0000001b35357c24 */ /* 0x000fe4000f8e02ff */
        /* <DEDUP_REMOVED lines=16> */
[----:B---3--:R-:W-:-:S05]  /*10870*/  IMAD R14, R71, R13, RZ ;  /* 0x0000000d470e7224 */ /* 0x008fca00078e02ff */
[C---:B------:R-:W-:Y:S01]  /*10880*/  IADD3 R15, P0, PT, R14.reuse, UR14, RZ ;  /* 0x0000000e0e0f7c10 */ /* 0x040fe2000ff1e0ff */
[----:B--2---:R-:W-:Y:S01]  /*10890*/  STS.U8 [R10+UR9+0x3f00], R6 ;  /* 0x003f00060a007988 */ /* 0x004fe20008000009 */
[----:B------:R-:W0:Y:S02]  /*108a0*/  LDCU UR14, c[0x0][0x3b0] ;  /* 0x00007600ff0e77ac */ /* 0x000e240008000800 */
[----:B------:R-:W-:Y:S02]  /*108b0*/  LEA.HI.X.SX32 R14, R14, UR15, 0x1, P0 ;  /* 0x0000000f0e0e7c11 */ /* 0x000fe400080f0eff */
[CC--:B------:R-:W-:Y:S02]  /*108c0*/  IADD3 R5, P0, PT, R16.reuse, R15.reuse, RZ ;  /* 0x0000000f10057210 */ /* 0x0c0fe40007f1e0ff */
[----:B------:R-:W-:Y:S02]  /*108d0*/  IADD3 R3, P2, PT, R17, R15, RZ ;  /* 0x0000000f11037210 */ /* 0x000fe40007f5e0ff */
[----:B------:R-:W-:-:S02]  /*108e0*/  LEA.HI.X.SX32 R0, R16, R14, 0x1, P0 ;  /* 0x0000000e10007211 */ /* 0x000fc400000f0eff */
[CC--:B------:R-:W-:Y:S01]  /*108f0*/  IADD3 R68, P0, PT, R18.reuse, R15.reuse, RZ ;  /* 0x0000000f12447210 */ /* 0x0c0fe20007f1e0ff */
[----:B------:R1:W-:Y:S01]  /*10900*/  STS.U8 [R11+UR9+0xb80], R60 ;  /* 0x000b803c0b007988 */ /* 0x0003e20008000009 */
[-C--:B------:R-:W-:Y:S02]  /*10910*/  LEA.HI.X.SX32 R4, R17, R14.reuse, 0x1, P2 ;  /* 0x0000000e11047211 */ /* 0x080fe400010f0eff */
[----:B------:R-:W-:Y:S01]  /*10920*/  IADD3 R54, P2, PT, R19, R15, RZ ;  /* 0x0000000f13367210 */ /* 0x000fe20007f5e0ff */
[----:B------:R2:W-:Y:S01]  /*10930*/  STL [R1+0xc40], R13 ;  /* 0x000c400d01007387 */ /* 0x0005e20000100800 */
[----:B------:R-:W-:-:S03]  /*10940*/  LEA.HI.X.SX32 R12, R18, R14, 0x1, P0 ;  /* 0x0000000e120c7211 */ /* 0x000fc600000f0eff */
[----:B------:R-:W-:Y:S01]  /*10950*/  STL [R1+0x460], R5 ;  /* 0x0004600501007387 */ /* 0x000fe20000100800 */
[----:B-1----:R-:W-:-:S03]  /*10960*/  IADD3 R60, P3, PT, R20, R15, RZ ;  /* 0x0000000f143c7210 */ /* 0x002fc60007f7e0ff */
[----:B------:R-:W-:Y:S01]  /*10970*/  STL [R1+0x45c], R0 ;  /* 0x00045c0001007387 */ /* 0x000fe20000100800 */
[-C--:B------:R-:W-:Y:S02]  /*10980*/  LEA.HI.X.SX32 R10, R19, R14.reuse, 0x1, P2 ;  /* 0x0000000e130a7211 */ /* 0x080fe400010f0eff */
[----:B------:R-:W-:Y:S01]  /*10990*/  IADD3 R88, P0, PT, R22, R15, RZ ;  /* 0x0000000f16587210 */ /* 0x000fe20007f1e0ff */
[----:B------:R-:W-:Y:S01]  /*109a0*/  STL [R1+0x468], R3 ;  /* 0x0004680301007387 */ /* 0x000fe20000100800 */
[----:B------:R-:W-:-:S03]  /*109b0*/  LEA.HI.X.SX32 R62, R20, R14, 0x1, P3 ;  /* 0x0000000e143e7211 */ /* 0x000fc600018f0eff */
[----:B------:R-:W-:Y:S01]  /*109c0*/  STL [R1+0x464], R4 ;  /* 0x0004640401007387 */ /* 0x000fe20000100800 */
[----:B------:R-:W-:-:S03]  /*109d0*/  IADD3 R80, P2, PT, R23, R15, RZ ;  /* 0x0000000f17507210 */ /* 0x000fc60007f5e0ff */
[----:B------:R-:W-:Y:S01]  /*109e0*/  STL [R1+0x470], R68 ;  /* 0x0004704401007387 */ /* 0x000fe20000100800 */
[----:B------:R-:W-:-:S03]  /*109f0*/  IADD3 R72, P3, PT, R24, R15, RZ ;  /* 0x0000000f18487210 */ /* 0x000fc60007f7e0ff */
[----:B------:R-:W-:Y:S01]  /*10a00*/  STL [R1+0x478], R54 ;  /* 0x0004783601007387 */ /* 0x000fe20000100800 */
[----:B------:R-:W-:-:S03]  /*10a10*/  LEA.HI.X.SX32 R89, R22, R14, 0x1, P0 ;  /* 0x0000000e16597211 */ /* 0x000fc600000f0eff */
[----:B------:R-:W-:Y:S01]  /*10a20*/  STL [R1+0x46c], R12 ;  /* 0x00046c0c01007387 */ /* 0x000fe20000100800 */
[----:B------:R-:W-:-:S03]  /*10a30*/  LEA.HI.X.SX32 R81, R23, R14, 0x1, P2 ;  /* 0x0000000e17517211 */ /* 0x000fc600010f0eff */
[----:B------:R-:W-:Y:S01]  /*10a40*/  STL [R1+0x480], R60 ;  /* 0x0004803c01007387 */ /* 0x000fe20000100800 */
[----:B------:R-:W-:-:S03]  /*10a50*/  IADD3 R7, P0, PT, R25, R15, RZ ;  /* 0x0000000f19077210 */ /* 0x000fc60007f1e0ff */
[----:B------:R-:W-:Y:S01]  /*10a60*/  STL [R1+0x474], R10 ;  /* 0x0004740a01007387 */ /* 0x000fe20000100800 */
[----:B------:R-:W-:-:S03]  /*10a70*/  LEA.HI.X.SX32 R73, R24, R14, 0x1, P3 ;  /* 0x0000000e18497211 */ /* 0x000fc600018f0eff */
[----:B------:R-:W-:Y:S01]  /*10a80*/  STL [R1+0x47c], R62 ;  /* 0x00047c3e01007387 */ /* 0x000fe20000100800 */
[----:B------:R-:W-:-:S03]  /*10a90*/  IADD3 R22, P2, PT, R26, R15, RZ ;  /* 0x0000000f1a167210 */ /* 0x000fc60007f5e0ff */
[----:B------:R-:W-:Y:S01]  /*10aa0*/  STL [R1+0x488], R88 ;  /* 0x0004885801007387 */ /* 0x000fe20000100800 */
[----:B------:R-:W-:-:S03]  /*10ab0*/  IADD3 R8, P3, PT, R27, R15, RZ ;  /* 0x0000000f1b087210 */ /* 0x000fc60007f7e0ff */
[----:B------:R-:W-:Y:S01]  /*10ac0*/  STL [R1+0x490], R80 ;  /* 0x0004905001007387 */ /* 0x000fe20000100800 */
[----:B--2---:R-:W-:-:S03]  /*10ad0*/  LEA.HI.X.SX32 R13, R25, R14, 0x1, P0 ;  /* 0x0000000e190d7211 */ /* 0x004fc600000f0eff */
        /* <DEDUP_REMOVED lines=8> */
[----:B------:R1:W-:Y:S01]  /*10b60*/  STS.U8 [R11+UR9+0x780], R50 ;  /* 0x000780320b007988 */ /* 0x0003e20008000009 */
[----:B------:R-:W-:-:S03]  /*10b70*/  LEA.HI.X.SX32 R55, R28, R14, 0x1, P0 ;  /* 0x0000000e1c377211 */ /* 0x000fc600000f0eff */
[----:B------:R-:W-:Y:S04]  /*10b80*/  STL [R1+0x4a0], R7 ;  /* 0x0004a00701007387 */ /* 0x000fe80000100800 */
[----:B------:R-:W-:Y:S01]  /*10b90*/  STL [R1+0x4a8], R22 ;  /* 0x0004a81601007387 */ /* 0x000fe20000100800 */
[----:B-1----:R-:W-:-:S03]  /*10ba0*/  IADD3 R50, P2, PT, R32, R15, RZ ;  /* 0x0000000f20327210 */ /* 0x002fc60007f5e0ff */
[----:B------:R-:W-:Y:S01]  /*10bb0*/  STL [R1+0x49c], R13 ;  /* 0x00049c0d01007387 */ /* 0x000fe20000100800 */
[----:B------:R-:W-:-:S03]  /*10bc0*/  LEA.HI.X.SX32 R87, R34, R14, 0x1, P3 ;  /* 0x0000000e22577211 */ /* 0x000fc600018f0eff */
[----:B------:R-:W-:Y:S01]  /*10bd0*/  STL [R1+0x4b0], R8 ;  /* 0x0004b00801007387 */ /* 0x000fe20000100800 */
[----:B------:R-:W-:-:S03]  /*10be0*/  IADD3 R78, P0, PT, R53, R15, RZ ;  /* 0x0000000f354e7210 */ /* 0x000fc60007f1e0ff */
[----:B------:R1:W-:Y:S04]  /*10bf0*/  STS.U8 [R11+UR9+0x4780], R49 ;  /* 0x004780310b007988 */ /* 0x0003e80008000009 */
[----:B------:R-:W-:Y:S01]  /*10c00*/  STL [R1+0x4a4], R23 ;  /* 0x0004a41701007387 */ /* 0x000fe20000100800 */
[----:B------:R-:W-:-:S03]  /*10c10*/  IADD3 R18, P3, PT, R31, R15, RZ ;  /* 0x0000000f1f127210 */ /* 0x000fc60007f7e0ff */
[----:B------:R-:W-:Y:S01]  /*10c20*/  STL [R1+0x4ac], R9 ;  /* 0x0004ac0901007387 */ /* 0x000fe20000100800 */
[----:B-1----:R-:W-:-:S03]  /*10c30*/  LEA.HI.X.SX32 R49, R32, R14, 0x1, P2 ;  /* 0x0000000e20317211 */ /* 0x002fc600010f0eff */
        /* <DEDUP_REMOVED lines=19> */
[----:B------:R-:W-:-:S03]  /*10d70*/  LEA.HI.X.SX32 R57, R40, R14, 0x1, P3 ;  /* 0x0000000e28397211 */ /* 0x000fc600018f0eff */
[----:B------:R1:W-:Y:S01]  /*10d80*/  STS.U8 [R11+UR9+0x380], R48 ;  /* 0x000380300b007988 */ /* 0x0003e20008000009 */
[----:B------:R-:W-:-:S03]  /*10d90*/  IADD3 R84, P2, PT, R38, R15, RZ ;  /* 0x0000000f26547210 */ /* 0x000fc60007f5e0ff */
[----:B------:R-:W-:Y:S01]  /*10da0*/  STL [R1+0x4d4], R70 ;  /* 0x0004d44601007387 */ /* 0x000fe20000100800 */
[----:B------:R-:W-:-:S03]  /*10db0*/  IADD3 R76, P3, PT, R37, R15, RZ ;  /* 0x0000000f254c7210 */ /* 0x000fc60007f7e0ff */
[----:B------:R-:W-:Y:S01]  /*10dc0*/  STL [R1+0x4dc], R19 ;  /* 0x0004dc1301007387 */ /* 0x000fe20000100800 */
[----:B-1----:R-:W-:-:S03]  /*10dd0*/  IADD3 R48, P0, PT, R39, R15, RZ ;  /* 0x0000000f27307210 */ /* 0x002fc60007f1e0ff */
[----:B------:R-:W-:Y:S04]  /*10de0*/  STL [R1+0x4e8], R2 ;  /* 0x0004e80201007387 */ /* 0x000fe80000100800 */
[----:B------:R-:W-:Y:S01]  /*10df0*/  STL [R1+0x4f0], R33 ;  /* 0x0004f02101007387 */ /* 0x000fe20000100800 */
[----:B------:R-:W-:-:S03]  /*10e00*/  LEA.HI.X.SX32 R85, R38, R14, 0x1, P2 ;  /* 0x0000000e26557211 */ /* 0x000fc600010f0eff */
[----:B------:R1:W-:Y:S04]  /*10e10*/  STS.U8 [R11+UR9+0x4380], R47 ;  /* 0x0043802f0b007988 */ /* 0x0003e80008000009 */
[----:B------:R-:W-:Y:S01]  /*10e20*/  STL [R1+0x4e4], R52 ;  /* 0x0004e43401007387 */ /* 0x000fe20000100800 */
[----:B------:R-:W-:-:S03]  /*10e30*/  LEA.HI.X.SX32 R77, R37, R14, 0x1, P3 ;  /* 0x0000000e254d7211 */ /* 0x000fc600018f0eff */
[----:B------:R-:W-:Y:S01]  /*10e40*/  STL [R1+0x4f8], R58 ;  /* 0x0004f83a01007387 */ /* 0x000fe20000100800 */
[----:B-1----:R-:W-:-:S03]  /*10e50*/  LEA.HI.X.SX32 R47, R39, R14, 0x1, P0 ;  /* 0x0000000e272f7211 */ /* 0x002fc600000f0eff */
[----:B------:R-:W-:Y:S01]  /*10e60*/  STL [R1+0x4ec], R6 ;  /* 0x0004ec0601007387 */ /* 0x000fe20000100800 */
[----:B------:R-:W-:-:S03]  /*10e70*/  IADD3 R66, P0, PT, R36, R15, RZ ;  /* 0x0000000f24427210 */ /* 0x000fc60007f1e0ff */
        /* <DEDUP_REMOVED lines=10> */
[----:B------:R-:W-:Y:S01]  /*10f20*/  STL [R1+0x504], R85 ;  /* 0x0005045501007387 */ /* 0x000fe20000100800 */
[----:B------:R-:W-:-:S03]  /*10f30*/  IADD3 R32, P0, PT, R45, R15, RZ ;  /* 0x0000000f2d207210 */ /* 0x000fc60007f1e0ff */
[----:B------:R-:W-:Y:S01]  /*10f40*/  STL [R1+0x50c], R77 ;  /* 0x00050c4d01007387 */ /* 0x000fe20000100800 */
[----:B0-----:R-:W-:Y:S01]  /*10f50*/  IMAD R21, R21, UR14, RZ ;  /* 0x0000000e15157c24 */ /* 0x001fe2000f8e02ff */
[-C--:B------:R-:W-:Y:S02]  /*10f60*/  IADD3 R61, P2, PT, R44, R15.reuse, RZ ;  /* 0x0000000f2c3d7210 */ /* 0x080fe40007f5e0ff */
[----:B------:R-:W-:Y:S04]  /*10f70*/  STL [R1+0x520], R20 ;  /* 0x0005201401007387 */ /* 0x000fe80000100800 */
[----:B------:R-:W-:Y:S04]  /*10f80*/  STL [R1+0x518], R66 ;  /* 0x0005184201007387 */ /* 0x000fe80000100800 */
[----:B------:R-:W-:Y:S04]  /*10f90*/  STL [R1+0x528], R0 ;  /* 0x0005280001007387 */ /* 0x000fe80000100800 */
[----:B------:R-:W-:Y:S01]  /*10fa0*/  STL [R1+0x514], R67 ;  /* 0x0005144301007387 */ /* 0x000fe20000100800 */
[----:B------:R-:W-:-:S03]  /*10fb0*/  IADD3 R90, P3, PT, R43, R15, RZ ;  /* 0x0000000f2b5a7210 */ /* 0x000fc60007f7e0ff */
[----:B------:R-:W-:Y:S01]  /*10fc0*/  STL [R1+0x51c], R51 ;  /* 0x00051c3301007387 */ /* 0x000fe20000100800 */
[----:B------:R-:W-:-:S03]  /*10fd0*/  IADD3 R82, P4, PT, R42, R15, RZ ;  /* 0x0000000f2a527210 */ /* 0x000fc60007f9e0ff */
[----:B------:R-:W-:Y:S01]  /*10fe0*/  STL [R1+0x524], R46 ;  /* 0x0005242e01007387 */ /* 0x000fe20000100800 */
[-C--:B------:R-:W-:Y:S02]  /*10ff0*/  IADD3 R74, P5, PT, R41, R15.reuse, RZ ;  /* 0x0000000f294a7210 */ /* 0x080fe40007fbe0ff */
[----:B------:R-:W-:Y:S01]  /*11000*/  IADD3 R64, P6, PT, R21, R15, RZ ;  /* 0x0000000f15407210 */ /* 0x000fe20007fde0ff */
[----:B------:R-:W-:Y:S04]  /*11010*/  STL [R1+0x52c], R32 ;  /* 0x00052c2001007387 */ /* 0x000fe80000100800 */
[----:B------:R-:W-:Y:S04]  /*11020*/  STL [R1+0x530], R61 ;  /* 0x0005303d01007387 */ /* 0x000fe80000100800 */
[----:B------:R-:W2:Y:S01]  /*11030*/  LDL R15, [R1+0x45c] ;  /* 0x00045c00010f7983 */ /* 0x000ea20000100800 */
[----:B------:R-:W-:-:S02]  /*11040*/  LEA.HI.X.SX32 R91, R43, R14, 0x1, P3 ;  /* 0x0000000e2b5b7211 */ /* 0x000fc400018f0eff */
[----:B------:R-:W0:Y:S01]  /*11050*/  LDC R43, c[0x0][0x3a0] ;  /* 0x0000e800ff2b7b82 */ /* 0x000e220000000800 */
[-C--:B------:R-:W-:Y:S01]  /*11060*/  LEA.HI.X.SX32 R53, R45, R14.reuse, 0x1, P0 ;  /* 0x0000000e2d357211 */ /* 0x080fe200000f0eff */
[----:B------:R-:W-:Y:S01]  /*11070*/  STL [R1+0x534], R90 ;  /* 0x0005345a01007387 */ /* 0x000fe20000100800 */
[----:B------:R-:W-:-:S03]  /*11080*/  LEA.HI.X.SX32 R59, R44, R14, 0x1, P2 ;  /* 0x0000000e2c3b7211 */ /* 0x000fc600010f0eff */
[----:B------:R-:W3:Y:S01]  /*11090*/  LDL.LU R45, [R1+0xc] ;  /* 0x00000c00012d7983 */ /* 0x000ee20000300800 */
[----:B0-----:R-:W-:-:S05]  /*110a0*/  VIADD R63, R43, 0x7f ;  /* 0x0000007f2b3f7836 */ /* 0x001fca0000000000 */
[----:B------:R-:W-:-:S04]  /*110b0*/  ISETP.GT.AND P0, PT, R63, 0x7f, PT ;  /* 0x0000007f3f00780c */ /* 0x000fc80003f04270 */
[----:B------:R-:W-:Y:S01]  /*110c0*/  ISETP.LT.AND P0, PT, R71, R43, P0 ;  /* 0x0000002b4700720c */ /* 0x000fe20000701270 */
[----:B------:R-:W-:Y:S01]  /*110d0*/  STL [R1+0x538], R82 ;  /* 0x0005385201007387 */ /* 0x000fe20000100800 */
[----:B------:R-:W-:-:S03]  /*110e0*/  LEA.HI.X.SX32 R83, R42, R14, 0x1, P4 ;  /* 0x0000000e2a537211 */ /* 0x000fc600020f0eff */
[----:B------:R-:W4:Y:S01]  /*110f0*/  LDL.LU R44, [R1] ;  /* 0x00000000012c7983 */ /* 0x000f220000300800 */
[----:B------:R-:W-:-:S03]  /*11100*/  LEA.HI.X.SX32 R75, R41, R14, 0x1, P5 ;  /* 0x0000000e294b7211 */ /* 0x000fc600028f0eff */
[----:B------:R-:W-:Y:S01]  /*11110*/  STL [R1+0x53c], R74 ;  /* 0x00053c4a01007387 */ /* 0x000fe20000100800 */
[----:B------:R-:W-:Y:S02]  /*11120*/  LEA.HI.X.SX32 R65, R21, R14, 0x1, P6 ;  /* 0x0000000e15417211 */ /* 0x000fe400030f0eff */
[----:B------:R-:W-:Y:S01]  /*11130*/  PRMT R17, RZ, 0x7610, R17 ;  /* 0x00007610ff117816 */ /* 0x000fe20000000011 */
[----:B------:R-:W-:Y:S01]  /*11140*/  STL [R1+0x3e8], R53 ;  /* 0x0003e83501007387 */ /* 0x000fe20000100800 */
[----:B------:R-:W-:-:S03]  /*11150*/  @P0 IMAD.MOV.U32 R14, RZ, RZ, R5 ;  /* 0x000000ffff0e0224 */ /* 0x000fc600078e0005 */
[----:B------:R-:W-:Y:S04]  /*11160*/  STL [R1+0x400], R64 ;  /* 0x0004004001007387 */ /* 0x000fe80000100800 */
[----:B------:R-:W-:Y:S04]  /*11170*/  STL [R1+0x3f0], R59 ;  /* 0x0003f03b01007387 */ /* 0x000fe80000100800 */
[----:B------:R-:W-:Y:S04]  /*11180*/  STL [R1+0x3f4], R91 ;  /* 0x0003f45b01007387 */ /* 0x000fe80000100800 */
[----:B------:R-:W-:Y:S04]  /*11190*/  STL [R1+0x3f8], R83 ;  /* 0x0003f85301007387 */ /* 0x000fe80000100800 */
[----:B------:R-:W-:Y:S04]  /*111a0*/  STL [R1+0x3fc], R75 ;  /* 0x0003fc4b01007387 */ /* 0x000fe80000100800 */
[----:B------:R-:W-:Y:S04]  /*111b0*/  STL [R1+0x3ec], R65 ;  /* 0x0003ec4101007387 */ /* 0x000fe80000100800 */
[----:B------:R-:W-:Y:S04]  /*111c0*/  STS.U8 [R11+UR9+0x4b80], R92 ;  /* 0x004b805c0b007988 */ /* 0x000fe80008000009 */
[----:B------:R-:W-:Y:S04]  /*111d0*/  STS.U8 [R11+UR9+0xf80], R93 ;  /* 0x000f805d0b007988 */ /* 0x000fe80008000009 */
[----:B------:R-:W3:Y:S04]  /*111e0*/  LDL.LU R5, [R1+0xc44] ;  /* 0x000c440001057983 */ /* 0x000ee80000300800 */
[----:B--2---:R0:W2:Y:S02]  /*111f0*/  @P0 LDG.E.U8 R17, desc[UR20][R14.64] ;  /* 0x000000140e110981 */ /* 0x0040a4000c1e1100 */
[----:B0-----:R-:W-:-:S02]  /*11200*/  @P0 IMAD.MOV.U32 R15, RZ, RZ, R13 ;  /* 0x000000ffff0f0224 */ /* 0x001fc400078e000d */
[----:B------:R-:W-:Y:S01]  /*11210*/  @P0 IMAD.MOV.U32 R14, RZ, RZ, R7 ;  /* 0x000000ffff0e0224 */ /* 0x000fe200078e0007 */
[----:B------:R-:W5:Y:S04]  /*11220*/  LDL.LU R13, [R1+0xc40] ;  /* 0x000c4000010d7983 */ /* 0x000f680000300800 */
[----:B------:R-:W2:Y:S01]  /*11230*/  LDL.LU R7, [R1+0xc3c] ;  /* 0x000c3c0001077983 */ /* 0x000ea20000300800 */
[----:B------:R-:W-:-:S03]  /*11240*/  PRMT R16, RZ, 0x7610, R16 ;  /* 0x00007610ff107816 */ /* 0x000fc60000000010 */
[----:B----4-:R-:W-:Y:S04]  /*11250*/  STS.U8 [R11+UR9+0x4f80], R44 ;  /* 0x004f802c0b007988 */ /* 0x010fe80008000009 */
[----:B------:R0:W4:Y:S02]  /*11260*/  @P0 LDG.E.U8 R16, desc[UR20][R14.64] ;  /* 0x000000140e100981 */ /* 0x000124000c1e1100 */
[----:B0-----:R-:W-:-:S06]  /*11270*/  PRMT R15, RZ, 0x7610, R15 ;  /* 0x00007610ff0f7816 */ /* 0x001fcc000000000f */
[----:B------:R0:W4:Y:S02]  /*11280*/  @P0 LDG.E.U8 R15, desc[UR20][R18.64] ;  /* 0x00000014120f0981 */ /* 0x000124000c1e1100 */
[----:B0-----:R-:W-:Y:S02]  /*11290*/  @P0 IMAD.MOV.U32 R19, RZ, RZ, R51 ;  /* 0x000000ffff130224 */ /* 0x001fe400078e0033 */
[----:B---3--:R0:W-:Y:S04]  /*112a0*/  STS.U8 [R11+UR9+0x5380], R5 ;  /* 0x005380050b007988 */ /* 0x0081e80008000009 */
[----:B0-----:R-:W3:Y:S04]  /*112b0*/  LDL.LU R5, [R1+0xc38] ;  /* 0x000c380001057983 */ /* 0x001ee80000300800 */
[----:B------:R-:W4:Y:S04]  /*112c0*/  LDL.LU R51, [R1+0xc34] ;  /* 0x000c340001337983 */ /* 0x000f280000300800 */
[----:B--2---:R0:W-:Y:S04]  /*112d0*/  STS.U8 [R11+UR9+0x1780], R7 ;  /* 0x001780070b007988 */ /* 0x0041e80008000009 */
[----:B0-----:R-:W2:Y:S01]  /*112e0*/  LDL.LU R7, [R1+0xc30] ;  /* 0x000c300001077983 */ /* 0x001ea20000300800 */
[----:B------:R-:W-:-:S02]  /*112f0*/  @P0 IMAD.MOV.U32 R18, RZ, RZ, R20 ;  /* 0x000000ffff120224 */ /* 0x000fc400078e0014 */
[----:B------:R-:W-:Y:S02]  /*11300*/  @P0 IMAD.MOV.U32 R21, RZ, RZ, R4 ;  /* 0x000000ffff150224 */ /* 0x000fe400078e0004 */
[----:B------:R-:W-:Y:S01]  /*11310*/  @P0 IMAD.MOV.U32 R20, RZ, RZ, R3 ;  /* 0x000000ffff140224 */ /* 0x000fe200078e0003 */
[----:B------:R-:W5:Y:S04]  /*11320*/  LDL.LU R4, [R1+0xc2c] ;  /* 0x000c2c0001047983 */ /* 0x000f680000300800 */
[----:B------:R-:W5:Y:S04]  /*11330*/  LDL.LU R3, [R1+0xc28] ;  /* 0x000c280001037983 */ /* 0x000f680000300800 */
[----:B---3--:R0:W-:Y:S04]  /*11340*/  STS.U8 [R11+UR9+0x5780], R5 ;  /* 0x005780050b007988 */ /* 0x0081e80008000009 */
[----:B0-----:R-:W3:Y:S04]  /*11350*/  LDL.LU R5, [R1+0xc24] ;  /* 0x000c240001057983 */ /* 0x001ee80000300800 */
[----:B--2---:R0:W-:Y:S04]  /*11360*/  STS.U8 [R11+UR9+0x1b80], R7 ;  /* 0x001b80070b007988 */ /* 0x0041e80008000009 */
[----:B0-----:R-:W2:Y:S01]  /*11370*/  LDL.LU R7, [R1+0xc20] ;  /* 0x000c200001077983 */ /* 0x001ea20000300800 */
[----:B------:R-:W-:-:S06]  /*11380*/  PRMT R14, RZ, 0x7610, R14 ;  /* 0x00007610ff0e7816 */ /* 0x000fcc000000000e */
[----:B------:R0:W4:Y:S02]  /*11390*/  @P0 LDG.E.U8 R14, desc[UR20][R18.64] ;  /* 0x00000014120e0981 */ /* 0x000124000c1e1100 */
[----:B0-----:R-:W-:-:S06]  /*113a0*/  PRMT R19, RZ, 0x7610, R19 ;  /* 0x00007610ff137816 */ /* 0x001fcc0000000013 */
[----:B------:R0:W4:Y:S01]  /*113b0*/  @P0 LDG.E.U8 R19, desc[UR20][R20.64] ;  /* 0x0000001414130981 */ /* 0x000122000c1e1100 */
[----:B------:R-:W-:Y:S02]  /*113c0*/  PRMT R31, RZ, 0x7610, R31 ;  /* 0x00007610ff1f7816 */ /* 0x000fe4000000001f */
[----:B0-----:R-:W-:-:S06]  /*113d0*/  PRMT R21, RZ, 0x7610, R21 ;  /* 0x00007610ff157816 */ /* 0x001fcc0000000015 */
[----:B------:R0:W4:Y:S02]  /*113e0*/  @P0 LDG.E.U8 R21, desc[UR20][R22.64] ;  /* 0x0000001416150981 */ /* 0x000124000c1e1100 */
[----:B0-----:R-:W-:Y:S02]  /*113f0*/  @P0 IMAD.MOV.U32 R22, RZ, RZ, R2 ;  /* 0x000000ffff160224 */ /* 0x001fe400078e0002 */
[----:B------:R-:W-:Y:S02]  /*11400*/  @P0 IMAD.MOV.U32 R23, RZ, RZ, R52 ;  /* 0x000000ffff170224 */ /* 0x000fe400078e0034 */
[----:B------:R-:W4:Y:S04]  /*11410*/  LDL.LU R52, [R1+0xc1c] ;  /* 0x000c1c0001347983 */ /* 0x000f280000300800 */
[----:B------:R-:W5:Y:S04]  /*11420*/  LDL.LU R2, [R1+0xc18] ;  /* 0x000c180001027983 */ /* 0x000f680000300800 */
[----:B------:R0:W4:Y:S04]  /*11430*/  @P0 LDG.E.U8 R31, desc[UR20][R22.64] ;  /* 0x00000014161f0981 */ /* 0x000128000c1e1100 */
[----:B---3--:R1:W-:Y:S01]  /*11440*/  STS.U8 [R11+UR9+0x5b80], R5 ;  /* 0x005b80050b007988 */ /* 0x0083e20008000009 */
[----:B0-----:R-:W-:-:S03]  /*11450*/  @P0 IMAD.MOV.U32 R22, RZ, RZ, R0 ;  /* 0x000000ffff160224 */ /* 0x001fc600078e0000 */
[----:B-1----:R-:W3:Y:S04]  /*11460*/  LDL.LU R5, [R1+0xc14] ;  /* 0x000c140001057983 */ /* 0x002ee80000300800 */
[----:B------:R-:W5:Y:S04]  /*11470*/  LDL.LU R0, [R1+0xc10] ;  /* 0x000c100001007983 */ /* 0x000f680000300800 */
[----:B--2---:R0:W-:Y:S04]  /*11480*/  STS.U8 [R11+UR9+0x1f80], R7 ;  /* 0x001f80070b007988 */ /* 0x0041e80008000009 */
[----:B0-----:R-:W2:Y:S01]  /*11490*/  LDL.LU R7, [R1+0xc0c] ;  /* 0x000c0c0001077983 */ /* 0x001ea20000300800 */
[----:B------:R-:W-:Y:S01]  /*114a0*/  PRMT R26, RZ, 0x7610, R26 ;  /* 0x00007610ff1a7816 */ /* 0x000fe2000000001a */
[----:B------:R-:W-:Y:S01]  /*114b0*/  @P0 IMAD.MOV.U32 R23, RZ, RZ, R46 ;  /* 0x000000ffff170224 */ /* 0x000fe200078e002e */
[----:B------:R-:W-:-:S04]  /*114c0*/  PRMT R41, RZ, 0x7610, R41 ;  /* 0x00007610ff297816 */ /* 0x000fc80000000029 */
[----:B------:R0:W4:Y:S01]  /*114d0*/  @P0 LDG.E.U8 R26, desc[UR20][R22.64] ;  /* 0x00000014161a0981 */ /* 0x000122000c1e1100 */
[----:B------:R-:W-:Y:S01]  /*114e0*/  PRMT R36, RZ, 0x7610, R36 ;  /* 0x00007610ff247816 */ /* 0x000fe20000000024 */
[----:B0-----:R-:W-:Y:S02]  /*114f0*/  @P0 IMAD.MOV.U32 R22, RZ, RZ, R68 ;  /* 0x000000ffff160224 */ /* 0x001fe400078e0044 */
[----:B------:R-:W-:Y:S02]  /*11500*/  @P0 IMAD.MOV.U32 R23, RZ, RZ, R12 ;  /* 0x000000ffff170224 */ /* 0x000fe400078e000c */
[----:B------:R-:W5:Y:S04]  /*11510*/  LDL.LU R12, [R1+0xc08] ;  /* 0x000c0800010c7983 */ /* 0x000f680000300800 */
[----:B------:R0:W4:Y:S04]  /*11520*/  @P0 LDG.E.U8 R41, desc[UR20][R22.64] ;  /* 0x0000001416290981 */ /* 0x000128000c1e1100 */
[----:B------:R-:W5:Y:S01]  /*11530*/  LDL.LU R68, [R1+0xc04] ;  /* 0x000c040001447983 */ /* 0x000f620000300800 */
[----:B0-----:R-:W-:-:S02]  /*11540*/  @P0 IMAD.MOV.U32 R22, RZ, RZ, R8 ;  /* 0x000000ffff160224 */ /* 0x001fc400078e0008 */
[----:B------:R-:W-:-:S05]  /*11550*/  @P0 IMAD.MOV.U32 R23, RZ, RZ, R9 ;  /* 0x000000ffff170224 */ /* 0x000fca00078e0009 */
[----:B------:R0:W4:Y:S02]  /*11560*/  @P0 LDG.E.U8 R36, desc[UR20][R22.64] ;  /* 0x0000001416240981 */ /* 0x000124000c1e1100 */
[----:B0-----:R-:W-:Y:S02]  /*11570*/  @P0 IMAD.MOV.U32 R23, RZ, RZ, R6 ;  /* 0x000000ffff170224 */ /* 0x001fe400078e0006 */
[----:B---3--:R0:W-:Y:S04]  /*11580*/  STS.U8 [R11+UR9+0x5f80], R5 ;  /* 0x005f80050b007988 */ /* 0x0081e80008000009 */
[----:B0-----:R-:W3:Y:S04]  /*11590*/  LDL.LU R5, [R1+0xc00] ;  /* 0x000c000001057983 */ /* 0x001ee80000300800 */
[----:B------:R-:W4:Y:S04]  /*115a0*/  LDL.LU R9, [R1+0xbfc] ;  /* 0x000bfc0001097983 */ /* 0x000f280000300800 */
[----:B------:R-:W4:Y:S04]  /*115b0*/  LDL.LU R8, [R1+0xbf8] ;  /* 0x000bf80001087983 */ /* 0x000f280000300800 */
[----:B--2---:R0:W-:Y:S04]  /*115c0*/  STS.U8 [R11+UR9+0x2380], R7 ;  /* 0x002380070b007988 */ /* 0x0041e80008000009 */
[----:B0-----:R-:W2:Y:S04]  /*115d0*/  LDL.LU R7, [R1+0xbf4] ;  /* 0x000bf40001077983 */ /* 0x001ea80000300800 */
[----:B------:R-:W2:Y:S04]  /*115e0*/  LDL.LU R6, [R1+0xbf0] ;  /* 0x000bf00001067983 */ /* 0x000ea80000300800 */
[----:B---3--:R0:W-:Y:S04]  /*115f0*/  STS.U8 [R11+UR9+0x6380], R5 ;  /* 0x006380050b007988 */ /* 0x0081e80008000009 */
[----:B----4-:R-:W-:Y:S04]  /*11600*/  STS.U8 [R11+UR9+0x6780], R9 ;  /* 0x006780090b007988 */ /* 0x010fe80008000009 */
[----:B------:R1:W-:Y:S04]  /*11610*/  STS.U8 [R11+UR9+0x2780], R8 ;  /* 0x002780080b007988 */ /* 0x0003e80008000009 */
[----:B0-----:R-:W3:Y:S04]  /*11620*/  LDL.LU R5, [R1+0xbec] ;  /* 0x000bec0001057983 */ /* 0x001ee80000300800 */
[----:B-1----:R-:W4:Y:S04]  /*11630*/  LDL.LU R8, [R1+0xbe8] ;  /* 0x000be80001087983 */ /* 0x002f280000300800 */
[----:B------:R-:W4:Y:S04]  /*11640*/  LDL.LU R9, [R1+0xbe4] ;  /* 0x000be40001097983 */ /* 0x000f280000300800 */
[----:B--2---:R0:W-:Y:S04]  /*11650*/  STS.U8 [R11+UR9+0x2b80], R6 ;  /* 0x002b80060b007988 */ /* 0x0041e80008000009 */
[----:B0-----:R-:W2:Y:S04]  /*11660*/  LDL.LU R6, [R1+0xbe0] ;  /* 0x000be00001067983 */ /* 0x001ea80000300800 */
[----:B------:R0:W-:Y:S04]  /*11670*/  STS.U8 [R11+UR9+0x6b80], R7 ;  /* 0x006b80070b007988 */ /* 0x0001e80008000009 */
[----:B0-----:R-:W2:Y:S04]  /*11680*/  LDL.LU R7, [R1+0xbdc] ;  /* 0x000bdc0001077983 */ /* 0x001ea80000300800 */
[----:B---3--:R-:W-:Y:S04]  /*11690*/  STS.U8 [R11+UR9+0x6f80], R5 ;  /* 0x006f80050b007988 */ /* 0x008fe80008000009 */
[----:B----4-:R0:W-:Y:S04]  /*116a0*/  STS.U8 [R11+UR9+0x2f80], R8 ;  /* 0x002f80080b007988 */ /* 0x0101e80008000009 */
[----:B0-----:R-:W3:Y:S04]  /*116b0*/  LDL.LU R8, [R1+0xbd8] ;  /* 0x000bd80001087983 */ /* 0x001ee80000300800 */
[----:B------:R-:W4:Y:S01]  /*116c0*/  LDL.LU R5, [R1+0xbd4] ;  /* 0x000bd40001057983 */ /* 0x000f220000300800 */
[----:B------:R-:W-:Y:S01]  /*116d0*/  PRMT R30, RZ, 0x7610, R30 ;  /* 0x00007610ff1e7816 */ /* 0x000fe2000000001e */
[----:B------:R-:W-:Y:S01]  /*116e0*/  @P0 IMAD.MOV.U32 R22, RZ, RZ, R33 ;  /* 0x000000ffff160224 */ /* 0x000fe200078e0021 */
[----:B------:R-:W-:-:S04]  /*116f0*/  PRMT R25, RZ, 0x7610, R25 ;  /* 0x00007610ff197816 */ /* 0x000fc80000000019 */
[----:B------:R0:W3:Y:S04]  /*11700*/  @P0 LDG.E.U8 R30, desc[UR20][R22.64] ;  /* 0x00000014161e0981 */ /* 0x0000e8000c1e1100 */
[----:B--2---:R1:W-:Y:S04]  /*11710*/  STS.U8 [R11+UR9+0x3380], R6 ;  /* 0x003380060b007988 */ /* 0x0043e80008000009 */
[----:B-1----:R-:W2:Y:S01]  /*11720*/  LDL.LU R6, [R1+0xbd0] ;  /* 0x000bd00001067983 */ /* 0x002ea20000300800 */
[----:B0-----:R-:W-:Y:S02]  /*11730*/  @P0 IMAD.MOV.U32 R22, RZ, RZ, R32 ;  /* 0x000000ffff160224 */ /* 0x001fe400078e0020 */
[----:B------:R-:W-:Y:S01]  /*11740*/  @P0 IMAD.MOV.U32 R23, RZ, RZ, R53 ;  /* 0x000000ffff170224 */ /* 0x000fe200078e0035 */
[----:B------:R-:W-:-:S04]  /*11750*/  PRMT R40, RZ, 0x7610, R40 ;  /* 0x00007610ff287816 */ /* 0x000fc80000000028 */
[----:B------:R0:W2:Y:S01]  /*11760*/  @P0 LDG.E.U8 R25, desc[UR20][R22.64] ;  /* 0x0000001416190981 */ /* 0x0000a2000c1e1100 */
[----:B------:R-:W-:Y:S01]  /*11770*/  PRMT R35, RZ, 0x7610, R35 ;  /* 0x00007610ff237816 */ /* 0x000fe20000000023 */
[----:B0-----:R-:W-:Y:S02]  /*11780*/  @P0 IMAD.MOV.U32 R22, RZ, RZ, R54 ;  /* 0x000000ffff160224 */ /* 0x001fe400078e0036 */
[----:B------:R-:W-:-:S05]  /*11790*/  @P0 IMAD.MOV.U32 R23, RZ, RZ, R10 ;  /* 0x000000ffff170224 */ /* 0x000fca00078e000a */
        /* <DEDUP_REMOVED lines=21> */
[----:B------:R-:W-:Y:S02]  /*118f0*/  @P0 IMAD.MOV.U32 R32, RZ, RZ, R90 ;  /* 0x000000ffff200224 */ /* 0x000fe400078e005a */
[----:B------:R-:W-:Y:S02]  /*11900*/  @P0 IMAD.MOV.U32 R33, RZ, RZ, R91 ;  /* 0x000000ffff210224 */ /* 0x000fe400078e005b */
[----:B0-----:R-:W-:Y:S02]  /*11910*/  @P0 IMAD.MOV.U32 R22, RZ, RZ, R48 ;  /* 0x000000ffff160224 */ /* 0x001fe400078e0030 */
[----:B------:R-:W-:-:S05]  /*11920*/  @P0 IMAD.MOV.U32 R23, RZ, RZ, R47 ;  /* 0x000000ffff170224 */ /* 0x000fca00078e002f */
[----:B------:R0:W2:Y:S01]  /*11930*/  @P0 LDG.E.U8 R28, desc[UR20][R22.64] ;  /* 0x00000014161c0981 */ /* 0x0000a2000c1e1100 */
[----:B------:R-:W-:Y:S02]  /*11940*/  PRMT R38, RZ, 0x7610, R38 ;  /* 0x00007610ff267816 */ /* 0x000fe40000000026 */
[----:B0-----:R-:W-:-:S06]  /*11950*/  PRMT R23, RZ, 0x7610, R23 ;  /* 0x00007610ff177816 */ /* 0x001fcc0000000017 */
        /* <DEDUP_REMOVED lines=19> */
[----:B------:R-:W-:Y:S01]  /*11a90*/  @P0 IMAD.MOV.U32 R43, RZ, RZ, R81 ;  /* 0x000000ffff2b0224 */ /* 0x000fe200078e0051 */
[----:B------:R-:W-:Y:S04]  /*11aa0*/  STS.U8 [R11+UR9+0x1380], R45 ;  /* 0x0013802d0b007988 */ /* 0x000fe80008000009 */
[----:B------:R0:W2:Y:S01]  /*11ab0*/  @P0 LDG.E.U8 R37, desc[UR20][R42.64] ;  /* 0x000000142a250981 */ /* 0x0000a2000c1e1100 */
[----:B------:R-:W-:-:S03]  /*11ac0*/  PRMT R18, RZ, 0x7610, R18 ;  /* 0x00007610ff127816 */ /* 0x000fc60000000012 */
[----:B------:R-:W-:Y:S04]  /*11ad0*/  STS.U8 [R11+UR9+0x7380], R9 ;  /* 0x007380090b007988 */ /* 0x000fe80008000009 */
[----:B---3--:R-:W-:Y:S01]  /*11ae0*/  STS.U8 [R11+UR9+0x3780], R8 ;  /* 0x003780080b007988 */ /* 0x008fe20008000009 */
[----:B0-----:R-:W-:Y:S02]  /*11af0*/  @P0 IMAD.MOV.U32 R42, RZ, RZ, R78 ;  /* 0x000000ffff2a0224 */ /* 0x001fe400078e004e */
[----:B------:R-:W-:Y:S01]  /*11b00*/  @P0 IMAD.MOV.U32 R43, RZ, RZ, R79 ;  /* 0x000000ffff2b0224 */ /* 0x000fe200078e004f */
[----:B------:R-:W-:Y:S04]  /*11b10*/  STS.U8 [R11+UR9+0x7780], R7 ;  /* 0x007780070b007988 */ /* 0x000fe80008000009 */
[----:B----4-:R-:W-:Y:S04]  /*11b20*/  STS.U8 [R11+UR9+0x7b80], R5 ;  /* 0x007b80050b007988 */ /* 0x010fe80008000009 */
[----:B------:R-:W-:Y:S04]  /*11b30*/  STS.U8 [R11+UR9+0x3f80], R52 ;  /* 0x003f80340b007988 */ /* 0x000fe80008000009 */
[----:B------:R-:W-:Y:S01]  /*11b40*/  STS.U8 [R11+UR9+0x7f80], R51 ;  /* 0x007f80330b007988 */ /* 0x000fe20008000009 */
[----:B------:R-:W-:-:S03]  /*11b50*/  PRMT R20, RZ, 0x7610, R20 ;  /* 0x00007610ff147816 */ /* 0x000fc60000000014 */
[----:B------:R0:W3:Y:S02]  /*11b60*/  @P0 LDG.E.U8 R32, desc[UR20][R42.64] ;  /* 0x000000142a200981 */ /* 0x0000e4000c1e1100 */
[----:B0-----:R-:W-:Y:S02]  /*11b70*/  @P0 IMAD.MOV.U32 R42, RZ, RZ, R76 ;  /* 0x000000ffff2a0224 */ /* 0x001fe400078e004c */
[----:B------:R-:W-:-:S05]  /*11b80*/  @P0 IMAD.MOV.U32 R43, RZ, RZ, R77 ;  /* 0x000000ffff2b0224 */ /* 0x000fca00078e004d */
[----:B------:R0:W4:Y:S02]  /*11b90*/  @P0 LDG.E.U8 R20, desc[UR20][R42.64] ;  /* 0x000000142a140981 */ /* 0x000124000c1e1100 */
[----:B0-----:R-:W-:Y:S02]  /*11ba0*/  @P0 IMAD.MOV.U32 R42, RZ, RZ, R72 ;  /* 0x000000ffff2a0224 */ /* 0x001fe400078e0048 */
[----:B------:R-:W-:Y:S01]  /*11bb0*/  @P0 IMAD.MOV.U32 R43, RZ, RZ, R73 ;  /* 0x000000ffff2b0224 */ /* 0x000fe200078e0049 */
[----:B--2---:R-:W-:Y:S04]  /*11bc0*/  STS.U8 [R11+UR9+0x3b80], R6 ;  /* 0x003b80060b007988 */ /* 0x004fe80008000009 */
[----:B------:R0:W-:Y:S04]  /*11bd0*/  STS.U8 [R71+UR9+0x10000], R17 ;  /* 0x0100001147007988 */ /* 0x0001e80008000009 */
[----:B------:R1:W-:Y:S01]  /*11be0*/  STS.U8 [R71+UR9+0x10400], R16 ;  /* 0x0104001047007988 */ /* 0x0003e20008000009 */
[----:B0-----:R-:W-:-:S02]  /*11bf0*/  @P0 IMAD.MOV.U32 R17, RZ, RZ, R75 ;  /* 0x000000ffff110224 */ /* 0x001fc400078e004b */
[----:B-1----:R-:W-:Y:S01]  /*11c00*/  @P0 IMAD.MOV.U32 R16, RZ, RZ, R74 ;  /* 0x000000ffff100224 */ /* 0x002fe200078e004a */
[----:B------:R0:W-:Y:S04]  /*11c10*/  STS.U8 [R71+UR9+0x10800], R15 ;  /* 0x0108000f47007988 */ /* 0x0001e80008000009 */
[----:B------:R1:W2:Y:S04]  /*11c20*/  @P0 LDG.E.U8 R18, desc[UR20][R16.64] ;  /* 0x0000001410120981 */ /* 0x0002a8000c1e1100 */
[----:B------:R1:W-:Y:S01]  /*11c30*/  STS.U8 [R71+UR9+0x10c00], R14 ;  /* 0x010c000e47007988 */ /* 0x0003e20008000009 */
[----:B0-----:R-:W-:Y:S01]  /*11c40*/  @P0 IMAD.MOV.U32 R15, RZ, RZ, R70 ;  /* 0x000000ffff0f0224 */ /* 0x001fe200078e0046 */
[----:B-1----:R-:W-:-:S02]  /*11c50*/  PRMT R16, RZ, 0x7610, R16 ;  /* 0x00007610ff107816 */ /* 0x002fc40000000010 */
[----:B------:R-:W-:Y:S01]  /*11c60*/  PRMT R17, RZ, 0x7610, R17 ;  /* 0x00007610ff117816 */ /* 0x000fe20000000011 */
[----:B------:R-:W-:-:S05]  /*11c70*/  @P0 IMAD.MOV.U32 R14, RZ, RZ, R69 ;  /* 0x000000ffff0e0224 */ /* 0x000fca00078e0045 */
[----:B------:R0:W2:Y:S04]  /*11c80*/  @P0 LDG.E.U8 R17, desc[UR20][R42.64] ;  /* 0x000000142a110981 */ /* 0x0000a8000c1e1100 */
[----:B------:R1:W2:Y:S01]  /*11c90*/  @P0 LDG.E.U8 R16, desc[UR20][R14.64] ;  /* 0x000000140e100981 */ /* 0x0002a2000c1e1100 */
[----:B0-----:R-:W-:Y:S02]  /*11ca0*/  @P0 IMAD.MOV.U32 R42, RZ, RZ, R66 ;  /* 0x000000ffff2a0224 */ /* 0x001fe400078e0042 */
[----:B------:R-:W-:Y:S01]  /*11cb0*/  @P0 IMAD.MOV.U32 R43, RZ, RZ, R67 ;  /* 0x000000ffff2b0224 */ /* 0x000fe200078e0043 */
[----:B-1----:R-:W-:Y:S02]  /*11cc0*/  PRMT R15, RZ, 0x7610, R15 ;  /* 0x00007610ff0f7816 */ /* 0x002fe4000000000f */
[----:B------:R-:W-:-:S04]  /*11cd0*/  PRMT R14, RZ, 0x7610, R14 ;  /* 0x00007610ff0e7816 */ /* 0x000fc8000000000e */
[----:B------:R0:W2:Y:S02]  /*11ce0*/  @P0 LDG.E.U8 R15, desc[UR20][R42.64] ;  /* 0x000000142a0f0981 */ /* 0x0000a4000c1e1100 */
[----:B0-----:R-:W-:Y:S02]  /*11cf0*/  @P0 IMAD.MOV.U32 R42, RZ, RZ, R64 ;  /* 0x000000ffff2a0224 */ /* 0x001fe400078e0040 */
[----:B------:R-:W-:-:S05]  /*11d00*/  @P0 IMAD.MOV.U32 R43, RZ, RZ, R65 ;  /* 0x000000ffff2b0224 */ /* 0x000fca00078e0041 */
[----:B------:R-:W2:Y:S01]  /*11d10*/  @P0 LDG.E.U8 R14, desc[UR20][R42.64] ;  /* 0x000000142a0e0981 */ /* 0x000ea2000c1e1100 */
[----:B------:R-:W0:Y:S01]  /*11d20*/  S2R R5, SR_TID.X ;  /* 0x0000000000057919 */ /* 0x000e220000002100 */
[----:B------:R-:W1:Y:S01]  /*11d30*/  S2R R6, SR_TID.X ;  /* 0x0000000000067919 */ /* 0x000e620000002100 */
[----:B------:R-:W1:Y:S01]  /*11d40*/  S2R R7, SR_TID.X ;  /* 0x0000000000077919 */ /* 0x000e620000002100 */
[----:B------:R-:W1:Y:S01]  /*11d50*/  S2R R8, SR_TID.X ;  /* 0x0000000000087919 */ /* 0x000e620000002100 */
[----:B------:R-:W1:Y:S01]  /*11d60*/  S2R R9, SR_TID.X ;  /* 0x0000000000097919 */ /* 0x000e620000002100 */
[----:B------:R-:W1:Y:S01]  /*11d70*/  S2R R10, SR_TID.X ;  /* 0x00000000000a7919 */ /* 0x000e620000002100 */
[----:B0-----:R-:W-:Y:S02]  /*11d80*/  LOP3.LUT R5, R5, 0x7f, RZ, 0xc0, !PT ;  /* 0x0000007f05057812 */ /* 0x001fe400078ec0ff */
[----:B-1----:R-:W-:Y:S02]  /*11d90*/  LOP3.LUT R6, R6, 0x7f, RZ, 0xc0, !PT ;  /* 0x0000007f06067812 */ /* 0x002fe400078ec0ff */
[----:B------:R-:W-:-:S02]  /*11da0*/  LOP3.LUT R5, R5, 0x10, RZ, 0x3c, !PT ;  /* 0x0000001005057812 */ /* 0x000fc400078e3cff */
[----:B------:R-:W-:Y:S02]  /*11db0*/  LOP3.LUT R7, R7, 0x7f, RZ, 0xc0, !PT ;  /* 0x0000007f07077812 */ /* 0x000fe400078ec0ff */
[----:B------:R-:W-:Y:S02]  /*11dc0*/  LOP3.LUT R6, R6, 0x20, RZ, 0x3c, !PT ;  /* 0x0000002006067812 */ /* 0x000fe400078e3cff */
[----:B------:R-:W-:Y:S02]  /*11dd0*/  LOP3.LUT R8, R8, 0x7f, RZ, 0xc0, !PT ;  /* 0x0000007f08087812 */ /* 0x000fe400078ec0ff */
[----:B------:R-:W-:Y:S02]  /*11de0*/  LOP3.LUT R7, R7, 0x30, RZ, 0x3c, !PT ;  /* 0x0000003007077812 */ /* 0x000fe400078e3cff */
[----:B------:R-:W-:Y:S02]  /*11df0*/  LOP3.LUT R9, R9, 0x7f, RZ, 0xc0, !PT ;  /* 0x0000007f09097812 */ /* 0x000fe400078ec0ff */
[----:B------:R-:W-:-:S02]  /*11e00*/  LOP3.LUT R8, R8, 0x40, RZ, 0x3c, !PT ;  /* 0x0000004008087812 */ /* 0x000fc400078e3cff */
[----:B------:R-:W-:Y:S01]  /*11e10*/  LOP3.LUT R10, R10, 0x7f, RZ, 0xc0, !PT ;  /* 0x0000007f0a0a7812 */ /* 0x000fe200078ec0ff */
[----:B------:R0:W-:Y:S01]  /*11e20*/  STS.U8 [R5+UR9+0x10080], R19 ;  /* 0x0100801305007988 */ /* 0x0001e20008000009 */
[----:B------:R-:W-:Y:S02]  /*11e30*/  LOP3.LUT R9, R9, 0x50, RZ, 0x3c, !PT ;  /* 0x0000005009097812 */ /* 0x000fe400078e3cff */
[----:B------:R-:W-:Y:S01]  /*11e40*/  LOP3.LUT R10, R10, 0x60, RZ, 0x3c, !PT ;  /* 0x000000600a0a7812 */ /* 0x000fe200078e3cff */
[----:B------:R0:W-:Y:S04]  /*11e50*/  STS.U8 [R5+UR9+0x10480], R21 ;  /* 0x0104801505007988 */ /* 0x0001e80008000009 */
        /* <DEDUP_REMOVED lines=17> */
[----:B------:R0:W-:Y:S01]  /*11f70*/  STS.U8 [R9+UR9+0x10e80], R22 ;  /* 0x010e801609007988 */ /* 0x0001e20008000009 */
[----:B------:R-:W-:-:S03]  /*11f80*/  ISETP.NE.U32.AND P0, PT, RZ, UR7, PT ;  /* 0x00000007ff007c0c */ /* 0x000fc6000bf05070 */
[----:B------:R0:W-:Y:S01]  /*11f90*/  STS.U8 [R10+UR9+0x10300], R37 ;  /* 0x010300250a007988 */ /* 0x0001e20008000009 */
[----:B------:R-:W-:-:S03]  /*11fa0*/  ISETP.LT.OR P2, PT, R63, 0x80, P0 ;  /* 0x000000803f00780c */ /* 0x000fc60000741670 */
[----:B---3--:R0:W-:Y:S04]  /*11fb0*/  STS.U8 [R10+UR9+0x10700], R32 ;  /* 0x010700200a007988 */ /* 0x0081e80008000009 */
[----:B----4-:R0:W-:Y:S01]  /*11fc0*/  STS.U8 [R10+UR9+0x10b00], R20 ;  /* 0x010b00140a007988 */ /* 0x0101e20008000009 */
[----:B------:R-:W-:-:S03]  /*11fd0*/  ISETP.GE.AND P3, PT, R63, 0x100, PT ;  /* 0x000001003f00780c */ /* 0x000fc60003f66270 */
[----:B--2---:R0:W-:Y:S04]  /*11fe0*/  STS.U8 [R10+UR9+0x10f00], R18 ;  /* 0x010f00120a007988 */ /* 0x0041e80008000009 */
[----:B------:R0:W-:Y:S04]  /*11ff0*/  STS.U8 [R11+UR9+0x10380], R17 ;  /* 0x010380110b007988 */ /* 0x0001e80008000009 */
[----:B------:R0:W-:Y:S04]  /*12000*/  STS.U8 [R11+UR9+0x10780], R16 ;  /* 0x010780100b007988 */ /* 0x0001e80008000009 */
[----:B------:R0:W-:Y:S04]  /*12010*/  STS.U8 [R11+UR9+0x10b80], R15 ;  /* 0x010b800f0b007988 */ /* 0x0001e80008000009 */
[----:B------:R0:W-:Y:S01]  /*12020*/  STS.U8 [R11+UR9+0x10f80], R14 ;  /* 0x010f800e0b007988 */ /* 0x0001e20008000009 */
[----:B------:R1:W-:Y:S06]  /*12030*/  MEMBAR.ALL.CTA ;  /* 0x0000000000007992 */ /* 0x0003ec0000008000 */
[----:B-1----:R-:W1:Y:S02]  /*12040*/  FENCE.VIEW.ASYNC.S ;  /* 0x00000000000073c6 */ /* 0x002e640000000000 */
[----:B-1----:R-:W-:Y:S06]  /*12050*/  BAR.SYNC.DEFER_BLOCKING 0x0 ;  /* 0x0000000000007b1d */ /* 0x002fec0000010000 */
[----:B------:R-:W-:Y:S05]  /*12060*/  @P2 BRA `(.L_x_6) ;  /* 0x0000000000d82947 */ /* 0x000fea0003800000 */
[----:B------:R-:W-:Y:S02]  /*12070*/  USHF.R.U32.HI UR14, URZ, 0x4, UR9 ;  /* 0x00000004ff0e7899 */ /* 0x000fe40008011609 */
[----:B------:R-:W-:Y:S02]  /*12080*/  UIADD3 UR5, UPT, UPT, UR9, 0x10000, URZ ;  /* 0x0001000009057890 */ /* 0x000fe4000fffe0ff */
[----:B------:R-:W-:Y:S02]  /*12090*/  USGXT.U32 UR14, UR14, 0xe ;  /* 0x0000000e0e0e789a */ /* 0x000fe40008000000 */
[----:B------:R-:W-:Y:S02]  /*120a0*/  USHF.R.U32.HI UR5, URZ, 0x4, UR5 ;  /* 0x00000004ff057899 */ /* 0x000fe40008011605 */
[----:B------:R-:W-:Y:S02]  /*120b0*/  UIADD3 UR34, UP1, UPT, UR14, 0x100, URZ ;  /* 0x000001000e227890 */ /* 0x000fe4000ff3e0ff */
[----:B------:R-:W-:Y:S01]  /*120c0*/  USGXT.U32 UR12, UR5, 0xe ;  /* 0x0000000e050c789a */ /* 0x000fe20008000000 */
[----:B------:R-:W-:Y:S01]  /*120d0*/  UMOV UR4, URZ ;  /* 0x000000ff00047c82 */ /* 0x000fe20008000000 */
[----:B------:R-:W-:Y:S01]  /*120e0*/  UMOV UR6, URZ ;  /* 0x000000ff00067c82 */ /* 0x000fe20008000000 */
[----:B------:R-:W-:-:S02]  /*120f0*/  UIADD3.X UR35, UPT, UPT, UR4, 0x40004040, URZ, UP1, !UPT ;  /* 0x4000404004237890 */ /* 0x000fc40008ffe4ff */
[----:B------:R-:W-:Y:S01]  /*12100*/  UIADD3 UR32, UP1, UPT, UR12, 0x2, URZ ;  /* 0x000000020c207890 */ /* 0x000fe2000ff3e0ff */
[----:B------:R-:W-:Y:S01]  /*12110*/  UMOV UR4, UR11 ;  /* 0x0000000b00047c82 */ /* 0x000fe20008000000 */
[----:B------:R-:W-:Y:S02]  /*12120*/  UMOV UR5, URZ ;  /* 0x000000ff00057c82 */ /* 0x000fe40008000000 */
[----:B------:R-:W-:Y:S01]  /*12130*/  UIADD3.X UR33, UPT, UPT, UR6, 0x40004040, URZ, UP1, !UPT ;  /* 0x4000404006217890 */ /* 0x000fe20008ffe4ff */
[----:B------:R-:W-:Y:S01]  /*12140*/  UMOV UR25, UR4 ;  /* 0x0000000400197c82 */ /* 0x000fe20008000000 */
[----:B------:R-:W-:Y:S02]  /*12150*/  UIADD3.64 UR4, UPT, UPT, UR34, 0x100, URZ ;  /* 0x0000010022047897 */ /* 0x000fe4000fffe0ff */
[----:B------:R-:W-:Y:S02]  /*12160*/  UIADD3.64 UR6, UPT, UPT, UR32, 0x2, URZ ;  /* 0x0000000220067897 */ /* 0x000fe4000fffe0ff */
[----:B------:R-:W-:-:S02]  /*12170*/  UIADD3.64 UR16, UPT, UPT, UR34, 0x200, URZ ;  /* 0x0000020022107897 */ /* 0x000fc4000fffe0ff */
[----:B------:R-:W-:Y:S02]  /*12180*/  UIADD3.64 UR18, UPT, UPT, UR32, 0x4, URZ ;  /* 0x0000000420127897 */ /* 0x000fe4000fffe0ff */
[----:B------:R-:W-:Y:S02]  /*12190*/  UIADD3 UR24, UPT, UPT, UR8, 0x20, URZ ;  /* 0x0000002008187890 */ /* 0x000fe4000fffe0ff */
[----:B------:R-:W-:Y:S02]  /*121a0*/  UIADD3.64 UR22, UPT, UPT, UR34, 0x300, URZ ;  /* 0x0000030022167897 */ /* 0x000fe4000fffe0ff */
[----:B------:R-:W-:Y:S02]  /*121b0*/  UIADD3 UR46, UPT, UPT, UR8, 0x20, URZ ;  /* 0x00000020082e7890 */ /* 0x000fe4000fffe0ff */
[----:B------:R-:W-:Y:S02]  /*121c0*/  UIADD3.64 UR26, UPT, UPT, UR34, 0x400, URZ ;  /* 0x00000400221a7897 */ /* 0x000fe4000fffe0ff */
[----:B------:R-:W-:-:S02]  /*121d0*/  UIADD3 UR47, UPT, UPT, UR8, 0x20, URZ ;  /* 0x00000020082f7890 */ /* 0x000fc4000fffe0ff */
[----:B------:R-:W-:Y:S01]  /*121e0*/  UIADD3.64 UR28, UPT, UPT, UR34, 0x500, URZ ;  /* 0x00000500221c7897 */ /* 0x000fe2000fffe0ff */
[----:B------:R-:W-:Y:S01]  /*121f0*/  UMOV UR36, 0x0 ;  /* 0x0000000000247882 */ /* 0x000fe20000000000 */
[----:B------:R-:W-:Y:S01]  /*12200*/  UMOV UR37, 0x8088010 ;  /* 0x0808801000257882 */ /* 0x000fe20000000000 */
[----:B------:R-:W-:Y:S01]  /*12210*/  UIADD3 UR52, UPT, UPT, UR8, 0x20, URZ ;  /* 0x0000002008347890 */ /* 0x000fe2000fffe0ff */
[----:B------:R-:W-:Y:S01]  /*12220*/  UMOV UR15, 0x40004040 ;  /* 0x40004040000f7882 */ /* 0x000fe20000000000 */
[----:B------:R-:W-:Y:S01]  /*12230*/  UIADD3.64 UR30, UPT, UPT, UR34, 0x600, URZ ;  /* 0x00000600221e7897 */ /* 0x000fe2000fffe0ff */
[----:B------:R-:W-:Y:S01]  /*12240*/  UMOV UR13, 0x40004040 ;  /* 0x40004040000d7882 */ /* 0x000fe20000000000 */
[----:B------:R-:W-:Y:S01]  /*12250*/  UMOV UR38, 0x0 ;  /* 0x0000000000267882 */ /* 0x000fe20000000000 */
[----:B------:R-:W-:Y:S01]  /*12260*/  UMOV UR39, 0x8088010 ;  /* 0x0808801000277882 */ /* 0x000fe20000000000 */
[----:B------:R-:W-:Y:S01]  /*12270*/  UMOV UR40, 0x0 ;  /* 0x0000000000287882 */ /* 0x000fe20000000000 */
[----:B------:R-:W-:Y:S01]  /*12280*/  UMOV UR41, 0x8088010 ;  /* 0x0808801000297882 */ /* 0x000fe20000000000 */
[----:B------:R1:W-:Y:S01]  /*12290*/  UTCQMMA gdesc[UR14], gdesc[UR12], tmem[UR8], tmem[UR36], idesc[UR37], !UPT ;  /* 0x00ff240c0e0075ea */ /* 0x0003e2000f800308 */
[----:B------:R-:W-:Y:S01]  /*122a0*/  UMOV UR42, 0x0 ;  /* 0x00000000002a7882 */ /* 0x000fe20000000000 */
[----:B------:R-:W-:Y:S01]  /*122b0*/  UMOV UR43, 0x8088010 ;  /* 0x08088010002b7882 */ /* 0x000fe20000000000 */
[----:B------:R1:W-:Y:S01]  /*122c0*/  UTCQMMA gdesc[UR34], gdesc[UR32], tmem[UR8], tmem[UR38], idesc[UR39], UPT ;  /* 0x00ff2620220075ea */ /* 0x0003e2000b800308 */
        /* <DEDUP_REMOVED lines=8> */
[----:B------:R1:W-:Y:S01]  /*12350*/  UTCQMMA gdesc[UR22], gdesc[UR12], tmem[UR24], tmem[UR44], idesc[UR45], !UPT ;  /* 0x00ff2c0c160075ea */ /* 0x0003e2000f800318 */
[----:B------:R-:W-:Y:S01]  /*12360*/  UMOV UR54, 0x0 ;  /* 0x0000000000367882 */ /* 0x000fe20000000000 */
[----:B------:R-:W-:Y:S01]  /*12370*/  UMOV UR55, 0x8088010 ;  /* 0x0808801000377882 */ /* 0x000fe20000000000 */
[----:B------:R1:W-:Y:S01]  /*12380*/  UTCQMMA gdesc[UR26], gdesc[UR32], tmem[UR46], tmem[UR48], idesc[UR49], UPT ;  /* 0x00ff30201a0075ea */ /* 0x0003e2000b80032e */
[----:B------:R1:W-:Y:S01]  /*12390*/  UTCQMMA gdesc[UR28], gdesc[UR6], tmem[UR47], tmem[UR50], idesc[UR51], UPT ;  /* 0x00ff32061c0075ea */ /* 0x0003e2000b80032f */
[----:B------:R1:W-:Y:S01]  /*123a0*/  UTCQMMA gdesc[UR30], gdesc[UR18], tmem[UR52], tmem[UR54], idesc[UR55], UPT ;  /* 0x00ff36121e0075ea */ /* 0x0003e2000b800334 */
[----:B------:R1:W-:Y:S01]  /*123b0*/  UTCBAR [UR25], URZ ;  /* 0x000000ff190073e9 */ /* 0x0003e200080000ff */
[----:B------:R-:W-:Y:S01]  /*123c0*/  NOP ;  /* 0x0000000000007918 */ /* 0x000fe20000000000 */
.L_x_6:
[----:B-1----:R-:W-:Y:S01]  /*123d0*/  UMOV UR4, URZ ;  /* 0x000000ff00047c82 */ /* 0x002fe20008000000 */
[----:B------:R-:W-:Y:S05]  /*123e0*/  @!P3 BRA `(.L_x_7) ;  /* 0x000001280024b947 */ /* 0x000fea0003800000 */
[----:B0-----:R-:W-:Y:S01]  /*123f0*/  SHF.R.S32.HI R14, RZ, 0x1f, R63 ;  /* 0x0000001fff0e7819 */ /* 0x001fe2000001143f */
[----:B------:R-:W-:Y:S01]  /*12400*/  UIADD3 UR4, UPT, UPT, UR9, 0x8000, URZ ;  /* 0x0000800009047890 */ /* 0x000fe2000fffe0ff */
[----:B-----5:R-:W-:Y:S01]  /*12410*/  IMAD.SHL.U32 R12, R12, 0x80, RZ ;  /* 0x000000800c0c7824 */ /* 0x020fe200078e00ff */
[----:B------:R-:W-:Y:S01]  /*12420*/  UIADD3 UR5, UPT, UPT, UR9, 0x11000, URZ ;  /* 0x0001100009057890 */ /* 0x000fe2000fffe0ff */
[----:B------:R-:W-:Y:S01]  /*12430*/  LEA.HI R14, R14, R63, RZ, 0x7 ;  /* 0x0000003f0e0e7211 */ /* 0x000fe200078f38ff */
[----:B------:R-:W-:Y:S01]  /*12440*/  USHF.R.U32.HI UR4, URZ, 0x4, UR4 ;  /* 0x00000004ff047899 */ /* 0x000fe20008011604 */
[----:B------:R-:W-:Y:S01]  /*12450*/  IMAD.SHL.U32 R13, R13, 0x80, RZ ;  /* 0x000000800d0d7824 */ /* 0x000fe200078e00ff */
[----:B------:R-:W-:Y:S01]  /*12460*/  USHF.R.U32.HI UR5, URZ, 0x4, UR5 ;  /* 0x00000004ff057899 */ /* 0x000fe20008011605 */
[----:B------:R-:W-:Y:S01]  /*12470*/  SHF.R.S32.HI R14, RZ, 0x7, R14 ;  /* 0x00000007ff0e7819 */ /* 0x000fe2000001140e */
[----:B------:R-:W-:Y:S01]  /*12480*/  USGXT.U32 UR14, UR4, 0xe ;  /* 0x0000000e040e789a */ /* 0x000fe20008000000 */
[----:B------:R-:W-:Y:S01]  /*12490*/  IMAD.MOV.U32 R16, RZ, RZ, RZ ;  /* 0x000000ffff107224 */ /* 0x000fe200078e00ff */
[----:B------:R-:W-:Y:S01]  /*124a0*/  USGXT.U32 UR12, UR5, 0xe ;  /* 0x0000000e050c789a */ /* 0x000fe20008000000 */
[----:B------:R-:W-:Y:S01]  /*124b0*/  VIMNMX R14, PT, PT, R14, 0x2, !PT ;  /* 0x000000020e0e7848 */ /* 0x000fe20007fe0100 */
[----:B------:R-:W-:Y:S01]  /*124c0*/  UIADD3 UR22, UP1, UPT, UR14, 0x100, URZ ;  /* 0x000001000e167890 */ /* 0x000fe2000ff3e0ff */
[----:B------:R-:W-:Y:S01]  /*124d0*/  SHF.R.S32.HI R15, RZ, 0x1f, R13 ;  /* 0x0000001fff0f7819 */ /* 0x000fe2000001140d */
[----:B------:R-:W-:-:S02]  /*124e0*/  UIADD3 UR24, UP2, UPT, UR12, 0x2, URZ ;  /* 0x000000020c187890 */ /* 0x000fc4000ff5e0ff */
[----:B------:R-:W-:Y:S01]  /*124f0*/  VIADD R14, R14, 0xfffffffe ;  /* 0xfffffffe0e0e7836 */ /* 0x000fe20000000000 */
[----:B------:R-:W-:Y:S01]  /*12500*/  UMOV UR4, URZ ;  /* 0x000000ff00047c82 */ /* 0x000fe20008000000 */
[----:B------:R-:W-:Y:S01]  /*12510*/  UMOV UR5, URZ ;  /* 0x000000ff00057c82 */ /* 0x000fe20008000000 */
[----:B------:R-:W-:Y:S02]  /*12520*/  UIADD3.X UR23, UPT, UPT, UR4, 0x40004040, URZ, UP1, !UPT ;  /* 0x4000404004177890 */ /* 0x000fe40008ffe4ff */
[----:B------:R0:W-:Y:S01]  /*12530*/  STL [R1+0xbcc], R14 ;  /* 0x000bcc0e01007387 */ /* 0x0001e20000100800 */
[----:B------:R-:W-:Y:S01]  /*12540*/  UIADD3.X UR25, UPT, UPT, UR5, 0x40004040, URZ, UP2, !UPT ;  /* 0x4000404005197890 */ /* 0x000fe200097fe4ff */
[----:B------:R-:W-:Y:S02]  /*12550*/  UMOV UR18, 0x1 ;  /* 0x0000000100127882 */ /* 0x000fe40000000000 */
[----:B------:R1:W-:Y:S01]  /*12560*/  STL [R1+0xbb0], RZ ;  /* 0x000bb0ff01007387 */ /* 0x0003e20000100800 */
[----:B------:R-:W-:-:S02]  /*12570*/  UIADD3.64 UR26, UPT, UPT, UR22, 0x100, URZ ;  /* 0x00000100161a7897 */ /* 0x000fc4000fffe0ff */
[----:B------:R-:W-:Y:S02]  /*12580*/  UIADD3.64 UR28, UPT, UPT, UR24, 0x2, URZ ;  /* 0x00000002181c7897 */ /* 0x000fe4000fffe0ff */
[----:B------:R-:W-:Y:S01]  /*12590*/  UIADD3.64 UR30, UPT, UPT, UR22, 0x200, URZ ;  /* 0x00000200161e7897 */ /* 0x000fe2000fffe0ff */
[----:B0-----:R-:W-:Y:S01]  /*125a0*/  SHF.R.S32.HI R14, RZ, 0x1f, R12 ;  /* 0x0000001fff0e7819 */ /* 0x001fe2000001140c */
[----:B------:R-:W-:Y:S02]  /*125b0*/  UIADD3.64 UR32, UPT, UPT, UR24, 0x4, URZ ;  /* 0x0000000418207897 */ /* 0x000fe4000fffe0ff */
[----:B------:R-:W-:Y:S02]  /*125c0*/  UIADD3.64 UR34, UPT, UPT, UR22, 0x300, URZ ;  /* 0x0000030016227897 */ /* 0x000fe4000fffe0ff */
[----:B------:R-:W-:Y:S02]  /*125d0*/  UIADD3.64 UR36, UPT, UPT, UR22, 0x400, URZ ;  /* 0x0000040016247897 */ /* 0x000fe4000fffe0ff */
[----:B------:R-:W-:-:S02]  /*125e0*/  UIADD3.64 UR38, UPT, UPT, UR22, 0x500, URZ ;  /* 0x0000050016267897 */ /* 0x000fc4000fffe0ff */
[----:B------:R-:W-:Y:S01]  /*125f0*/  UIADD3.64 UR40, UPT, UPT, UR22, 0x600, URZ ;  /* 0x0000060016287897 */ /* 0x000fe2000fffe0ff */
[----:B-1----:R-:W-:-:S11]  /*12600*/  UMOV UR13, 0x40004040 ;  /* 0x40004040000d7882 */ /* 0x002fd60000000000 */
.L_x_10:
[----:B------:R-:W2:Y:S04]  /*12610*/  LDL.LU R33, [R1+0x400] ;  /* 0x0004000001217983 */ /* 0x000ea80000300800 */
[----:B------:R-:W3:Y:S04]  /*12620*/  LDL.LU R29, [R1+0x53c] ;  /* 0x00053c00011d7983 */ /* 0x000ee80000300800 */
[----:B------:R-:W4:Y:S04]  /*12630*/  LDL.LU R32, [R1+0x538] ;  /* 0x0005380001207983 */ /* 0x000f280000300800 */
[----:B-----5:R-:W5:Y:S04]  /*12640*/  LDL.LU R31, [R1+0x534] ;  /* 0x00053400011f7983 */ /* 0x020f680000300800 */
[----:B------:R-:W5:Y:S04]  /*12650*/  LDL.LU R30, [R1+0x530] ;  /* 0x00053000011e7983 */ /* 0x000f680000300800 */
[----:B------:R-:W5:Y:S04]  /*12660*/  LDL.LU R28, [R1+0x3ec] ;  /* 0x0003ec00011c7983 */ /* 0x000f680000300800 */
[----:B------:R-:W5:Y:S04]  /*12670*/  LDL.LU R27, [R1+0x52c] ;  /* 0x00052c00011b7983 */ /* 0x000f680000300800 */
[----:B------:R-:W5:Y:S04]  /*12680*/  LDL.LU R26, [R1+0x3fc] ;  /* 0x0003fc00011a7983 */ /* 0x000f680000300800 */
[----:B------:R-:W5:Y:S04]  /*12690*/  LDL.LU R25, [R1+0x528] ;  /* 0x0005280001197983 */ /* 0x000f680000300800 */
[----:B-1----:R-:W5:Y:S04]  /*126a0*/  LDL.LU R15, [R1+0x3f8] ;  /* 0x0003f800010f7983 */ /* 0x002f680000300800 */
[----:B------:R-:W5:Y:S04]  /*126b0*/  LDL.LU R24, [R1+0x520] ;  /* 0x0005200001187983 */ /* 0x000f680000300800 */
[----:B------:R-:W5:Y:S04]  /*126c0*/  LDL.LU R21, [R1+0x3f4] ;  /* 0x0003f40001157983 */ /* 0x000f680000300800 */
[----:B------:R-:W5:Y:S04]  /*126d0*/  LDL.LU R23, [R1+0x518] ;  /* 0x0005180001177983 */ /* 0x000f680000300800 */
[----:B------:R-:W5:Y:S04]  /*126e0*/  LDL.LU R20, [R1+0x3f0] ;  /* 0x0003f00001147983 */ /* 0x000f680000300800 */
[----:B------:R-:W5:Y:S04]  /*126f0*/  LDL.LU R22, [R1+0x510] ;  /* 0x0005100001167983 */ /* 0x000f680000300800 */
[----:B------:R-:W5:Y:S04]  /*12700*/  LDL.LU R19, [R1+0x3e8] ;  /* 0x0003e80001137983 */ /* 0x000f680000300800 */
[----:B------:R-:W5:Y:S01]  /*12710*/  LDL.LU R18, [R1+0x508] ;  /* 0x0005080001127983 */ /* 0x000f620000300800 */
[----:B------:R-:W-:Y:S01]  /*12720*/  IMAD.U32 R16, R16, -0x80000000, RZ ;  /* 0x8000000010107824 */ /* 0x000fe200078e00ff */
[----:B--2---:R-:W-:-:S02]  /*12730*/  IADD3 R33, P4, PT, R13, R33, RZ ;  /* 0x000000210d217210 */ /* 0x004fc40007f9e0ff */
[C---:B---3--:R-:W-:Y:S02]  /*12740*/  IADD3 R29, P5, PT, R13.reuse, R29, RZ ;  /* 0x0000001d0d1d7210 */ /* 0x048fe40007fbe0ff */
[----:B----4-:R-:W-:-:S03]  /*12750*/  IADD3 R32, P6, PT, R13, R32, RZ ;  /* 0x000000200d207210 */ /* 0x010fc60007fde0ff */
[----:B------:R0:W-:Y:S01]  /*12760*/  STL [R1+0x53c], R29 ;  /* 0x00053c1d01007387 */ /* 0x0001e20000100800 */
[----:B-----5:R-:W-:-:S03]  /*12770*/  IADD3 R31, P2, PT, R13, R31, RZ ;  /* 0x0000001f0d1f7210 */ /* 0x020fc60007f5e0ff */
[----:B------:R-:W-:Y:S01]  /*12780*/  STL [R1+0x400], R33 ;  /* 0x0004002101007387 */ /* 0x000fe20000100800 */
[----:B------:R-:W-:-:S03]  /*12790*/  IADD3 R30, P3, PT, R13, R30, RZ ;  /* 0x0000001e0d1e7210 */ /* 0x000fc60007f7e0ff */
[----:B------:R-:W-:Y:S01]  /*127a0*/  STL [R1+0x538], R32 ;  /* 0x0005382001007387 */ /* 0x000fe20000100800 */
[----:B0-----:R-:W-:-:S03]  /*127b0*/  SHF.R.S32.HI R29, RZ, 0x1f, R13 ;  /* 0x0000001fff1d7819 */ /* 0x001fc6000001140d */
[----:B------:R-:W-:Y:S02]  /*127c0*/  STL [R1+0x534], R31 ;  /* 0x0005341f01007387 */ /* 0x000fe40000100800 */
[----:B------:R-:W-:Y:S01]  /*127d0*/  IMAD.X R28, R29, 0x1, R28, P4 ;  /* 0x000000011d1c7824 */ /* 0x000fe200020e061c */
[----:B------:R-:W-:Y:S01]  /*127e0*/  IADD3 R27, P4, PT, R13, R27, RZ ;  /* 0x0000001b0d1b7210 */ /* 0x000fe20007f9e0ff */
[----:B------:R-:W-:Y:S01]  /*127f0*/  STL [R1+0x530], R30 ;  /* 0x0005301e01007387 */ /* 0x000fe20000100800 */
[----:B------:R-:W-:-:S03]  /*12800*/  IMAD.X R26, R29, 0x1, R26, P5 ;  /* 0x000000011d1a7824 */ /* 0x000fc600028e061a */
[----:B------:R-:W-:Y:S01]  /*12810*/  STL [R1+0x3ec], R28 ;  /* 0x0003ec1c01007387 */ /* 0x000fe20000100800 */
[----:B------:R-:W-:-:S03]  /*12820*/  IADD3 R25, P5, PT, R13, R25, RZ ;  /* 0x000000190d197210 */ /* 0x000fc60007fbe0ff */
[----:B------:R-:W-:Y:S01]  /*12830*/  STL [R1+0x52c], R27 ;  /* 0x00052c1b01007387 */ /* 0x000fe20000100800 */
[----:B------:R-:W-:-:S05]  /*12840*/  IMAD.X R15, R29, 0x1, R15, P6 ;  /* 0x000000011d0f7824 */ /* 0x000fca00030e060f */
[----:B------:R0:W-:Y:S01]  /*12850*/  STL [R1+0x3f8], R15 ;  /* 0x0003f80f01007387 */ /* 0x0001e20000100800 */
[----:B------:R-:W-:-:S03]  /*12860*/  IMAD.X R21, R29, 0x1, R21, P2 ;  /* 0x000000011d157824 */ /* 0x000fc600010e0615 */
[----:B------:R-:W-:Y:S01]  /*12870*/  STL [R1+0x3fc], R26 ;  /* 0x0003fc1a01007387 */ /* 0x000fe20000100800 */
[----:B------:R-:W-:-:S03]  /*12880*/  IADD3 R24, P6, PT, R13, R24, RZ ;  /* 0x000000180d187210 */ /* 0x000fc60007fde0ff */
[----:B0-----:R-:W2:Y:S01]  /*12890*/  LDL.LU R15, [R1+0x524] ;  /* 0x00052400010f7983 */ /* 0x001ea20000300800 */
[----:B------:R-:W-:-:S03]  /*128a0*/  IMAD.X R20, R29, 0x1, R20, P3 ;  /* 0x000000011d147824 */ /* 0x000fc600018e0614 */
[----:B------:R-:W-:Y:S04]  /*128b0*/  STL [R1+0x528], R25 ;  /* 0x0005281901007387 */ /* 0x000fe80000100800 */
[----:B------:R0:W-:Y:S01]  /*128c0*/  STL [R1+0x3f4], R21 ;  /* 0x0003f41501007387 */ /* 0x0001e20000100800 */
[----:B------:R-:W-:Y:S01]  /*128d0*/  IADD3 R23, P2, PT, R13, R23, RZ ;  /* 0x000000170d177210 */ /* 0x000fe20007f5e0ff */
[----:B------:R-:W-:Y:S02]  /*128e0*/  IMAD.X R19, R29, 0x1, R19, P4 ;  /* 0x000000011d137824 */ /* 0x000fe400020e0613 */
[----:B0-----:R-:W3:Y:S04]  /*128f0*/  LDL.LU R21, [R1+0x500] ;  /* 0x0005000001157983 */ /* 0x001ee80000300800 */
[----:B------:R-:W-:Y:S01]  /*12900*/  STL [R1+0x520], R24 ;  /* 0x0005201801007387 */ /* 0x000fe20000100800 */
[----:B------:R-:W-:-:S03]  /*12910*/  IADD3 R22, P3, PT, R13, R22, RZ ;  /* 0x000000160d167210 */ /* 0x000fc60007f7e0ff */
[----:B------:R0:W-:Y:S01]  /*12920*/  STL [R1+0x3f0], R20 ;  /* 0x0003f01401007387 */ /* 0x0001e20000100800 */
[----:B------:R-:W-:-:S03]  /*12930*/  IADD3 R18, P4, PT, R13, R18, RZ ;  /* 0x000000120d127210 */ /* 0x000fc60007f9e0ff */
[----:B0-----:R-:W4:Y:S04]  /*12940*/  LDL.LU R20, [R1+0x51c] ;  /* 0x00051c0001147983 */ /* 0x001f280000300800 */
[----:B------:R-:W-:Y:S04]  /*12950*/  STL [R1+0x518], R23 ;  /* 0x0005181701007387 */ /* 0x000fe80000100800 */
[----:B------:R0:W-:Y:S04]  /*12960*/  STL [R1+0x3e8], R19 ;  /* 0x0003e81301007387 */ /* 0x0001e80000100800 */
[----:B0-----:R-:W5:Y:S04]  /*12970*/  LDL.LU R19, [R1+0x4f8] ;  /* 0x0004f80001137983 */ /* 0x001f680000300800 */
[----:B------:R-:W-:Y:S04]  /*12980*/  STL [R1+0x510], R22 ;  /* 0x0005101601007387 */ /* 0x000fe80000100800 */
[----:B------:R-:W5:Y:S04]  /*12990*/  LDL.LU R44, [R1+0x514] ;  /* 0x00051400012c7983 */ /* 0x000f680000300800 */
[----:B------:R-:W5:Y:S04]  /*129a0*/  LDL.LU R43, [R1+0x4f0] ;  /* 0x0004f000012b7983 */ /* 0x000f680000300800 */
[----:B------:R-:W5:Y:S04]  /*129b0*/  LDL.LU R42, [R1+0x50c] ;  /* 0x00050c00012a7983 */ /* 0x000f680000300800 */
[----:B------:R0:W-:Y:S04]  /*129c0*/  STL [R1+0x508], R18 ;  /* 0x0005081201007387 */ /* 0x0001e80000100800 */
[----:B------:R-:W5:Y:S04]  /*129d0*/  LDL.LU R41, [R1+0x4e8] ;  /* 0x0004e80001297983 */ /* 0x000f680000300800 */
        /* <DEDUP_REMOVED lines=15> */
[----:B0-----:R-:W5:Y:S04]  /*12ad0*/  LDL.LU R18, [R1+0x4a8] ;  /* 0x0004a80001127983 */ /* 0x001f680000300800 */
[----:B------:R-:W5:Y:S01]  /*12ae0*/  LDL.LU R24, [R1+0x4c4] ;  /* 0x0004c40001187983 */ /* 0x000f620000300800 */
[----:B--2---:R-:W-:-:S05]  /*12af0*/  IMAD.X R15, R29, 0x1, R15, P5 ;  /* 0x000000011d0f7824 */ /* 0x004fca00028e060f */
[----:B------:R0:W-:Y:S04]  /*12b00*/  STL [R1+0x524], R15 ;  /* 0x0005240f01007387 */ /* 0x0001e80000100800 */
[----:B0-----:R-:W2:Y:S01]  /*12b10*/  LDL.LU R15, [R1+0x4a0] ;  /* 0x0004a000010f7983 */ /* 0x001ea20000300800 */
[----:B---3--:R-:W-:-:S03]  /*12b20*/  IADD3 R21, P5, PT, R13, R21, RZ ;  /* 0x000000150d157210 */ /* 0x008fc60007fbe0ff */
[----:B------:R-:W3:Y:S04]  /*12b30*/  LDL.LU R23, [R1+0x4bc] ;  /* 0x0004bc0001177983 */ /* 0x000ee80000300800 */
[----:B------:R0:W-:Y:S04]  /*12b40*/  STL [R1+0x500], R21 ;  /* 0x0005001501007387 */ /* 0x0001e80000100800 */
[----:B0-----:R-:W3:Y:S01]  /*12b50*/  LDL.LU R21, [R1+0x498] ;  /* 0x0004980001157983 */ /* 0x001ee20000300800 */
[----:B----4-:R-:W-:-:S03]  /*12b60*/  IMAD.X R20, R29, 0x1, R20, P6 ;  /* 0x000000011d147824 */ /* 0x010fc600030e0614 */
[----:B------:R-:W4:Y:S04]  /*12b70*/  LDL.LU R22, [R1+0x4b4] ;  /* 0x0004b40001167983 */ /* 0x000f280000300800 */
[----:B------:R0:W-:Y:S04]  /*12b80*/  STL [R1+0x51c], R20 ;  /* 0x00051c1401007387 */ /* 0x0001e80000100800 */
[----:B0-----:R-:W4:Y:S01]  /*12b90*/  LDL.LU R20, [R1+0x490] ;  /* 0x0004900001147983 */ /* 0x001f220000300800 */
[----:B-----5:R-:W-:-:S05]  /*12ba0*/  IADD3 R19, P6, PT, R13, R19, RZ ;  /* 0x000000130d137210 */ /* 0x020fca0007fde0ff */
[----:B------:R0:W-:Y:S01]  /*12bb0*/  STL [R1+0x4f8], R19 ;  /* 0x0004f81301007387 */ /* 0x0001e20000100800 */
[----:B------:R-:W-:Y:S01]  /*12bc0*/  IMAD.X R44, R29, 0x1, R44, P2 ;  /* 0x000000011d2c7824 */ /* 0x000fe200010e062c */
[----:B------:R-:W-:Y:S02]  /*12bd0*/  IADD3 R43, P2, PT, R13, R43, RZ ;  /* 0x0000002b0d2b7210 */ /* 0x000fe40007f5e0ff */
[----:B0-----:R-:W5:Y:S01]  /*12be0*/  LDL.LU R19, [R1+0x4ac] ;  /* 0x0004ac0001137983 */ /* 0x001f620000300800 */
[----:B------:R-:W-:-:S03]  /*12bf0*/  IMAD.X R42, R29, 0x1, R42, P3 ;  /* 0x000000011d2a7824 */ /* 0x000fc600018e062a */
[----:B------:R-:W-:Y:S01]  /*12c00*/  STL [R1+0x514], R44 ;  /* 0x0005142c01007387 */ /* 0x000fe20000100800 */
[----:B------:R-:W-:-:S03]  /*12c10*/  IADD3 R41, P3, PT, R13, R41, RZ ;  /* 0x000000290d297210 */ /* 0x000fc60007f7e0ff */
[----:B------:R-:W-:Y:S01]  /*12c20*/  STL [R1+0x4f0], R43 ;  /* 0x0004f02b01007387 */ /* 0x000fe20000100800 */
        /* <DEDUP_REMOVED lines=26> */
[----:B------:R-:W-:Y:S01]  /*12dd0*/  IADD3 R26, P5, PT, R13, R26, RZ ;  /* 0x0000001a0d1a7210 */ /* 0x000fe20007fbe0ff */
[----:B------:R-:W-:Y:S02]  /*12de0*/  IMAD.X R25, R29, 0x1, R25, P6 ;  /* 0x000000011d197824 */ /* 0x000fe400030e0619 */
[----:B------:R-:W-:Y:S01]  /*12df0*/  STL [R1+0x4b8], R28 ;  /* 0x0004b81c01007387 */ /* 0x000fe20000100800 */
[----:B------:R-:W-:-:S03]  /*12e00*/  IADD3 R18, P6, PT, R13, R18, RZ ;  /* 0x000000120d127210 */ /* 0x000fc60007fde0ff */
[----:B------:R-:W-:Y:S04]  /*12e10*/  STL [R1+0x4d4], R27 ;  /* 0x0004d41b01007387 */ /* 0x000fe80000100800 */
[----:B------:R0:W-:Y:S04]  /*12e20*/  STL [R1+0x4a8], R18 ;  /* 0x0004a81201007387 */ /* 0x0001e80000100800 */
[----:B------:R-:W-:Y:S04]  /*12e30*/  STL [R1+0x4b0], R26 ;  /* 0x0004b01a01007387 */ /* 0x000fe80000100800 */
[----:B0-----:R-:W5:Y:S01]  /*12e40*/  LDL.LU R18, [R1+0x488] ;  /* 0x0004880001127983 */ /* 0x001f620000300800 */
[----:B------:R-:W-:-:S03]  /*12e50*/  IMAD.X R24, R29, 0x1, R24, P2 ;  /* 0x000000011d187824 */ /* 0x000fc600010e0618 */
[----:B------:R-:W-:Y:S01]  /*12e60*/  STL [R1+0x4cc], R25 ;  /* 0x0004cc1901007387 */ /* 0x000fe20000100800 */
[----:B--2---:R-:W-:Y:S01]  /*12e70*/  IADD3 R15, P2, PT, R13, R15, RZ ;  /* 0x0000000f0d0f7210 */ /* 0x004fe20007f5e0ff */
[----:B---3--:R-:W-:-:S04]  /*12e80*/  IMAD.X R23, R29, 0x1, R23, P3 ;  /* 0x000000011d177824 */ /* 0x008fc800018e0617 */
[----:B------:R0:W-:Y:S04]  /*12e90*/  STL [R1+0x4a0], R15 ;  /* 0x0004a00f01007387 */ /* 0x0001e80000100800 */
[----:B0-----:R-:W2:Y:S01]  /*12ea0*/  LDL.LU R15, [R1+0x4a4] ;  /* 0x0004a400010f7983 */ /* 0x001ea20000300800 */
[----:B------:R-:W-:-:S03]  /*12eb0*/  IADD3 R21, P3, PT, R13, R21, RZ ;  /* 0x000000150d157210 */ /* 0x000fc60007f7e0ff */
[----:B------:R-:W-:Y:S01]  /*12ec0*/  STL [R1+0x4c4], R24 ;  /* 0x0004c41801007387 */ /* 0x000fe20000100800 */
[----:B----4-:R-:W-:-:S03]  /*12ed0*/  IMAD.X R22, R29, 0x1, R22, P4 ;  /* 0x000000011d167824 */ /* 0x010fc600020e0616 */
[----:B------:R0:W-:Y:S04]  /*12ee0*/  STL [R1+0x498], R21 ;  /* 0x0004981501007387 */ /* 0x0001e80000100800 */
[----:B0-----:R-:W3:Y:S01]  /*12ef0*/  LDL.LU R21, [R1+0x480] ;  /* 0x0004800001157983 */ /* 0x001ee20000300800 */
[----:B------:R-:W-:-:S03]  /*12f00*/  IADD3 R20, P4, PT, R13, R20, RZ ;  /* 0x000000140d147210 */ /* 0x000fc60007f9e0ff */
[----:B------:R-:W-:Y:S04]  /*12f10*/  STL [R1+0x4bc], R23 ;  /* 0x0004bc1701007387 */ /* 0x000fe80000100800 */
[----:B------:R0:W-:Y:S04]  /*12f20*/  STL [R1+0x490], R20 ;  /* 0x0004901401007387 */ /* 0x0001e80000100800 */
[----:B0-----:R-:W4:Y:S01]  /*12f30*/  LDL.LU R20, [R1+0x49c] ;  /* 0x00049c0001147983 */ /* 0x001f220000300800 */
[----:B-----5:R-:W-:-:S03]  /*12f40*/  IMAD.X R19, R29, 0x1, R19, P5 ;  /* 0x000000011d137824 */ /* 0x020fc600028e0613 */
        /* <DEDUP_REMOVED lines=21> */
[----:B0-----:R-:W5:Y:S01]  /*130a0*/  LDL.LU R19, [R1+0x44c] ;  /* 0x00044c0001137983 */ /* 0x001f620000300800 */
[----:B------:R-:W-:-:S03]  /*130b0*/  IADD3 R18, P5, PT, R13, R18, RZ ;  /* 0x000000120d127210 */ /* 0x000fc60007fbe0ff */
[----:B------:R-:W5:Y:S04]  /*130c0*/  LDL.LU R24, [R1+0xb54] ;  /* 0x000b540001187983 */ /* 0x000f680000300800 */
[----:B------:R0:W-:Y:S04]  /*130d0*/  STL [R1+0x488], R18 ;  /* 0x0004881201007387 */ /* 0x0001e80000100800 */
        /* <DEDUP_REMOVED lines=9> */
[----:B----4-:R-:W-:-:S05]  /*13170*/  IMAD.X R20, R29, 0x1, R20, P2 ;  /* 0x000000011d147824 */ /* 0x010fca00010e0614 */
[----:B------:R0:W-:Y:S01]  /*13180*/  STL [R1+0x49c], R20 ;  /* 0x00049c1401007387 */ /* 0x0001e20000100800 */
[----:B-----5:R-:W-:Y:S01]  /*13190*/  IADD3 R44, P2, PT, R13, R44, RZ ;  /* 0x0000002c0d2c7210 */ /* 0x020fe20007f5e0ff */
[----:B------:R-:W-:Y:S02]  /*131a0*/  IMAD.X R43, R29, 0x1, R43, P3 ;  /* 0x000000011d2b7824 */ /* 0x000fe400018e062b */
[----:B0-----:R-:W4:Y:S01]  /*131b0*/  LDL.LU R20, [R1+0xb3c] ;  /* 0x000b3c0001147983 */ /* 0x001f220000300800 */
        /* <DEDUP_REMOVED lines=32> */
[----:B------:R-:W-:-:S03]  /*133c0*/  IMAD.X R19, R14, 0x1, R19, P2 ;  /* 0x000000010e137824 */ /* 0x000fc600010e0613 */
[----:B------:R-:W-:Y:S01]  /*133d0*/  STL [R1+0xb64], R27 ;  /* 0x000b641b01007387 */ /* 0x000fe20000100800 */
[----:B------:R-:W-:-:S03]  /*133e0*/  IADD3 R25, P6, PT, R12, R25, RZ ;  /* 0x000000190c197210 */ /* 0x000fc60007fde0ff */
[----:B------:R0:W-:Y:S04]  /*133f0*/  STL [R1+0x44c], R19 ;  /* 0x00044c1301007387 */ /* 0x0001e80000100800 */
[----:B------:R-:W-:Y:S04]  /*13400*/  STL [R1+0x454], R26 ;  /* 0x0004541a01007387 */ /* 0x000fe80000100800 */
[----:B0-----:R-:W5:Y:S01]  /*13410*/  LDL.LU R19, [R1+0xb58] ;  /* 0x000b580001137983 */ /* 0x001f620000300800 */
[----:B------:R-:W-:-:S03]  /*13420*/  IMAD.X R18, R14, 0x1, R18, P3 ;  /* 0x000000010e127824 */ /* 0x000fc600018e0612 */
[----:B------:R-:W-:Y:S04]  /*13430*/  STL [R1+0xb5c], R25 ;  /* 0x000b5c1901007387 */ /* 0x000fe80000100800 */
[----:B------:R0:W-:Y:S04]  /*13440*/  STL [R1+0xb70], R18 ;  /* 0x000b701201007387 */ /* 0x0001e80000100800 */
[----:B0-----:R-:W5:Y:S01]  /*13450*/  LDL.LU R18, [R1+0xb34] ;  /* 0x000b340001127983 */ /* 0x001f620000300800 */
[C---:B------:R-:W-:Y:S02]  /*13460*/  IADD3 R24, P2, PT, R12.reuse, R24, RZ ;  /* 0x000000180c187210 */ /* 0x040fe40007f5e0ff */
[----:B------:R-:W-:-:S03]  /*13470*/  IADD3 R23, P3, PT, R12, R23, RZ ;  /* 0x000000170c177210 */ /* 0x000fc60007f7e0ff */
[----:B------:R-:W-:Y:S01]  /*13480*/  STL [R1+0xb54], R24 ;  /* 0x000b541801007387 */ /* 0x000fe20000100800 */
[----:B--2---:R-:W-:-:S05]  /*13490*/  IMAD.X R15, R14, 0x1, R15, P4 ;  /* 0x000000010e0f7824 */ /* 0x004fca00020e060f */
[----:B------:R0:W-:Y:S01]  /*134a0*/  STL [R1+0xb68], R15 ;  /* 0x000b680f01007387 */ /* 0x0001e20000100800 */
[----:B---3--:R-:W-:-:S03]  /*134b0*/  IADD3 R22, P4, PT, R12, R22, RZ ;  /* 0x000000160c167210 */ /* 0x008fc60007f9e0ff */
[----:B0-----:R-:W2:Y:S01]  /*134c0*/  LDL.LU R15, [R1+0xb50] ;  /* 0x000b5000010f7983 */ /* 0x001ea20000300800 */
[----:B------:R-:W-:-:S03]  /*134d0*/  IMAD.X R21, R14, 0x1, R21, P5 ;  /* 0x000000010e157824 */ /* 0x000fc600028e0615 */
[----:B------:R-:W-:Y:S04]  /*134e0*/  STL [R1+0xb4c], R23 ;  /* 0x000b4c1701007387 */ /* 0x000fe80000100800 */
[----:B------:R0:W-:Y:S04]  /*134f0*/  STL [R1+0xb60], R21 ;  /* 0x000b601501007387 */ /* 0x0001e80000100800 */
[----:B0-----:R-:W3:Y:S01]  /*13500*/  LDL.LU R21, [R1+0xb2c] ;  /* 0x000b2c0001157983 */ /* 0x001ee20000300800 */
[----:B----4-:R-:W-:-:S03]  /*13510*/  IADD3 R20, P5, PT, R12, R20, RZ ;  /* 0x000000140c147210 */ /* 0x010fc60007fbe0ff */
[----:B------:R-:W-:Y:S04]  /*13520*/  STL [R1+0xb44], R22 ;  /* 0x000b441601007387 */ /* 0x000fe80000100800 */
[----:B------:R-:W4:Y:S04]  /*13530*/  LDL.LU R43, [R1+0xb48] ;  /* 0x000b4800012b7983 */ /* 0x000f280000300800 */
[----:B------:R-:W4:Y:S04]  /*13540*/  LDL.LU R42, [R1+0xb24] ;  /* 0x000b2400012a7983 */ /* 0x000f280000300800 */
[----:B------:R-:W4:Y:S04]  /*13550*/  LDL.LU R41, [R1+0xb40] ;  /* 0x000b400001297983 */ /* 0x000f280000300800 */
[----:B------:R0:W-:Y:S04]  /*13560*/  STL [R1+0xb3c], R20 ;  /* 0x000b3c1401007387 */ /* 0x0001e80000100800 */
        /* <DEDUP_REMOVED lines=16> */
[----:B0-----:R-:W4:Y:S01]  /*13670*/  LDL.LU R20, [R1+0xadc] ;  /* 0x000adc0001147983 */ /* 0x001f220000300800 */
[----:B-----5:R-:W-:-:S03]  /*13680*/  IMAD.X R19, R14, 0x1, R19, P6 ;  /* 0x000000010e137824 */ /* 0x020fc600030e0613 */
[----:B------:R-:W5:Y:S04]  /*13690*/  LDL.LU R24, [R1+0xaf8] ;  /* 0x000af80001187983 */ /* 0x000f680000300800 */
[----:B------:R0:W-:Y:S04]  /*136a0*/  STL [R1+0xb58], R19 ;  /* 0x000b581301007387 */ /* 0x0001e80000100800 */
        /* <DEDUP_REMOVED lines=9> */
[----:B---3--:R-:W-:-:S05]  /*13740*/  IADD3 R21, P2, PT, R12, R21, RZ ;  /* 0x000000150c157210 */ /* 0x008fca0007f5e0ff */
[----:B------:R0:W-:Y:S01]  /*13750*/  STL [R1+0xb2c], R21 ;  /* 0x000b2c1501007387 */ /* 0x0001e20000100800 */
[----:B----4-:R-:W-:Y:S01]  /*13760*/  IMAD.X R43, R14, 0x1, R43, P3 ;  /* 0x000000010e2b7824 */ /* 0x010fe200018e062b */
[----:B------:R-:W-:Y:S02]  /*13770*/  IADD3 R42, P3, PT, R12, R42, RZ ;  /* 0x0000002a0c2a7210 */ /* 0x000fe40007f7e0ff */
[----:B0-----:R-:W3:Y:S01]  /*13780*/  LDL.LU R21, [R1+0xae0] ;  /* 0x000ae00001157983 */ /* 0x001ee20000300800 */
        /* <DEDUP_REMOVED lines=34> */
[----:B------:R-:W-:Y:S01]  /*139b0*/  STL [R1+0xb08], R27 ;  /* 0x000b081b01007387 */ /* 0x000fe20000100800 */
[----:B-----5:R-:W-:-:S03]  /*139c0*/  IMAD.X R24, R14, 0x1, R24, P3 ;  /* 0x000000010e187824 */ /* 0x020fc600018e0618 */
[----:B------:R0:W-:Y:S04]  /*139d0*/  STL [R1+0xadc], R20 ;  /* 0x000adc1401007387 */ /* 0x0001e80000100800 */
[----:B------:R-:W-:Y:S04]  /*139e0*/  STL [R1+0xae4], R26 ;  /* 0x000ae41a01007387 */ /* 0x000fe80000100800 */
[----:B0-----:R-:W4:Y:S01]  /*139f0*/  LDL.LU R20, [R1+0xabc] ;  /* 0x000abc0001147983 */ /* 0x001f220000300800 */
[----:B------:R-:W-:-:S03]  /*13a00*/  IADD3 R19, P3, PT, R12, R19, RZ ;  /* 0x000000130c137210 */ /* 0x000fc60007f7e0ff */
[----:B------:R-:W-:Y:S01]  /*13a10*/  STL [R1+0xb00], R25 ;  /* 0x000b001901007387 */ /* 0x000fe20000100800 */
[----:B------:R-:W-:-:S03]  /*13a20*/  IMAD.X R23, R14, 0x1, R23, P4 ;  /* 0x000000010e177824 */ /* 0x000fc600020e0617 */
[----:B------:R0:W-:Y:S04]  /*13a30*/  STL [R1+0xad4], R19 ;  /* 0x000ad41301007387 */ /* 0x0001e80000100800 */
[----:B0-----:R-:W5:Y:S01]  /*13a40*/  LDL.LU R19, [R1+0xad8] ;  /* 0x000ad80001137983 */ /* 0x001f620000300800 */
[----:B------:R-:W-:-:S03]  /*13a50*/  IADD3 R18, P4, PT, R12, R18, RZ ;  /* 0x000000120c127210 */ /* 0x000fc60007f9e0ff */
[----:B------:R-:W-:Y:S04]  /*13a60*/  STL [R1+0xaf8], R24 ;  /* 0x000af81801007387 */ /* 0x000fe80000100800 */
[----:B------:R0:W-:Y:S04]  /*13a70*/  STL [R1+0xacc], R18 ;  /* 0x000acc1201007387 */ /* 0x0001e80000100800 */
[----:B0-----:R-:W5:Y:S01]  /*13a80*/  LDL.LU R18, [R1+0xab4] ;  /* 0x000ab40001127983 */ /* 0x001f620000300800 */
[----:B------:R-:W-:-:S03]  /*13a90*/  IMAD.X R22, R14, 0x1, R22, P5 ;  /* 0x000000010e167824 */ /* 0x000fc600028e0616 */
[----:B------:R-:W-:Y:S01]  /*13aa0*/  STL [R1+0xaf0], R23 ;  /* 0x000af01701007387 */ /* 0x000fe20000100800 */
[----:B--2---:R-:W-:-:S05]  /*13ab0*/  IADD3 R15, P5, PT, R12, R15, RZ ;  /* 0x0000000f0c0f7210 */ /* 0x004fca0007fbe0ff */
[----:B------:R0:W-:Y:S04]  /*13ac0*/  STL [R1+0xac4], R15 ;  /* 0x000ac40f01007387 */ /* 0x0001e80000100800 */
[----:B0-----:R-:W2:Y:S01]  /*13ad0*/  LDL.LU R15, [R1+0xad0] ;  /* 0x000ad000010f7983 */ /* 0x001ea20000300800 */
[----:B---3--:R-:W-:-:S03]  /*13ae0*/  IMAD.X R21, R14, 0x1, R21, P6 ;  /* 0x000000010e157824 */ /* 0x008fc600030e0615 */
[----:B------:R-:W-:Y:S04]  /*13af0*/  STL [R1+0xae8], R22 ;  /* 0x000ae81601007387 */ /* 0x000fe80000100800 */
[----:B------:R-:W3:Y:S04]  /*13b00*/  LDL.LU R43, [R1+0xaac] ;  /* 0x000aac00012b7983 */ /* 0x000ee80000300800 */
[----:B------:R-:W3:Y:S04]  /*13b10*/  LDL.LU R42, [R1+0xac8] ;  /* 0x000ac800012a7983 */ /* 0x000ee80000300800 */
[----:B------:R-:W3:Y:S04]  /*13b20*/  LDL.LU R41, [R1+0xaa4] ;  /* 0x000aa40001297983 */ /* 0x000ee80000300800 */
[----:B------:R0:W-:Y:S04]  /*13b30*/  STL [R1+0xae0], R21 ;  /* 0x000ae01501007387 */ /* 0x0001e80000100800 */
        /* <DEDUP_REMOVED lines=16> */
[----:B0-----:R-:W3:Y:S01]  /*13c40*/  LDL.LU R21, [R1+0xa80] ;  /* 0x000a800001157983 */ /* 0x001ee20000300800 */
[----:B----4-:R-:W-:-:S03]  /*13c50*/  IADD3 R20, P6, PT, R12, R20, RZ ;  /* 0x000000140c147210 */ /* 0x010fc60007fde0ff */
[----:B------:R-:W4:Y:S04]  /*13c60*/  LDL.LU R24, [R1+0xa5c] ;  /* 0x000a5c0001187983 */ /* 0x000f280000300800 */
[----:B------:R0:W-:Y:S04]  /*13c70*/  STL [R1+0xabc], R20 ;  /* 0x000abc1401007387 */ /* 0x0001e80000100800 */
        /* <DEDUP_REMOVED lines=8> */
[----:B0-----:R-:W5:Y:S01]  /*13d00*/  LDL.LU R18, [R1+0xa68] ;  /* 0x000a680001127983 */ /* 0x001f620000300800 */
[----:B--2---:R-:W-:-:S05]  /*13d10*/  IMAD.X R15, R14, 0x1, R15, P3 ;  /* 0x000000010e0f7824 */ /* 0x004fca00018e060f */
[----:B------:R0:W-:Y:S01]  /*13d20*/  STL [R1+0xad0], R15 ;  /* 0x000ad00f01007387 */ /* 0x0001e20000100800 */
[----:B---3--:R-:W-:Y:S01]  /*13d30*/  IADD3 R43, P3, PT, R12, R43, RZ ;  /* 0x0000002b0c2b7210 */ /* 0x008fe20007f7e0ff */
[----:B------:R-:W-:Y:S02]  /*13d40*/  IMAD.X R42, R14, 0x1, R42, P4 ;  /* 0x000000010e2a7824 */ /* 0x000fe400020e062a */
[----:B0-----:R-:W2:Y:S01]  /*13d50*/  LDL.LU R15, [R1+0xa44] ;  /* 0x000a4400010f7983 */ /* 0x001ea20000300800 */
        /* <DEDUP_REMOVED lines=36> */
[----:B------:R-:W-:Y:S01]  /*13fa0*/  STL [R1+0xa88], R26 ;  /* 0x000a881a01007387 */ /* 0x000fe20000100800 */
[----:B----4-:R-:W-:-:S03]  /*13fb0*/  IADD3 R24, P3, PT, R12, R24, RZ ;  /* 0x000000180c187210 */ /* 0x010fc60007f7e0ff */
[----:B0-----:R-:W3:Y:S01]  /*13fc0*/  LDL.LU R21, [R1+0xa60] ;  /* 0x000a600001157983 */ /* 0x001ee20000300800 */
[----:B------:R-:W-:-:S03]  /*13fd0*/  IMAD.X R20, R14, 0x1, R20, P4 ;  /* 0x000000010e147824 */ /* 0x000fc600020e0614 */
[----:B------:R-:W-:Y:S04]  /*13fe0*/  STL [R1+0xa64], R25 ;  /* 0x000a641901007387 */ /* 0x000fe80000100800 */
[----:B------:R0:W-:Y:S01]  /*13ff0*/  STL [R1+0xa78], R20 ;  /* 0x000a781401007387 */ /* 0x0001e20000100800 */
[----:B-----5:R-:W-:-:S03]  /*14000*/  IADD3 R23, P4, PT, R12, R23, RZ ;  /* 0x000000170c177210 */ /* 0x020fc60007f9e0ff */
[----:B0-----:R-:W4:Y:S01]  /*14010*/  LDL.LU R20, [R1+0xa3c] ;  /* 0x000a3c0001147983 */ /* 0x001f220000300800 */
[----:B------:R-:W-:-:S03]  /*14020*/  IMAD.X R19, R14, 0x1, R19, P5 ;  /* 0x000000010e137824 */ /* 0x000fc600028e0613 */
[----:B------:R-:W-:Y:S04]  /*14030*/  STL [R1+0xa5c], R24 ;  /* 0x000a5c1801007387 */ /* 0x000fe80000100800 */
[----:B------:R0:W-:Y:S04]  /*14040*/  STL [R1+0xa70], R19 ;  /* 0x000a701301007387 */ /* 0x0001e80000100800 */
[----:B0-----:R-:W5:Y:S01]  /*14050*/  LDL.LU R19, [R1+0xa58] ;  /* 0x000a580001137983 */ /* 0x001f620000300800 */
[----:B------:R-:W-:-:S03]  /*14060*/  IMAD.X R18, R14, 0x1, R18, P6 ;  /* 0x000000010e127824 */ /* 0x000fc600030e0612 */
[----:B------:R-:W-:Y:S04]  /*14070*/  STL [R1+0xa54], R23 ;  /* 0x000a541701007387 */ /* 0x000fe80000100800 */
[----:B------:R0:W-:Y:S04]  /*14080*/  STL [R1+0xa68], R18 ;  /* 0x000a681201007387 */ /* 0x0001e80000100800 */
[----:B0-----:R-:W5:Y:S01]  /*14090*/  LDL.LU R18, [R1+0xa34] ;  /* 0x000a340001127983 */ /* 0x001f620000300800 */
[----:B------:R-:W-:-:S05]  /*140a0*/  IADD3 R22, P5, PT, R12, R22, RZ ;  /* 0x000000160c167210 */ /* 0x000fca0007fbe0ff */
[----:B------:R-:W-:Y:S04]  /*140b0*/  STL [R1+0xa4c], R22 ;  /* 0x000a4c1601007387 */ /* 0x000fe80000100800 */
[----:B------:R-:W5:Y:S04]  /*140c0*/  LDL.LU R43, [R1+0xa50] ;  /* 0x000a5000012b7983 */ /* 0x000f680000300800 */
[----:B------:R-:W5:Y:S04]  /*140d0*/  LDL.LU R42, [R1+0xa2c] ;  /* 0x000a2c00012a7983 */ /* 0x000f680000300800 */
[----:B------:R-:W5:Y:S01]  /*140e0*/  LDL.LU R41, [R1+0xa48] ;  /* 0x000a480001297983 */ /* 0x000f620000300800 */
[----:B--2---:R-:W-:-:S05]  /*140f0*/  IADD3 R15, P6, PT, R12, R15, RZ ;  /* 0x0000000f0c0f7210 */ /* 0x004fca0007fde0ff */
[----:B------:R0:W-:Y:S04]  /*14100*/  STL [R1+0xa44], R15 ;  /* 0x000a440f01007387 */ /* 0x0001e80000100800 */
[----:B------:R-:W2:Y:S04]  /*14110*/  LDL.LU R40, [R1+0xa24] ;  /* 0x000a240001287983 */ /* 0x000ea80000300800 */
        /* <DEDUP_REMOVED lines=15> */
[----:B0-----:R-:W2:Y:S04]  /*14210*/  LDL.LU R15, [R1+0x9e8] ;  /* 0x0009e800010f7983 */ /* 0x001ea80000300800 */
[----:B------:R-:W2:Y:S01]  /*14220*/  LDL.LU R24, [R1+0xa04] ;  /* 0x000a040001187983 */ /* 0x000ea20000300800 */
[----:B---3--:R-:W-:-:S05]  /*14230*/  IMAD.X R21, R14, 0x1, R21, P2 ;  /* 0x000000010e157824 */ /* 0x008fca00010e0615 */
[----:B------:R0:W-:Y:S04]  /*14240*/  STL [R1+0xa60], R21 ;  /* 0x000a601501007387 */ /* 0x0001e80000100800 */
        /* <DEDUP_REMOVED lines=9> */
[----:B------:R-:W-:-:S05]  /*142e0*/  IADD3 R18, P3, PT, R12, R18, RZ ;  /* 0x000000120c127210 */ /* 0x000fca0007f7e0ff */
[----:B------:R0:W-:Y:S04]  /*142f0*/  STL [R1+0xa34], R18 ;  /* 0x000a341201007387 */ /* 0x0001e80000100800 */
[----:B0-----:R-:W5:Y:S01]  /*14300*/  LDL.LU R18, [R1+0x9ec] ;  /* 0x0009ec0001127983 */ /* 0x001f620000300800 */
[----:B------:R-:W-:Y:S01]  /*14310*/  IMAD.X R43, R14, 0x1, R43, P4 ;  /* 0x000000010e2b7824 */ /* 0x000fe200020e062b */
[----:B------:R-:W-:Y:S01]  /*14320*/  IADD3 R42, P4, PT, R12, R42, RZ ;  /* 0x0000002a0c2a7210 */ /* 0x000fe20007f9e0ff */
[----:B------:R-:W-:-:S03]  /*14330*/  IMAD.X R41, R14, 0x1, R41, P5 ;  /* 0x000000010e297824 */ /* 0x000fc600028e0629 */
[----:B------:R-:W-:Y:S04]  /*14340*/  STL [R1+0xa50], R43 ;  /* 0x000a502b01007387 */ /* 0x000fe80000100800 */
[----:B------:R-:W-:Y:S04]  /*14350*/  STL [R1+0xa2c], R42 ;  /* 0x000a2c2a01007387 */ /* 0x000fe80000100800 */
[----:B------:R-:W-:Y:S01]  /*14360*/  STL [R1+0xa48], R41 ;  /* 0x000a482901007387 */ /* 0x000fe20000100800 */
[----:B--2---:R-:W-:Y:S01]  /*14370*/  IADD3 R40, P5, PT, R12, R40, RZ ;  /* 0x000000280c287210 */ /* 0x004fe20007fbe0ff */
[----:B------:R-:W-:-:S04]  /*14380*/  IMAD.X R39, R14, 0x1, R39, P6 ;  /* 0x000000010e277824 */ /* 0x000fc800030e0627 */
        /* <DEDUP_REMOVED lines=26> */
[----:B------:R-:W-:Y:S01]  /*14530*/  IMAD.X R25, R14, 0x1, R25, P3 ;  /* 0x000000010e197824 */ /* 0x000fe200018e0619 */
[----:B------:R-:W-:Y:S01]  /*14540*/  IADD3 R15, P3, PT, R12, R15, RZ ;  /* 0x0000000f0c0f7210 */ /* 0x000fe20007f7e0ff */
[----:B------:R-:W-:Y:S01]  /*14550*/  STL [R1+0xa10], R27 ;  /* 0x000a101b01007387 */ /* 0x000fe20000100800 */
[----:B------:R-:W-:-:S03]  /*14560*/  IMAD.X R24, R14, 0x1, R24, P4 ;  /* 0x000000010e187824 */ /* 0x000fc600020e0618 */
[----:B------:R0:W-:Y:S04]  /*14570*/  STL [R1+0x9e8], R15 ;  /* 0x0009e80f01007387 */ /* 0x0001e80000100800 */
[----:B------:R-:W-:Y:S04]  /*14580*/  STL [R1+0x9f0], R26 ;  /* 0x0009f01a01007387 */ /* 0x000fe80000100800 */
[----:B0-----:R-:W2:Y:S04]  /*14590*/  LDL.LU R15, [R1+0x9c8] ;  /* 0x0009c800010f7983 */ /* 0x001ea80000300800 */
[----:B------:R-:W-:Y:S01]  /*145a0*/  STL [R1+0xa0c], R25 ;  /* 0x000a0c1901007387 */ /* 0x000fe20000100800 */
[----:B---3--:R-:W-:Y:S01]  /*145b0*/  IADD3 R21, P4, PT, R12, R21, RZ ;  /* 0x000000150c157210 */ /* 0x008fe20007f9e0ff */
[----:B----4-:R-:W-:-:S04]  /*145c0*/  IMAD.X R23, R14, 0x1, R23, P5 ;  /* 0x000000010e177824 */ /* 0x010fc800028e0617 */
[----:B------:R0:W-:Y:S04]  /*145d0*/  STL [R1+0x9e0], R21 ;  /* 0x0009e01501007387 */ /* 0x0001e80000100800 */
[----:B0-----:R-:W3:Y:S01]  /*145e0*/  LDL.LU R21, [R1+0x9e4] ;  /* 0x0009e40001157983 */ /* 0x001ee20000300800 */
[----:B------:R-:W-:-:S03]  /*145f0*/  IADD3 R20, P5, PT, R12, R20, RZ ;  /* 0x000000140c147210 */ /* 0x000fc60007fbe0ff */
[----:B------:R-:W-:Y:S01]  /*14600*/  STL [R1+0xa04], R24 ;  /* 0x000a041801007387 */ /* 0x000fe20000100800 */
[----:B-----5:R-:W-:-:S03]  /*14610*/  IMAD.X R22, R14, 0x1, R22, P6 ;  /* 0x000000010e167824 */ /* 0x020fc600030e0616 */
[----:B------:R0:W-:Y:S04]  /*14620*/  STL [R1+0x9d8], R20 ;  /* 0x0009d81401007387 */ /* 0x0001e80000100800 */
[----:B0-----:R-:W4:Y:S01]  /*14630*/  LDL.LU R20, [R1+0x9c0] ;  /* 0x0009c00001147983 */ /* 0x001f220000300800 */
[----:B------:R-:W-:-:S03]  /*14640*/  IADD3 R19, P6, PT, R12, R19, RZ ;  /* 0x000000130c137210 */ /* 0x000fc60007fde0ff */
[----:B------:R-:W-:Y:S04]  /*14650*/  STL [R1+0x9fc], R23 ;  /* 0x0009fc1701007387 */ /* 0x000fe80000100800 */
[----:B------:R0:W-:Y:S04]  /*14660*/  STL [R1+0x9d0], R19 ;  /* 0x0009d01301007387 */ /* 0x0001e80000100800 */
[----:B0-----:R-:W5:Y:S01]  /*14670*/  LDL.LU R19, [R1+0x9dc] ;  /* 0x0009dc0001137983 */ /* 0x001f620000300800 */
[----:B------:R-:W-:-:S03]  /*14680*/  IMAD.X R18, R14, 0x1, R18, P2 ;  /* 0x000000010e127824 */ /* 0x000fc600010e0612 */
        /* <DEDUP_REMOVED lines=23> */
[----:B--2---:R-:W-:-:S05]  /*14800*/  IADD3 R15, P2, PT, R12, R15, RZ ;  /* 0x0000000f0c0f7210 */ /* 0x004fca0007f5e0ff */
[----:B------:R0:W-:Y:S04]  /*14810*/  STL [R1+0x9c8], R15 ;  /* 0x0009c80f01007387 */ /* 0x0001e80000100800 */
        /* <DEDUP_REMOVED lines=9> */
[----:B-----5:R-:W-:-:S05]  /*148b0*/  IMAD.X R19, R14, 0x1, R19, P4 ;  /* 0x000000010e137824 */ /* 0x020fca00020e0613 */
[----:B------:R0:W-:Y:S01]  /*148c0*/  STL [R1+0x9dc], R19 ;  /* 0x0009dc1301007387 */ /* 0x0001e20000100800 */
[----:B------:R-:W-:Y:S01]  /*148d0*/  IADD3 R43, P4, PT, R12, R43, RZ ;  /* 0x0000002b0c2b7210 */ /* 0x000fe20007f9e0ff */
[----:B------:R-:W-:Y:S02]  /*148e0*/  IMAD.X R42, R14, 0x1, R42, P5 ;  /* 0x000000010e2a7824 */ /* 0x000fe400028e062a */
[----:B0-----:R-:W5:Y:S01]  /*148f0*/  LDL.LU R19, [R1+0x960] ;  /* 0x0009600001137983 */ /* 0x001f620000300800 */
        /* <DEDUP_REMOVED lines=33> */
[----:B------:R-:W-:Y:S04]  /*14b10*/  STL [R1+0x988], R27 ;  /* 0x0009881b01007387 */ /* 0x000fe80000100800 */
[----:B------:R0:W-:Y:S04]  /*14b20*/  STL [R1+0xb80], R18 ;  /* 0x000b801201007387 */ /* 0x0001e80000100800 */
[----:B------:R-:W-:Y:S04]  /*14b30*/  STL [R1+0xb78], R26 ;  /* 0x000b781a01007387 */ /* 0x000fe80000100800 */
[----:B0-----:R-:W5:Y:S01]  /*14b40*/  LDL.LU R18, [R1+0x97c] ;  /* 0x00097c0001127983 */ /* 0x001f620000300800 */
[----:B------:R-:W-:-:S02]  /*14b50*/  IADD3 R25, P3, PT, R12, R25, RZ ;  /* 0x000000190c197210 */ /* 0x000fc40007f7e0ff */
[----:B------:R-:W-:-:S03]  /*14b60*/  IADD3 R24, P4, PT, R12, R24, RZ ;  /* 0x000000180c187210 */ /* 0x000fc60007f9e0ff */
[----:B------:R-:W-:Y:S01]  /*14b70*/  STL [R1+0x980], R25 ;  /* 0x0009801901007387 */ /* 0x000fe20000100800 */
[----:B--2---:R-:W-:-:S05]  /*14b80*/  IMAD.X R15, R14, 0x1, R15, P5 ;  /* 0x000000010e0f7824 */ /* 0x004fca00028e060f */
[----:B------:R0:W-:Y:S01]  /*14b90*/  STL [R1+0x994], R15 ;  /* 0x0009940f01007387 */ /* 0x0001e20000100800 */
[----:B------:R-:W-:-:S03]  /*14ba0*/  IADD3 R23, P5, PT, R12, R23, RZ ;  /* 0x000000170c177210 */ /* 0x000fc60007fbe0ff */
[----:B0-----:R-:W2:Y:S04]  /*14bb0*/  LDL.LU R15, [R1+0x958] ;  /* 0x00095800010f7983 */ /* 0x001ea80000300800 */
[----:B------:R-:W-:Y:S01]  /*14bc0*/  STL [R1+0x978], R24 ;  /* 0x0009781801007387 */ /* 0x000fe20000100800 */
[----:B---3--:R-:W-:-:S05]  /*14bd0*/  IMAD.X R21, R14, 0x1, R21, P6 ;  /* 0x000000010e157824 */ /* 0x008fca00030e0615 */
[----:B------:R0:W-:Y:S01]  /*14be0*/  STL [R1+0x98c], R21 ;  /* 0x00098c1501007387 */ /* 0x0001e20000100800 */
[----:B----4-:R-:W-:-:S03]  /*14bf0*/  IADD3 R22, P6, PT, R12, R22, RZ ;  /* 0x000000160c167210 */ /* 0x010fc60007fde0ff */
[----:B0-----:R-:W3:Y:S01]  /*14c00*/  LDL.LU R21, [R1+0x974] ;  /* 0x0009740001157983 */ /* 0x001ee20000300800 */
[----:B------:R-:W-:-:S03]  /*14c10*/  IMAD.X R20, R14, 0x1, R20, P2 ;  /* 0x000000010e147824 */ /* 0x000fc600010e0614 */
[----:B------:R-:W-:Y:S04]  /*14c20*/  STL [R1+0x970], R23 ;  /* 0x0009701701007387 */ /* 0x000fe80000100800 */
[----:B------:R0:W-:Y:S04]  /*14c30*/  STL [R1+0x984], R20 ;  /* 0x0009841401007387 */ /* 0x0001e80000100800 */
[----:B0-----:R-:W4:Y:S01]  /*14c40*/  LDL.LU R20, [R1+0x950] ;  /* 0x0009500001147983 */ /* 0x001f220000300800 */
[----:B-----5:R-:W-:-:S03]  /*14c50*/  IADD3 R19, P2, PT, R12, R19, RZ ;  /* 0x000000130c137210 */ /* 0x020fc60007f5e0ff */
        /* <DEDUP_REMOVED lines=22> */
[----:B------:R-:W-:-:S03]  /*14dc0*/  IMAD.X R18, R14, 0x1, R18, P3 ;  /* 0x000000010e127824 */ /* 0x000fc600018e0612 */
[----:B------:R-:W5:Y:S04]  /*14dd0*/  LDL.LU R24, [R1+0xb90] ;  /* 0x000b900001187983 */ /* 0x000f680000300800 */
[----:B------:R0:W-:Y:S04]  /*14de0*/  STL [R1+0x97c], R18 ;  /* 0x00097c1201007387 */ /* 0x0001e80000100800 */
        /* <DEDUP_REMOVED lines=9> */
[----:B----4-:R-:W-:-:S05]  /*14e80*/  IADD3 R20, P4, PT, R12, R20, RZ ;  /* 0x000000140c147210 */ /* 0x010fca0007f9e0ff */
[----:B------:R0:W-:Y:S01]  /*14e90*/  STL [R1+0x950], R20 ;  /* 0x0009501401007387 */ /* 0x0001e20000100800 */
[----:B-----5:R-:W-:Y:S01]  /*14ea0*/  IMAD.X R43, R14, 0x1, R43, P5 ;  /* 0x000000010e2b7824 */ /* 0x020fe200028e062b */
[----:B------:R-:W-:Y:S02]  /*14eb0*/  IADD3 R42, P5, PT, R12, R42, RZ ;  /* 0x0000002a0c2a7210 */ /* 0x000fe40007fbe0ff */
[----:B0-----:R-:W4:Y:S01]  /*14ec0*/  LDL.LU R20, [R1+0x914] ;  /* 0x0009140001147983 */ /* 0x001f220000300800 */
        /* <DEDUP_REMOVED lines=35> */
[----:B------:R-:W-:-:S03]  /*15100*/  IMAD.X R24, R14, 0x1, R24, P5 ;  /* 0x000000010e187824 */ /* 0x000fc600028e0618 */
[----:B------:R0:W-:Y:S04]  /*15110*/  STL [R1+0x910], R19 ;  /* 0x0009101301007387 */ /* 0x0001e80000100800 */
[----:B------:R-:W-:Y:S04]  /*15120*/  STL [R1+0x918], R26 ;  /* 0x0009181a01007387 */ /* 0x000fe80000100800 */
[----:B0-----:R-:W5:Y:S01]  /*15130*/  LDL.LU R19, [R1+0x8f0] ;  /* 0x0008f00001137983 */ /* 0x001f620000300800 */
[----:B------:R-:W-:-:S03]  /*15140*/  IADD3 R18, P5, PT, R12, R18, RZ ;  /* 0x000000120c127210 */ /* 0x000fc60007fbe0ff */
[----:B------:R-:W-:Y:S04]  /*15150*/  STL [R1+0xb88], R25 ;  /* 0x000b881901007387 */ /* 0x000fe80000100800 */
[----:B------:R0:W-:Y:S04]  /*15160*/  STL [R1+0x908], R18 ;  /* 0x0009081201007387 */ /* 0x0001e80000100800 */
[----:B0-----:R-:W5:Y:S01]  /*15170*/  LDL.LU R18, [R1+0x90c] ;  /* 0x00090c0001127983 */ /* 0x001f620000300800 */
[----:B------:R-:W-:-:S03]  /*15180*/  IMAD.X R23, R14, 0x1, R23, P6 ;  /* 0x000000010e177824 */ /* 0x000fc600030e0617 */
[----:B------:R-:W-:Y:S01]  /*15190*/  STL [R1+0xb90], R24 ;  /* 0x000b901801007387 */ /* 0x000fe20000100800 */
[----:B--2---:R-:W-:Y:S01]  /*151a0*/  IADD3 R15, P6, PT, R12, R15, RZ ;  /* 0x0000000f0c0f7210 */ /* 0x004fe20007fde0ff */
[----:B------:R-:W-:-:S04]  /*151b0*/  IMAD.X R22, R14, 0x1, R22, P2 ;  /* 0x000000010e167824 */ /* 0x000fc800010e0616 */
[----:B------:R0:W-:Y:S04]  /*151c0*/  STL [R1+0x900], R15 ;  /* 0x0009000f01007387 */ /* 0x0001e80000100800 */
[----:B0-----:R-:W2:Y:S04]  /*151d0*/  LDL.LU R15, [R1+0x8e8] ;  /* 0x0008e800010f7983 */ /* 0x001ea80000300800 */
[----:B------:R-:W-:Y:S01]  /*151e0*/  STL [R1+0x924], R23 ;  /* 0x0009241701007387 */ /* 0x000fe20000100800 */
[----:B---3--:R-:W-:-:S05]  /*151f0*/  IADD3 R21, P2, PT, R12, R21, RZ ;  /* 0x000000150c157210 */ /* 0x008fca0007f5e0ff */
[----:B------:R0:W-:Y:S04]  /*15200*/  STL [R1+0x8f8], R21 ;  /* 0x0008f81501007387 */ /* 0x0001e80000100800 */
[----:B0-----:R-:W3:Y:S01]  /*15210*/  LDL.LU R21, [R1+0x904] ;  /* 0x0009040001157983 */ /* 0x001ee20000300800 */
[----:B----4-:R-:W-:-:S03]  /*15220*/  IMAD.X R20, R14, 0x1, R20, P3 ;  /* 0x000000010e147824 */ /* 0x010fc600018e0614 */
        /* <DEDUP_REMOVED lines=22> */
[----:B-----5:R-:W-:-:S03]  /*15390*/  IADD3 R19, P3, PT, R12, R19, RZ ;  /* 0x000000130c137210 */ /* 0x020fc60007f7e0ff */
[----:B------:R-:W5:Y:S04]  /*153a0*/  LDL.LU R24, [R1+0x898] ;  /* 0x0008980001187983 */ /* 0x000f680000300800 */
[----:B------:R0:W-:Y:S04]  /*153b0*/  STL [R1+0x8f0], R19 ;  /* 0x0008f01301007387 */ /* 0x0001e80000100800 */
        /* <DEDUP_REMOVED lines=8> */
[----:B0-----:R-:W2:Y:S01]  /*15440*/  LDL.LU R15, [R1+0x8a4] ;  /* 0x0008a400010f7983 */ /* 0x001ea20000300800 */
[----:B---3--:R-:W-:-:S05]  /*15450*/  IMAD.X R21, R14, 0x1, R21, P5 ;  /* 0x000000010e157824 */ /* 0x008fca00028e0615 */
[----:B------:R0:W-:Y:S01]  /*15460*/  STL [R1+0x904], R21 ;  /* 0x0009041501007387 */ /* 0x0001e20000100800 */
[----:B----4-:R-:W-:Y:S01]  /*15470*/  IADD3 R43, P5, PT, R12, R43, RZ ;  /* 0x0000002b0c2b7210 */ /* 0x010fe20007fbe0ff */
[----:B------:R-:W-:Y:S02]  /*15480*/  IMAD.X R42, R14, 0x1, R42, P6 ;  /* 0x000000010e2a7824 */ /* 0x000fe400030e062a */
[----:B0-----:R-:W3:Y:S01]  /*15490*/  LDL.LU R21, [R1+0x880] ;  /* 0x0008800001157983 */ /* 0x001ee20000300800 */
        /* <DEDUP_REMOVED lines=51> */
[----:B------:R0:W-:Y:S04]  /*157d0*/  STL [R1+0x8a4], R15 ;  /* 0x0008a40f01007387 */ /* 0x0001e80000100800 */
[----:B0-----:R-:W2:Y:S04]  /*157e0*/  LDL.LU R15, [R1+0x870] ;  /* 0x00087000010f7983 */ /* 0x001ea80000300800 */
[----:B------:R-:W-:Y:S04]  /*157f0*/  STL [R1+0x888], R22 ;  /* 0x0008881601007387 */ /* 0x000fe80000100800 */
[----:B------:R-:W2:Y:S04]  /*15800*/  LDL.LU R43, [R1+0x88c] ;  /* 0x00088c00012b7983 */ /* 0x000ea80000300800 */
[----:B------:R-:W2:Y:S01]  /*15810*/  LDL.LU R42, [R1+0x868] ;  /* 0x00086800012a7983 */ /* 0x000ea20000300800 */
[----:B---3--:R-:W-:-:S03]  /*15820*/  IADD3 R21, P3, PT, R12, R21, RZ ;  /* 0x000000150c157210 */ /* 0x008fc60007f7e0ff */
        /* <DEDUP_REMOVED lines=18> */
[----:B0-----:R-:W3:Y:S04]  /*15950*/  LDL.LU R21, [R1+0x820] ;  /* 0x0008200001157983 */ /* 0x001ee80000300800 */
[----:B------:R-:W3:Y:S01]  /*15960*/  LDL.LU R24, [R1+0x83c] ;  /* 0x00083c0001187983 */ /* 0x000ee20000300800 */
[----:B----4-:R-:W-:-:S05]  /*15970*/  IMAD.X R20, R14, 0x1, R20, P4 ;  /* 0x000000010e147824 */ /* 0x010fca00020e0614 */
[----:B------:R0:W-:Y:S04]  /*15980*/  STL [R1+0x89c], R20 ;  /* 0x00089c1401007387 */ /* 0x0001e80000100800 */
        /* <DEDUP_REMOVED lines=8> */
[----:B0-----:R-:W5:Y:S01]  /*15a10*/  LDL.LU R18, [R1+0x808] ;  /* 0x0008080001127983 */ /* 0x001f620000300800 */
[----:B--2---:R-:W-:-:S05]  /*15a20*/  IADD3 R15, P5, PT, R12, R15, RZ ;  /* 0x0000000f0c0f7210 */ /* 0x004fca0007fbe0ff */
[----:B------:R0:W-:Y:S01]  /*15a30*/  STL [R1+0x870], R15 ;  /* 0x0008700f01007387 */ /* 0x0001e20000100800 */
[----:B------:R-:W-:Y:S01]  /*15a40*/  IMAD.X R43, R14, 0x1, R43, P6 ;  /* 0x000000010e2b7824 */ /* 0x000fe200030e062b */
[----:B------:R-:W-:Y:S02]  /*15a50*/  IADD3 R42, P6, PT, R12, R42, RZ ;  /* 0x0000002a0c2a7210 */ /* 0x000fe40007fde0ff */
[----:B0-----:R-:W2:Y:S01]  /*15a60*/  LDL.LU R15, [R1+0x824] ;  /* 0x00082400010f7983 */ /* 0x001ea20000300800 */
[----:B---3--:R-:W-:-:S03]  /*15a70*/  IMAD.X R41, R14, 0x1, R41, P2 ;  /* 0x000000010e297824 */ /* 0x008fc600010e0629 */
        /* <DEDUP_REMOVED lines=37> */
[----:B0-----:R-:W3:Y:S04]  /*15cd0*/  LDL.LU R21, [R1+0x800] ;  /* 0x0008000001157983 */ /* 0x001ee80000300800 */
[----:B------:R-:W-:Y:S01]  /*15ce0*/  STL [R1+0x844], R25 ;  /* 0x0008441901007387 */ /* 0x000fe20000100800 */
[----:B----4-:R-:W-:Y:S01]  /*15cf0*/  IADD3 R20, P6, PT, R12, R20, RZ ;  /* 0x000000140c147210 */ /* 0x010fe20007fde0ff */
[----:B-----5:R-:W-:-:S04]  /*15d00*/  IMAD.X R23, R14, 0x1, R23, P2 ;  /* 0x000000010e177824 */ /* 0x020fc800010e0617 */
[----:B------:R0:W-:Y:S04]  /*15d10*/  STL [R1+0x818], R20 ;  /* 0x0008181401007387 */ /* 0x0001e80000100800 */
        /* <DEDUP_REMOVED lines=9> */
[----:B0-----:R-:W5:Y:S04]  /*15db0*/  LDL.LU R18, [R1+0x814] ;  /* 0x0008140001127983 */ /* 0x001f680000300800 */
[----:B------:R-:W-:Y:S04]  /*15dc0*/  STL [R1+0x82c], R22 ;  /* 0x00082c1601007387 */ /* 0x000fe80000100800 */
[----:B------:R-:W5:Y:S04]  /*15dd0*/  LDL.LU R43, [R1+0x7f0] ;  /* 0x0007f000012b7983 */ /* 0x000f680000300800 */
[----:B------:R-:W5:Y:S04]  /*15de0*/  LDL.LU R42, [R1+0x80c] ;  /* 0x00080c00012a7983 */ /* 0x000f680000300800 */
[----:B------:R-:W5:Y:S01]  /*15df0*/  LDL.LU R41, [R1+0x7e8] ;  /* 0x0007e80001297983 */ /* 0x000f620000300800 */
[----:B--2---:R-:W-:-:S05]  /*15e00*/  IMAD.X R15, R14, 0x1, R15, P4 ;  /* 0x000000010e0f7824 */ /* 0x004fca00020e060f */
        /* <DEDUP_REMOVED lines=19> */
[----:B---3--:R-:W-:-:S05]  /*15f40*/  IADD3 R21, P4, PT, R12, R21, RZ ;  /* 0x000000150c157210 */ /* 0x008fca0007f9e0ff */
[----:B------:R0:W-:Y:S04]  /*15f50*/  STL [R1+0x800], R21 ;  /* 0x0008001501007387 */ /* 0x0001e80000100800 */
        /* <DEDUP_REMOVED lines=9> */
[----:B------:R-:W-:-:S05]  /*15ff0*/  IMAD.X R18, R14, 0x1, R18, P6 ;  /* 0x000000010e127824 */ /* 0x000fca00030e0612 */
[----:B------:R0:W-:Y:S04]  /*16000*/  STL [R1+0x814], R18 ;  /* 0x0008141201007387 */ /* 0x0001e80000100800 */
[----:B0-----:R-:W5:Y:S01]  /*16010*/  LDL.LU R18, [R1+0x788] ;  /* 0x0007880001127983 */ /* 0x001f620000300800 */
[----:B------:R-:W-:Y:S01]  /*16020*/  IADD3 R43, P6, PT, R12, R43, RZ ;  /* 0x0000002b0c2b7210 */ /* 0x000fe20007fde0ff */
[----:B------:R-:W-:Y:S01]  /*16030*/  IMAD.X R42, R14, 0x1, R42, P2 ;  /* 0x000000010e2a7824 */ /* 0x000fe200010e062a */
[----:B------:R-:W-:-:S03]  /*16040*/  IADD3 R41, P2, PT, R12, R41, RZ ;  /* 0x000000290c297210 */ /* 0x000fc60007f5e0ff */
[----:B------:R-:W-:Y:S04]  /*16050*/  STL [R1+0x7f0], R43 ;  /* 0x0007f02b01007387 */ /* 0x000fe80000100800 */
[----:B------:R-:W-:Y:S04]  /*16060*/  STL [R1+0x80c], R42 ;  /* 0x00080c2a01007387 */ /* 0x000fe80000100800 */
[----:B------:R-:W-:Y:S01]  /*16070*/  STL [R1+0x7e8], R41 ;  /* 0x0007e82901007387 */ /* 0x000fe20000100800 */
[----:B--2---:R-:W-:Y:S01]  /*16080*/  IMAD.X R40, R14, 0x1, R40, P3 ;  /* 0x000000010e287824 */ /* 0x004fe200018e0628 */
[----:B------:R-:W-:-:S04]  /*16090*/  IADD3 R39, P3, PT, R12, R39, RZ ;  /* 0x000000270c277210 */ /* 0x000fc80007f7e0ff */
        /* <DEDUP_REMOVED lines=29> */
[----:B------:R-:W-:-:S04]  /*16270*/  IADD3 R24, P6, PT, R12, R24, RZ ;  /* 0x000000180c187210 */ /* 0x000fc80007fde0ff */
[----:B------:R0:W-:Y:S04]  /*16280*/  STL [R1+0x7c4], R15 ;  /* 0x0007c40f01007387 */ /* 0x0001e80000100800 */
[----:B------:R-:W-:Y:S04]  /*16290*/  STL [R1+0x7cc], R26 ;  /* 0x0007cc1a01007387 */ /* 0x000fe80000100800 */
[----:B0-----:R-:W2:Y:S04]  /*162a0*/  LDL.LU R15, [R1+0x7a4] ;  /* 0x0007a400010f7983 */ /* 0x001ea80000300800 */
[----:B------:R-:W-:Y:S01]  /*162b0*/  STL [R1+0x7a8], R25 ;  /* 0x0007a81901007387 */ /* 0x000fe20000100800 */
[----:B---3--:R-:W-:-:S05]  /*162c0*/  IMAD.X R21, R14, 0x1, R21, P2 ;  /* 0x000000010e157824 */ /* 0x008fca00010e0615 */
[----:B------:R0:W-:Y:S01]  /*162d0*/  STL [R1+0x7bc], R21 ;  /* 0x0007bc1501007387 */ /* 0x0001e20000100800 */
[----:B------:R-:W-:-:S03]  /*162e0*/  IADD3 R23, P2, PT, R12, R23, RZ ;  /* 0x000000170c177210 */ /* 0x000fc60007f5e0ff */
[----:B0-----:R-:W3:Y:S04]  /*162f0*/  LDL.LU R21, [R1+0x780] ;  /* 0x0007800001157983 */ /* 0x001ee80000300800 */
[----:B------:R-:W-:Y:S01]  /*16300*/  STL [R1+0x7a0], R24 ;  /* 0x0007a01801007387 */ /* 0x000fe20000100800 */
[----:B----4-:R-:W-:-:S05]  /*16310*/  IMAD.X R20, R14, 0x1, R20, P3 ;  /* 0x000000010e147824 */ /* 0x010fca00018e0614 */
[----:B------:R0:W-:Y:S01]  /*16320*/  STL [R1+0x7b4], R20 ;  /* 0x0007b41401007387 */ /* 0x0001e20000100800 */
[----:B-----5:R-:W-:-:S03]  /*16330*/  IADD3 R22, P3, PT, R12, R22, RZ ;  /* 0x000000160c167210 */ /* 0x020fc60007f7e0ff */
[----:B0-----:R-:W4:Y:S01]  /*16340*/  LDL.LU R20, [R1+0x79c] ;  /* 0x00079c0001147983 */ /* 0x001f220000300800 */
[----:B------:R-:W-:-:S03]  /*16350*/  IMAD.X R19, R14, 0x1, R19, P4 ;  /* 0x000000010e137824 */ /* 0x000fc600020e0613 */
[----:B------:R-:W-:Y:S04]  /*16360*/  STL [R1+0x798], R23 ;  /* 0x0007981701007387 */ /* 0x000fe80000100800 */
[----:B------:R0:W-:Y:S04]  /*16370*/  STL [R1+0x7ac], R19 ;  /* 0x0007ac1301007387 */ /* 0x0001e80000100800 */
[----:B0-----:R-:W5:Y:S01]  /*16380*/  LDL.LU R19, [R1+0x778] ;  /* 0x0007780001137983 */ /* 0x001f620000300800 */
[----:B------:R-:W-:-:S03]  /*16390*/  IADD3 R18, P4, PT, R12, R18, RZ ;  /* 0x000000120c127210 */ /* 0x000fc60007f9e0ff */
        /* <DEDUP_REMOVED lines=84> */
[----:B---3--:R-:W-:Y:S01]  /*168e0*/  IADD3 R21, P3, PT, R12, R21, RZ ;  /* 0x000000150c157210 */ /* 0x008fe20007f7e0ff */
[----:B------:R-:W-:-:S04]  /*168f0*/  IMAD.X R22, R14, 0x1, R22, P4 ;  /* 0x000000010e167824 */ /* 0x000fc800020e0616 */
[----:B------:R0:W-:Y:S04]  /*16900*/  STL [R1+0x718], R21 ;  /* 0x0007181501007387 */ /* 0x0001e80000100800 */
[----:B0-----:R-:W3:Y:S04]  /*16910*/  LDL.LU R21, [R1+0x700] ;  /* 0x0007000001157983 */ /* 0x001ee80000300800 */
[----:B------:R-:W-:Y:S01]  /*16920*/  STL [R1+0x73c], R23 ;  /* 0x00073c1701007387 */ /* 0x000fe20000100800 */
[----:B----4-:R-:W-:-:S05]  /*16930*/  IADD3 R20, P4, PT, R12, R20, RZ ;  /* 0x000000140c147210 */ /* 0x010fca0007f9e0ff */
        /* <DEDUP_REMOVED lines=87> */
[----:B--2---:R-:W-:Y:S01]  /*16eb0*/  IMAD.X R15, R14, 0x1, R15, P4 ;  /* 0x000000010e0f7824 */ /* 0x004fe200020e060f */
[----:B------:R-:W-:-:S04]  /*16ec0*/  IADD3 R22, P4, PT, R12, R22, RZ ;  /* 0x000000160c167210 */ /* 0x000fc80007f9e0ff */
[----:B------:R0:W-:Y:S04]  /*16ed0*/  STL [R1+0x6bc], R15 ;  /* 0x0006bc0f01007387 */ /* 0x0001e80000100800 */
[----:B0-----:R-:W2:Y:S04]  /*16ee0*/  LDL.LU R15, [R1+0x6a4] ;  /* 0x0006a400010f7983 */ /* 0x001ea80000300800 */
[----:B------:R-:W-:Y:S01]  /*16ef0*/  STL [R1+0x6a0], R23 ;  /* 0x0006a01701007387 */ /* 0x000fe20000100800 */
[----:B---3--:R-:W-:-:S05]  /*16f00*/  IMAD.X R21, R14, 0x1, R21, P5 ;  /* 0x000000010e157824 */ /* 0x008fca00028e0615 */
[----:B------:R0:W-:Y:S04]  /*16f10*/  STL [R1+0x6b4], R21 ;  /* 0x0006b41501007387 */ /* 0x0001e80000100800 */
[----:B0-----:R-:W3:Y:S04]  /*16f20*/  LDL.LU R21, [R1+0x680] ;  /* 0x0006800001157983 */ /* 0x001ee80000300800 */
[----:B------:R-:W-:Y:S04]  /*16f30*/  STL [R1+0x698], R22 ;  /* 0x0006981601007387 */ /* 0x000fe80000100800 */
[----:B------:R-:W3:Y:S04]  /*16f40*/  LDL.LU R43, [R1+0x69c] ;  /* 0x00069c00012b7983 */ /* 0x000ee80000300800 */
[----:B------:R-:W3:Y:S01]  /*16f50*/  LDL.LU R42, [R1+0x678] ;  /* 0x00067800012a7983 */ /* 0x000ee20000300800 */
[----:B----4-:R-:W-:-:S03]  /*16f60*/  IADD3 R20, P5, PT, R12, R20, RZ ;  /* 0x000000140c147210 */ /* 0x010fc60007fbe0ff */
        /* <DEDUP_REMOVED lines=18> */
[----:B0-----:R-:W4:Y:S04]  /*17090*/  LDL.LU R20, [R1+0x630] ;  /* 0x0006300001147983 */ /* 0x001f280000300800 */
[----:B------:R-:W4:Y:S01]  /*170a0*/  LDL.LU R24, [R1+0x64c] ;  /* 0x00064c0001187983 */ /* 0x000f220000300800 */
[----:B-----5:R-:W-:-:S05]  /*170b0*/  IMAD.X R19, R14, 0x1, R19, P6 ;  /* 0x000000010e137824 */ /* 0x020fca00030e0613 */
        /* <DEDUP_REMOVED lines=12> */
[----:B------:R-:W-:Y:S01]  /*17180*/  IMAD.X R43, R14, 0x1, R43, P3 ;  /* 0x000000010e2b7824 */ /* 0x000fe200018e062b */
[----:B------:R-:W-:Y:S02]  /*17190*/  IADD3 R42, P3, PT, R12, R42, RZ ;  /* 0x0000002a0c2a7210 */ /* 0x000fe40007f7e0ff */
[----:B0-----:R-:W3:Y:S01]  /*171a0*/  LDL.LU R21, [R1+0x634] ;  /* 0x0006340001157983 */ /* 0x001ee20000300800 */
[----:B----4-:R-:W-:-:S03]  /*171b0*/  IMAD.X R41, R14, 0x1, R41, P4 ;  /* 0x000000010e297824 */ /* 0x010fc600020e0629 */
        /* <DEDUP_REMOVED lines=37> */
[----:B0-----:R-:W4:Y:S04]  /*17410*/  LDL.LU R20, [R1+0x620] ;  /* 0x0006200001147983 */ /* 0x001f280000300800 */
[----:B------:R-:W-:Y:S01]  /*17420*/  STL [R1+0x654], R25 ;  /* 0x0006541901007387 */ /* 0x000fe20000100800 */
[----:B-----5:R-:W-:Y:S01]  /*17430*/  IADD3 R19, P3, PT, R12, R19, RZ ;  /* 0x000000130c137210 */ /* 0x020fe20007f7e0ff */
[----:B------:R-:W-:-:S04]  /*17440*/  IMAD.X R23, R14, 0x1, R23, P4 ;  /* 0x000000010e177824 */ /* 0x000fc800020e0617 */
        /* <DEDUP_REMOVED lines=10> */
[----:B0-----:R-:W2:Y:S04]  /*174f0*/  LDL.LU R15, [R1+0x624] ;  /* 0x00062400010f7983 */ /* 0x001ea80000300800 */
[----:B------:R-:W-:Y:S04]  /*17500*/  STL [R1+0x63c], R22 ;  /* 0x00063c1601007387 */ /* 0x000fe80000100800 */
[----:B------:R-:W2:Y:S04]  /*17510*/  LDL.LU R43, [R1+0x610] ;  /* 0x00061000012b7983 */ /* 0x000ea80000300800 */
[----:B------:R-:W2:Y:S01]  /*17520*/  LDL.LU R42, [R1+0x544] ;  /* 0x00054400012a7983 */ /* 0x000ea20000300800 */
[----:B---3--:R-:W-:-:S03]  /*17530*/  IMAD.X R21, R14, 0x1, R21, P6 ;  /* 0x000000010e157824 */ /* 0x008fc600030e0615 */
        /* <DEDUP_REMOVED lines=20> */
[----:B----4-:R-:W-:-:S05]  /*17680*/  IADD3 R20, P6, PT, R12, R20, RZ ;  /* 0x000000140c147210 */ /* 0x010fca0007fde0ff */
[----:B------:R0:W-:Y:S04]  /*17690*/  STL [R1+0x620], R20 ;  /* 0x0006201401007387 */ /* 0x0001e80000100800 */
        /* <DEDUP_REMOVED lines=11> */
[----:B------:R-:W-:Y:S01]  /*17750*/  IADD3 R43, P3, PT, R12, R43, RZ ;  /* 0x0000002b0c2b7210 */ /* 0x000fe20007f7e0ff */
[----:B------:R-:W-:Y:S02]  /*17760*/  IMAD.X R42, R14, 0x1, R42, P4 ;  /* 0x000000010e2a7824 */ /* 0x000fe400020e062a */
[----:B0-----:R-:W2:Y:S01]  /*17770*/  LDL.LU R15, [R1+0x5b8] ;  /* 0x0005b800010f7983 */ /* 0x001ea20000300800 */
[----:B---3--:R-:W-:-:S03]  /*17780*/  IADD3 R41, P4, PT, R12, R41, RZ ;  /* 0x000000290c297210 */ /* 0x008fc60007f9e0ff */
        /* <DEDUP_REMOVED lines=35> */
[----:B------:R0:W-:Y:S04]  /*179c0*/  STL [R1+0x5e4], R21 ;  /* 0x0005e41501007387 */ /* 0x0001e80000100800 */
[----:B------:R-:W-:Y:S04]  /*179d0*/  STL [R1+0x5ec], R26 ;  /* 0x0005ec1a01007387 */ /* 0x000fe80000100800 */
[----:B0-----:R-:W3:Y:S04]  /*179e0*/  LDL.LU R21, [R1+0x5c4] ;  /* 0x0005c40001157983 */ /* 0x001ee80000300800 */
[----:B------:R-:W-:Y:S01]  /*179f0*/  STL [R1+0x5c8], R25 ;  /* 0x0005c81901007387 */ /* 0x000fe20000100800 */
[----:B----4-:R-:W-:-:S05]  /*17a00*/  IMAD.X R20, R14, 0x1, R20, P4 ;  /* 0x000000010e147824 */ /* 0x010fca00020e0614 */
[----:B------:R0:W-:Y:S01]  /*17a10*/  STL [R1+0x5dc], R20 ;  /* 0x0005dc1401007387 */ /* 0x0001e20000100800 */
[----:B------:R-:W-:-:S03]  /*17a20*/  IADD3 R23, P4, PT, R12, R23, RZ ;  /* 0x000000170c177210 */ /* 0x000fc60007f9e0ff */
[----:B0-----:R-:W4:Y:S04]  /*17a30*/  LDL.LU R20, [R1+0x5b0] ;  /* 0x0005b00001147983 */ /* 0x001f280000300800 */
[----:B------:R-:W-:Y:S01]  /*17a40*/  STL [R1+0x444], R24 ;  /* 0x0004441801007387 */ /* 0x000fe20000100800 */
[----:B-----5:R-:W-:-:S05]  /*17a50*/  IMAD.X R19, R14, 0x1, R19, P5 ;  /* 0x000000010e137824 */ /* 0x020fca00028e0613 */
        /* <DEDUP_REMOVED lines=88> */
[----:B------:R-:W-:-:S04]  /*17fe0*/  IMAD.X R23, R14, 0x1, R23, P5 ;  /* 0x000000010e177824 */ /* 0x000fc800028e0617 */
[----:B------:R0:W-:Y:S04]  /*17ff0*/  STL [R1+0x434], R21 ;  /* 0x0004341501007387 */ /* 0x0001e80000100800 */
[----:B0-----:R-:W3:Y:S04]  /*18000*/  LDL.LU R21, [R1+0x554] ;  /* 0x0005540001157983 */ /* 0x001ee80000300800 */
[----:B------:R-:W-:Y:S01]  /*18010*/  STL [R1+0x574], R24 ;  /* 0x0005741801007387 */ /* 0x000fe20000100800 */
[----:B----4-:R-:W-:Y:S01]  /*18020*/  IADD3 R20, P5, PT, R12, R20, RZ ;  /* 0x000000140c147210 */ /* 0x010fe20007fbe0ff */
[----:B------:R-:W-:-:S04]  /*18030*/  IMAD.X R22, R14, 0x1, R22, P6 ;  /* 0x000000010e167824 */ /* 0x000fc800030e0616 */
[----:B------:R0:W-:Y:S04]  /*18040*/  STL [R1+0x42c], R20 ;  /* 0x00042c1401007387 */ /* 0x0001e80000100800 */
[----:B0-----:R-:W4:Y:S04]  /*18050*/  LDL.LU R20, [R1+0x41c] ;  /* 0x00041c0001147983 */ /* 0x001f280000300800 */
[----:B------:R-:W-:Y:S01]  /*18060*/  STL [R1+0x56c], R23 ;  /* 0x00056c1701007387 */ /* 0x000fe20000100800 */
[----:B-----5:R-:W-:-:S05]  /*18070*/  IADD3 R19, P6, PT, R12, R19, RZ ;  /* 0x000000130c137210 */ /* 0x020fca0007fde0ff */
        /* <DEDUP_REMOVED lines=82> */
[----:B--2---:R-:W-:Y:S01]  /*185a0*/  IMAD.X R15, R14, 0x1, R15, P5 ;  /* 0x000000010e0f7824 */ /* 0x004fe200028e060f */
[----:B------:R-:W-:-:S04]  /*185b0*/  IADD3 R23, P5, PT, R12, R23, RZ ;  /* 0x000000170c177210 */ /* 0x000fc80007fbe0ff */
[----:B------:R0:W-:Y:S04]  /*185c0*/  STL [R1+0x3c4], R15 ;  /* 0x0003c40f01007387 */ /* 0x0001e80000100800 */
[----:B0-----:R-:W2:Y:S04]  /*185d0*/  LDL.LU R15, [R1+0x388] ;  /* 0x00038800010f7983 */ /* 0x001ea80000300800 */
[----:B------:R-:W-:Y:S01]  /*185e0*/  STL [R1+0x3a8], R24 ;  /* 0x0003a81801007387 */ /* 0x000fe20000100800 */
[----:B---3--:R-:W-:Y:S01]  /*185f0*/  IMAD.X R21, R14, 0x1, R21, P6 ;  /* 0x000000010e157824 */ /* 0x008fe200030e0615 */
[----:B------:R-:W-:-:S04]  /*18600*/  IADD3 R22, P6, PT, R12, R22, RZ ;  /* 0x000000160c167210 */ /* 0x000fc80007fde0ff */
[----:B------:R0:W-:Y:S04]  /*18610*/  STL [R1+0x3bc], R21 ;  /* 0x0003bc1501007387 */ /* 0x0001e80000100800 */
[----:B0-----:R-:W3:Y:S04]  /*18620*/  LDL.LU R21, [R1+0x3a4] ;  /* 0x0003a40001157983 */ /* 0x001ee80000300800 */
[----:B------:R-:W-:Y:S01]  /*18630*/  STL [R1+0x3a0], R23 ;  /* 0x0003a01701007387 */ /* 0x000fe20000100800 */
[----:B----4-:R-:W-:-:S05]  /*18640*/  IMAD.X R20, R14, 0x1, R20, P2 ;  /* 0x000000010e147824 */ /* 0x010fca00010e0614 */
[----:B------:R0:W-:Y:S04]  /*18650*/  STL [R1+0x3b4], R20 ;  /* 0x0003b41401007387 */ /* 0x0001e80000100800 */
[----:B0-----:R-:W4:Y:S04]  /*18660*/  LDL.LU R20, [R1+0x380] ;  /* 0x0003800001147983 */ /* 0x001f280000300800 */
[----:B------:R-:W-:Y:S04]  /*18670*/  STL [R1+0x398], R22 ;  /* 0x0003981601007387 */ /* 0x000fe80000100800 */
[----:B------:R-:W4:Y:S04]  /*18680*/  LDL.LU R43, [R1+0x39c] ;  /* 0x00039c00012b7983 */ /* 0x000f280000300800 */
[----:B------:R-:W4:Y:S01]  /*18690*/  LDL.LU R42, [R1+0x378] ;  /* 0x00037800012a7983 */ /* 0x000f220000300800 */
[----:B-----5:R-:W-:-:S03]  /*186a0*/  IADD3 R19, P2, PT, R12, R19, RZ ;  /* 0x000000130c137210 */ /* 0x020fc60007f5e0ff */
        /* <DEDUP_REMOVED lines=20> */
[----:B------:R-:W-:-:S05]  /*187f0*/  IMAD.X R18, R14, 0x1, R18, P3 ;  /* 0x000000010e127824 */ /* 0x000fca00018e0612 */
        /* <DEDUP_REMOVED lines=12> */
[----:B------:R-:W-:Y:S01]  /*188c0*/  IMAD.X R43, R14, 0x1, R43, P5 ;  /* 0x000000010e2b7824 */ /* 0x000fe200028e062b */
[----:B------:R-:W-:Y:S02]  /*188d0*/  IADD3 R42, P5, PT, R12, R42, RZ ;  /* 0x0000002a0c2a7210 */ /* 0x000fe40007fbe0ff */
[----:B0-----:R-:W4:Y:S01]  /*188e0*/  LDL.LU R20, [R1+0x334] ;  /* 0x0003340001147983 */ /* 0x001f220000300800 */
[----:B-----5:R-:W-:-:S03]  /*188f0*/  IMAD.X R41, R14, 0x1, R41, P6 ;  /* 0x000000010e297824 */ /* 0x020fc600030e0629 */
        /* <DEDUP_REMOVED lines=37> */
[----:B0-----:R-:W5:Y:S04]  /*18b50*/  LDL.LU R19, [R1+0x310] ;  /* 0x0003100001137983 */ /* 0x001f680000300800 */
[----:B------:R-:W-:Y:S01]  /*18b60*/  STL [R1+0x354], R25 ;  /* 0x0003541901007387 */ /* 0x000fe20000100800 */
[----:B------:R-:W-:-:S05]  /*18b70*/  IADD3 R18, P5, PT, R12, R18, RZ ;  /* 0x000000120c127210 */ /* 0x000fca0007fbe0ff */
        /* <DEDUP_REMOVED lines=8> */
[----:B------:R-:W-:Y:S04]  /*18c00*/  STL [R1+0x344], R23 ;  /* 0x0003441701007387 */ /* 0x000fe80000100800 */
[----:B------:R-:W2:Y:S04]  /*18c10*/  LDL.LU R43, [R1+0x324] ;  /* 0x00032400012b7983 */ /* 0x000ea80000300800 */
[----:B------:R0:W-:Y:S01]  /*18c20*/  STL [R1+0x33c], R22 ;  /* 0x00033c1601007387 */ /* 0x0001e20000100800 */
[----:B---3--:R-:W-:-:S03]  /*18c30*/  IADD3 R21, P2, PT, R12, R21, RZ ;  /* 0x000000150c157210 */ /* 0x008fc60007f5e0ff */
[----:B------:R-:W3:Y:S04]  /*18c40*/  LDL.LU R42, [R1+0x31c] ;  /* 0x00031c00012a7983 */ /* 0x000ee80000300800 */
[----:B------:R1:W-:Y:S04]  /*18c50*/  STL [R1+0x318], R21 ;  /* 0x0003181501007387 */ /* 0x0003e80000100800 */
[----:B------:R-:W3:Y:S04]  /*18c60*/  LDL.LU R41, [R1+0x300] ;  /* 0x0003000001297983 */ /* 0x000ee80000300800 */
[----:B------:R-:W3:Y:S01]  /*18c70*/  LDL.LU R40, [R1+0x314] ;  /* 0x0003140001287983 */ /* 0x000ee20000300800 */
[----:B----4-:R-:W-:-:S05]  /*18c80*/  IMAD.X R20, R14, 0x1, R20, P3 ;  /* 0x000000010e147824 */ /* 0x010fca00018e0614 */
        /* <DEDUP_REMOVED lines=14> */
[----:B0-----:R-:W3:Y:S04]  /*18d70*/  LDL R22, [R1+0xbb0] ;  /* 0x000bb00001167983 */ /* 0x001ee80000100800 */
[----:B------:R-:W3:Y:S04]  /*18d80*/  LDL.LU R26, [R1+0x2d8] ;  /* 0x0002d800011a7983 */ /* 0x000ee80000300800 */
[----:B------:R-:W3:Y:S04]  /*18d90*/  LDL.LU R25, [R1+0x2b8] ;  /* 0x0002b80001197983 */ /* 0x000ee80000300800 */
[----:B------:R-:W3:Y:S04]  /*18da0*/  LDL.LU R24, [R1+0x2cc] ;  /* 0x0002cc0001187983 */ /* 0x000ee80000300800 */
[----:B------:R-:W3:Y:S04]  /*18db0*/  LDL.LU R23, [R1+0x2b0] ;  /* 0x0002b00001177983 */ /* 0x000ee80000300800 */
[----:B-1----:R-:W3:Y:S01]  /*18dc0*/  LDL.LU R21, [R1+0x2c4] ;  /* 0x0002c40001157983 */ /* 0x002ee20000300800 */
[----:B-----5:R-:W-:-:S05]  /*18dd0*/  IADD3 R19, P3, PT, R12, R19, RZ ;  /* 0x000000130c137210 */ /* 0x020fca0007f7e0ff */
[----:B------:R0:W-:Y:S04]  /*18de0*/  STL [R1+0x310], R19 ;  /* 0x0003101301007387 */ /* 0x0001e80000100800 */
[----:B----4-:R-:W4:Y:S04]  /*18df0*/  LDL.LU R20, [R1+0x2bc] ;  /* 0x0002bc0001147983 */ /* 0x010f280000300800 */
[----:B0-----:R-:W5:Y:S01]  /*18e00*/  LDL.LU R19, [R1+0x2b4] ;  /* 0x0002b40001137983 */ /* 0x001f620000300800 */
[----:B------:R-:W-:-:S05]  /*18e10*/  IMAD.X R18, R14, 0x1, R18, P4 ;  /* 0x000000010e127824 */ /* 0x000fca00020e0612 */
[----:B------:R0:W-:Y:S04]  /*18e20*/  STL [R1+0x32c], R18 ;  /* 0x00032c1201007387 */ /* 0x0001e80000100800 */
[----:B0-----:R-:W5:Y:S01]  /*18e30*/  LDL.LU R18, [R1+0x2ac] ;  /* 0x0002ac0001127983 */ /* 0x001f620000300800 */
[----:B------:R-:W-:Y:S02]  /*18e40*/  PRMT R17, RZ, 0x7610, R17 ;  /* 0x00007610ff117816 */ /* 0x000fe40000000011 */
[----:B--2---:R-:W-:Y:S01]  /*18e50*/  IADD3 R15, P4, PT, R12, R15, RZ ;  /* 0x0000000f0c0f7210 */ /* 0x004fe20007f9e0ff */
[----:B------:R-:W-:-:S04]  /*18e60*/  IMAD.X R43, R14, 0x1, R43, P5 ;  /* 0x000000010e2b7824 */ /* 0x000fc800028e062b */
[----:B------:R0:W-:Y:S01]  /*18e70*/  STL [R1+0x308], R15 ;  /* 0x0003080f01007387 */ /* 0x0001e20000100800 */
[----:B------:R-:W1:Y:S01]  /*18e80*/  SYNCS.PHASECHK.TRANS64.TRYWAIT P5, [UR11], R16 ;  /* 0x00000010ff0075a7 */ /* 0x000e6200080a110b */
[----:B---3--:R-:W-:Y:S02]  /*18e90*/  IMAD.X R42, R14, 0x1, R42, P6 ;  /* 0x000000010e2a7824 */ /* 0x008fe400030e062a */
[----:B------:R2:W-:Y:S01]  /*18ea0*/  STL [R1+0x324], R43 ;  /* 0x0003242b01007387 */ /* 0x0005e20000100800 */
[----:B------:R-:W-:-:S03]  /*18eb0*/  IADD3 R41, P6, PT, R12, R41, RZ ;  /* 0x000000290c297210 */ /* 0x000fc60007fde0ff */
[----:B------:R2:W-:Y:S01]  /*18ec0*/  STL [R1+0x31c], R42 ;  /* 0x00031c2a01007387 */ /* 0x0005e20000100800 */
[----:B0-----:R-:W0:Y:S01]  /*18ed0*/  LDC R15, c[0x0][0x3a0] ;  /* 0x0000e800ff0f7b82 */ /* 0x001e220000000800 */
[----:B------:R-:W-:Y:S02]  /*18ee0*/  IMAD.X R40, R14, 0x1, R40, P2 ;  /* 0x000000010e287824 */ /* 0x000fe400010e0628 */
[----:B------:R2:W-:Y:S04]  /*18ef0*/  STL [R1+0x300], R41 ;  /* 0x0003002901007387 */ /* 0x0005e80000100800 */
[----:B------:R2:W-:Y:S01]  /*18f00*/  STL [R1+0x314], R40 ;  /* 0x0003142801007387 */ /* 0x0005e20000100800 */
[----:B------:R-:W-:Y:S01]  /*18f10*/  IADD3 R39, P2, PT, R12, R39, RZ ;  /* 0x000000270c277210 */ /* 0x000fe20007f5e0ff */
[----:B------:R-:W-:-:S04]  /*18f20*/  IMAD.X R38, R14, 0x1, R38, P3 ;  /* 0x000000010e267824 */ /* 0x000fc800018e0626 */
[----:B------:R2:W-:Y:S01]  /*18f30*/  STL [R1+0x2f8], R39 ;  /* 0x0002f82701007387 */ /* 0x0005e20000100800 */
[----:B------:R-:W-:-:S03]  /*18f40*/  IADD3 R37, P3, PT, R12, R37, RZ ;  /* 0x000000250c257210 */ /* 0x000fc60007f7e0ff */
[----:B------:R2:W-:Y:S01]  /*18f50*/  STL [R1+0x30c], R38 ;  /* 0x00030c2601007387 */ /* 0x0005e20000100800 */
[----:B------:R-:W-:-:S03]  /*18f60*/  IMAD.X R36, R14, 0x1, R36, P4 ;  /* 0x000000010e247824 */ /* 0x000fc600020e0624 */
        /* <DEDUP_REMOVED lines=19> */
[----:B------:R-:W-:-:S03]  /*190a0*/  VIADD R22, R22, 0x1 ;  /* 0x0000000116167836 */ /* 0x000fc60000000000 */
[----:B------:R2:W-:Y:S01]  /*190b0*/  STL [R1+0x2c0], R27 ;  /* 0x0002c01b01007387 */ /* 0x0005e20000100800 */
[----:B------:R-:W-:-:S03]  /*190c0*/  IMAD.X R26, R14, 0x1, R26, P6 ;  /* 0x000000010e1a7824 */ /* 0x000fc600030e061a */
[----:B------:R2:W-:Y:S01]  /*190d0*/  STL [R1+0xbb8], R22 ;  /* 0x000bb81601007387 */ /* 0x0005e20000100800 */
[----:B------:R-:W-:Y:S01]  /*190e0*/  IADD3 R25, P6, PT, R12, R25, RZ ;  /* 0x000000190c197210 */ /* 0x000fe20007fde0ff */
[----:B------:R-:W-:Y:S02]  /*190f0*/  IMAD.X R24, R14, 0x1, R24, P2 ;  /* 0x000000010e187824 */ /* 0x000fe400010e0618 */
[----:B------:R2:W-:Y:S01]  /*19100*/  STL [R1+0x2d8], R26 ;  /* 0x0002d81a01007387 */ /* 0x0005e20000100800 */
[----:B------:R-:W-:-:S03]  /*19110*/  IADD3 R23, P2, PT, R12, R23, RZ ;  /* 0x000000170c177210 */ /* 0x000fc60007f5e0ff */
[----:B------:R2:W-:Y:S01]  /*19120*/  STL [R1+0x2b8], R25 ;  /* 0x0002b81901007387 */ /* 0x0005e20000100800 */
[----:B------:R-:W-:-:S03]  /*19130*/  IMAD.X R21, R14, 0x1, R21, P3 ;  /* 0x000000010e157824 */ /* 0x000fc600018e0615 */
[----:B------:R2:W-:Y:S04]  /*19140*/  STL [R1+0x2cc], R24 ;  /* 0x0002cc1801007387 */ /* 0x0005e80000100800 */
[----:B------:R2:W-:Y:S04]  /*19150*/  STL [R1+0x2b0], R23 ;  /* 0x0002b01701007387 */ /* 0x0005e80000100800 */
[----:B------:R2:W-:Y:S01]  /*19160*/  STL [R1+0x2c4], R21 ;  /* 0x0002c41501007387 */ /* 0x0005e20000100800 */
[C---:B----4-:R-:W-:Y:S02]  /*19170*/  IMAD.X R20, R14.reuse, 0x1, R20, P4 ;  /* 0x000000010e147824 */ /* 0x050fe400020e0614 */
[----:B-----5:R-:W-:-:S03]  /*19180*/  IMAD.X R19, R14, 0x1, R19, P6 ;  /* 0x000000010e137824 */ /* 0x020fc600030e0613 */
[----:B------:R2:W-:Y:S04]  /*19190*/  STL [R1+0x2bc], R20 ;  /* 0x0002bc1401007387 */ /* 0x0005e80000100800 */
[----:B------:R2:W-:Y:S01]  /*191a0*/  STL [R1+0x2b4], R19 ;  /* 0x0002b41301007387 */ /* 0x0005e20000100800 */
[----:B0-----:R-:W-:Y:S01]  /*191b0*/  IMAD R15, R22, -0x80, R15 ;  /* 0xffffff80160f7824 */ /* 0x001fe200078e020f */
[----:B------:R-:W-:Y:S01]  /*191c0*/  IADD3 R3, P3, PT, R12, R3, RZ ;  /* 0x000000030c037210 */ /* 0x000fe20007f7e0ff */
[----:B------:R-:W-:-:S05]  /*191d0*/  IMAD.X R18, R14, 0x1, R18, P2 ;  /* 0x000000010e127824 */ /* 0x000fca00010e0612 */
[----:B------:R2:W-:Y:S04]  /*191e0*/  STL [R1+0x2ac], R18 ;  /* 0x0002ac1201007387 */ /* 0x0005e80000100800 */
[----:B------:R2:W-:Y:S01]  /*191f0*/  STL.S16 [R1+0x290], R17 ;  /* 0x0002901101007387 */ /* 0x0005e20000100600 */
[----:B------:R-:W-:Y:S01]  /*19200*/  IADD3 R0, P2, PT, R12, R0, RZ ;  /* 0x000000000c007210 */ /* 0x000fe20007f5e0ff */
[C---:B------:R-:W-:Y:S01]  /*19210*/  IMAD.X R4, R14.reuse, 0x1, R4, P3 ;  /* 0x000000010e047824 */ /* 0x040fe200018e0604 */
[C---:B------:R-:W-:Y:S02]  /*19220*/  ISETP.GT.AND P4, PT, R15.reuse, RZ, PT ;  /* 0x000000ff0f00720c */ /* 0x040fe40003f84270 */
[----:B------:R-:W-:Y:S01]  /*19230*/  ISETP.GT.AND P6, PT, R15, 0x1, PT ;  /* 0x000000010f00780c */ /* 0x000fe20003fc4270 */
[----:B------:R-:W-:Y:S01]  /*19240*/  IMAD.X R2, R14, 0x1, R2, P2 ;  /* 0x000000010e027824 */ /* 0x000fe200010e0602 */
[----:B-1----:R-:W-:Y:S11]  /*19250*/  @!P5 BRA `(.L_x_8) ;  /* 0x000000dc002cd947 */ /* 0x002ff60003800000 */
.L_x_16:
[----:B------:R0:W-:Y:S04]  /*19260*/  STL [R1+0xe60], R4 ;  /* 0x000e600401007387 */ /* 0x0001e80000100800 */
[----:B0-----:R-:W3:Y:S01]  /*19270*/  LDL R4, [R1+0x290] ;  /* 0x0002900001047983 */ /* 0x001ee20000100800 */
[----:B------:R-:W-:Y:S02]  /*19280*/  @P4 IMAD.MOV.U32 R16, RZ, RZ, R0 ;  /* 0x000000ffff104224 */ /* 0x000fe400078e0000 */
[----:B--2---:R-:W-:Y:S01]  /*19290*/  @P4 IMAD.MOV.U32 R17, RZ, RZ, R2 ;  /* 0x000000ffff114224 */ /* 0x004fe200078e0002 */
        /* <DEDUP_REMOVED lines=21> */
[----:B------:R0:W-:Y:S04]  /*193f0*/  STL [R1+0xe5c], R20 ;  /* 0x000e5c1401007387 */ /* 0x0001e80000100800 */
[----:B------:R-:W-:Y:S04]  /*19400*/  STL [R1+0xdb0], R29 ;  /* 0x000db01d01007387 */ /* 0x000fe80000100800 */
[----:B------:R-:W-:Y:S01]  /*19410*/  STL [R1+0xdb8], R29 ;  /* 0x000db81d01007387 */ /* 0x000fe20000100800 */
[----:B0-----:R-:W-:-:S03]  /*19420*/  PRMT R20, RZ, 0x7610, R20 ;  /* 0x00007610ff147816 */ /* 0x001fc60000000014 */
        /* <DEDUP_REMOVED lines=50> */
[----:B---3--:R-:W2:Y:S04]  /*19750*/  @P4 LDG.E.U8 R4, desc[UR20][R16.64] ;  /* 0x0000001410044981 */ /* 0x008ea8000c1e1100 */
        /* <DEDUP_REMOVED lines=56> */
[----:B--2---:R0:W-:Y:S04]  /*19ae0*/  @P4 STL [R1+0x290], R4 ;  /* 0x0002900401004387 */ /* 0x0041e80000100800 */
[----:B0-----:R-:W2:Y:S01]  /*19af0*/  LDL.LU R4, [R1+0xe60] ;  /* 0x000e600001047983 */ /* 0x001ea20000300800 */
[----:B------:R-:W-:-:S02]  /*19b00*/  @P4 IMAD.MOV.U32 R16, RZ, RZ, R3 ;  /* 0x000000ffff104224 */ /* 0x000fc400078e0003 */
[----:B--2---:R-:W-:-:S05]  /*19b10*/  @P4 IMAD.MOV.U32 R17, RZ, RZ, R4 ;  /* 0x000000ffff114224 */ /* 0x004fca00078e0004 */
[----:B------:R-:W2:Y:S04]  /*19b20*/  @P4 LDG.E.U8 R20, desc[UR20][R16.64] ;  /* 0x0000001410144981 */ /* 0x000ea8000c1e1100 */
[----:B------:R-:W-:Y:S04]  /*19b30*/  STL [R1+0xbec], R3 ;  /* 0x000bec0301007387 */ /* 0x000fe80000100800 */
[----:B------:R-:W-:Y:S04]  /*19b40*/  STL [R1+0xbe8], R4 ;  /* 0x000be80401007387 */ /* 0x000fe80000100800 */
[----:B--2---:R0:W-:Y:S04]  /*19b50*/  STL [R1+0x28c], R20 ;  /* 0x00028c1401007387 */ /* 0x0041e80000100800 */
[----:B0-----:R-:W2:Y:S04]  /*19b60*/  LDL.LU R20, [R1+0xe5c] ;  /* 0x000e5c0001147983 */ /* 0x001ea80000300800 */
[----:B------:R-:W3:Y:S04]  /*19b70*/  LDL R16, [R1+0x2ac] ;  /* 0x0002ac0001107983 */ /* 0x000ee80000100800 */
[----:B------:R-:W3:Y:S01]  /*19b80*/  LDL R17, [R1+0x2b0] ;  /* 0x0002b00001117983 */ /* 0x000ee20000100800 */
[----:B------:R-:W-:-:S02]  /*19b90*/  PRMT R29, RZ, 0x7610, R29 ;  /* 0x00007610ff1d7816 */ /* 0x000fc4000000001d */
[----:B---3--:R-:W-:-:S04]  /*19ba0*/  @P6 LOP3.LUT R17, R17, R16, RZ, 0x3c, !PT ;  /* 0x0000001011116212 */ /* 0x008fc800078e3cff */
[----:B------:R-:W-:-:S04]  /*19bb0*/  @P6 LOP3.LUT R16, R17, R16, RZ, 0x3c, !PT ;  /* 0x0000001011106212 */ /* 0x000fc800078e3cff */
[----:B------:R-:W-:-:S05]  /*19bc0*/  @P6 LOP3.LUT R17, R17, R16, RZ, 0x3c, !PT ;  /* 0x0000001011116212 */ /* 0x000fca00078e3cff */
[----:B------:R-:W3:Y:S04]  /*19bd0*/  @P6 LDG.E.U8 R29, desc[UR20][R16.64] ;  /* 0x00000014101d6981 */ /* 0x000ee8000c1e1100 */
[----:B---3--:R0:W-:Y:S04]  /*19be0*/  STL [R1+0x288], R29 ;  /* 0x0002881d01007387 */ /* 0x0081e80000100800 */
[----:B0-----:R-:W3:Y:S04]  /*19bf0*/  LDL.LU R29, [R1+0xe58] ;  /* 0x000e5800011d7983 */ /* 0x001ee80000300800 */
[----:B------:R-:W4:Y:S04]  /*19c00*/  LDL R16, [R1+0x2b4] ;  /* 0x0002b40001107983 */ /* 0x000f280000100800 */
[----:B------:R-:W4:Y:S01]  /*19c10*/  LDL R17, [R1+0x2b8] ;  /* 0x0002b80001117983 */ /* 0x000f220000100800 */
[----:B--2---:R-:W-:-:S02]  /*19c20*/  PRMT R20, RZ, 0x7610, R20 ;  /* 0x00007610ff147816 */ /* 0x004fc40000000014 */
[----:B----4-:R-:W-:-:S04]  /*19c30*/  @P6 LOP3.LUT R17, R17, R16, RZ, 0x3c, !PT ;  /* 0x0000001011116212 */ /* 0x010fc800078e3cff */
[----:B------:R-:W-:-:S04]  /*19c40*/  @P6 LOP3.LUT R16, R17, R16, RZ, 0x3c, !PT ;  /* 0x0000001011106212 */ /* 0x000fc800078e3cff */
[----:B------:R-:W-:-:S05]  /*19c50*/  @P6 LOP3.LUT R17, R17, R16, RZ, 0x3c, !PT ;  /* 0x0000001011116212 */ /* 0x000fca00078e3cff */
[----:B------:R-:W2:Y:S01]  /*19c60*/  @P6 LDG.E.U8 R20, desc[UR20][R16.64] ;  /* 0x0000001410146981 */ /* 0x000ea2000c1e1100 */
[----:B------:R-:W-:-:S03]  /*19c70*/  ISETP.GT.AND P2, PT, R15, 0x2, PT ;  /* 0x000000020f00780c */ /* 0x000fc60003f44270 */
[----:B--2---:R0:W-:Y:S04]  /*19c80*/  STL [R1+0x284], R20 ;  /* 0x0002841401007387 */ /* 0x0041e80000100800 */
[----:B0-----:R-:W2:Y:S04]  /*19c90*/  LDL.LU R20, [R1+0xe54] ;  /* 0x000e540001147983 */ /* 0x001ea80000300800 */
[----:B------:R-:W4:Y:S04]  /*19ca0*/  LDL R16, [R1+0x2bc] ;  /* 0x0002bc0001107983 */ /* 0x000f280000100800 */
[----:B------:R-:W4:Y:S01]  /*19cb0*/  LDL R17, [R1+0x2c0] ;  /* 0x0002c00001117983 */ /* 0x000f220000100800 */
[----:B---3--:R-:W-:-:S02]  /*19cc0*/  PRMT R29, RZ, 0x7610, R29 ;  /* 0x00007610ff1d7816 */ /* 0x008fc4000000001d */
[----:B----4-:R-:W-:-:S04]  /*19cd0*/  @P2 LOP3.LUT R17, R17, R16, RZ, 0x3c, !PT ;  /* 0x0000001011112212 */ /* 0x010fc800078e3cff */
        /* <DEDUP_REMOVED lines=387> */
[----:B------:R-:W-:-:S02]  /*1b510*/  PRMT R18, RZ, 0x7610, R18 ;  /* 0x00007610ff127816 */ /* 0x000fc40000000012 */
[----:B----4-:R-:W-:-:S04]  /*1b520*/  @P4 LOP3.LUT R17, R17, R16, RZ, 0x3c, !PT ;  /* 0x0000001011114212 */ /* 0x010fc800078e3cff */
[----:B------:R-:W-:-:S04]  /*1b530*/  @P4 LOP3.LUT R16, R17, R16, RZ, 0x3c, !PT ;  /* 0x0000001011104212 */ /* 0x000fc800078e3cff */
[----:B------:R-:W-:-:S05]  /*1b540*/  @P4 LOP3.LUT R17, R17, R16, RZ, 0x3c, !PT ;  /* 0x0000001011114212 */ /* 0x000fca00078e3cff */
[----:B------:R-:W4:Y:S01]  /*1b550*/  @P4 LDG.E.U8 R18, desc[UR20][R16.64] ;  /* 0x0000001410124981 */ /* 0x000f22000c1e1100 */
[----:B------:R-:W-:-:S03]  /*1b560*/  ISETP.GT.AND P2, PT, R15, 0x17, PT ;  /* 0x000000170f00780c */ /* 0x000fc60003f44270 */
[----:B----4-:R0:W-:Y:S04]  /*1b570*/  STL [R1+0x1bc], R18 ;  /* 0x0001bc1201007387 */ /* 0x0101e80000100800 */
[----:B0-----:R-:W4:Y:S04]  /*1b580*/  LDL.LU R18, [R1+0xdac] ;  /* 0x000dac0001127983 */ /* 0x001f280000300800 */
[----:B------:R-:W2:Y:S04]  /*1b590*/  LDL R16, [R1+0x428] ;  /* 0x0004280001107983 */ /* 0x000ea80000100800 */
[----:B------:R-:W2:Y:S01]  /*1b5a0*/  LDL R17, [R1+0x42c] ;  /* 0x00042c0001117983 */ /* 0x000ea20000100800 */
[----:B------:R-:W-:-:S02]  /*1b5b0*/  PRMT R26, RZ, 0x7610, R26 ;  /* 0x00007610ff1a7816 */ /* 0x000fc4000000001a */
[----:B--2---:R-:W-:-:S04]  /*1b5c0*/  @P2 LOP3.LUT R17, R17, R16, RZ, 0x3c, !PT ;  /* 0x0000001011112212 */ /* 0x004fc800078e3cff */
[----:B------:R-:W-:-:S04]  /*1b5d0*/  @P2 LOP3.LUT R16, R17, R16, RZ, 0x3c, !PT ;  /* 0x0000001011102212 */ /* 0x000fc800078e3cff */
[----:B------:R-:W-:-:S05]  /*1b5e0*/  @P2 LOP3.LUT R17, R17, R16, RZ, 0x3c, !PT ;  /* 0x0000001011112212 */ /* 0x000fca00078e3cff */
[----:B------:R-:W2:Y:S04]  /*1b5f0*/  @P2 LDG.E.U8 R26, desc[UR20][R16.64] ;  /* 0x00000014101a2981 */ /* 0x000ea8000c1e1100 */
[----:B--2---:R0:W-:Y:S04]  /*1b600*/  STL [R1+0x2dc], R26 ;  /* 0x0002dc1a01007387 */ /* 0x0041e80000100800 */
[----:B0-----:R-:W2:Y:S04]  /*1b610*/  LDL.LU R26, [R1+0xda8] ;  /* 0x000da800011a7983 */ /* 0x001ea80000300800 */
[----:B------:R-:W2:Y:S04]  /*1b620*/  LDL R16, [R1+0x430] ;  /* 0x0004300001107983 */ /* 0x000ea80000100800 */
[----:B------:R-:W2:Y:S01]  /*1b630*/  LDL R17, [R1+0x434] ;  /* 0x0004340001117983 */ /* 0x000ea20000100800 */
[----:B------:R-:W-:-:S02]  /*1b640*/  PRMT R47, RZ, 0x7610, R47 ;  /* 0x00007610ff2f7816 */ /* 0x000fc4000000002f */
[----:B--2---:R-:W-:-:S04]  /*1b650*/  @P2 LOP3.LUT R17, R17, R16, RZ, 0x3c, !PT ;  /* 0x0000001011112212 */ /* 0x004fc800078e3cff */
[----:B------:R-:W-:-:S04]  /*1b660*/  @P2 LOP3.LUT R16, R17, R16, RZ, 0x3c, !PT ;  /* 0x0000001011102212 */ /* 0x000fc800078e3cff */
[----:B------:R-:W-:-:S05]  /*1b670*/  @P2 LOP3.LUT R17, R17, R16, RZ, 0x3c, !PT ;  /* 0x0000001011112212 */ /* 0x000fca00078e3cff */
[----:B------:R-:W2:Y:S01]  /*1b680*/  @P2 LDG.E.U8 R47, desc[UR20][R16.64] ;  /* 0x00000014102f2981 */ /* 0x000ea2000c1e1100 */
[----:B------:R-:W-:-:S03]  /*1b690*/  ISETP.GT.AND P3, PT, R15, 0x18, PT ;  /* 0x000000180f00780c */ /* 0x000fc60003f64270 */
        /* <DEDUP_REMOVED lines=712> */
[----:B------:R-:W4:Y:S04]  /*1e320*/  LDL R16, [R1+0x78c] ;  /* 0x00078c0001107983 */ /* 0x000f280000100800 */
[----:B------:R-:W4:Y:S01]  /*1e330*/  LDL R17, [R1+0x790] ;  /* 0x0007900001117983 */ /* 0x000f220000100800 */
[----:B---3--:R-:W-:-:S03]  /*1e340*/  PRMT R29, RZ, 0x7610, R29 ;  /* 0x00007610ff1d7816 */ /* 0x008fc6000000001d */
[----:B--2---:R0:W-:Y:S01]  /*1e350*/  STL [R1+0xa0], R20 ;  /* 0x0000a01401007387 */ /* 0x0041e20000100800 */
[----:B------:R-:W-:Y:S02]  /*1e360*/  ISETP.GT.AND P2, PT, R15, 0x3e, PT ;  /* 0x0000003e0f00780c */ /* 0x000fe40003f44270 */
[----:B------:R-:W-:Y:S01]  /*1e370*/  PRMT R89, RZ, 0x7610, R89 ;  /* 0x00007610ff597816 */ /* 0x000fe20000000059 */
[----:B0-----:R-:W2:Y:S01]  /*1e380*/  LDL R20, [R1+0x7b0] ;  /* 0x0007b00001147983 */ /* 0x001ea20000100800 */
[----:B----4-:R-:W-:-:S04]  /*1e390*/  @P4 LOP3.LUT R17, R17, R16, RZ, 0x3c, !PT ;  /* 0x0000001011114212 */ /* 0x010fc800078e3cff */
[----:B------:R-:W-:-:S04]  /*1e3a0*/  @P4 LOP3.LUT R16, R17, R16, RZ, 0x3c, !PT ;  /* 0x0000001011104212 */ /* 0x000fc800078e3cff */
[----:B------:R-:W-:-:S05]  /*1e3b0*/  @P4 LOP3.LUT R17, R17, R16, RZ, 0x3c, !PT ;  /* 0x0000001011114212 */ /* 0x000fca00078e3cff */
[----:B------:R0:W3:Y:S04]  /*1e3c0*/  @P4 LDG.E.U8 R29, desc[UR20][R16.64] ;  /* 0x00000014101d4981 */ /* 0x0000e8000c1e1100 */
[----:B------:R-:W0:Y:S04]  /*1e3d0*/  LDL R16, [R1+0x794] ;  /* 0x0007940001107983 */ /* 0x000e280000100800 */
[----:B------:R-:W0:Y:S02]  /*1e3e0*/  LDL R17, [R1+0x798] ;  /* 0x0007980001117983 */ /* 0x000e240000100800 */
[----:B0-----:R-:W-:-:S04]  /*1e3f0*/  @P2 LOP3.LUT R17, R17, R16, RZ, 0x3c, !PT ;  /* 0x0000001011112212 */ /* 0x001fc800078e3cff */
[----:B------:R-:W-:-:S04]  /*1e400*/  @P2 LOP3.LUT R16, R17, R16, RZ, 0x3c, !PT ;  /* 0x0000001011102212 */ /* 0x000fc800078e3cff */
[----:B------:R-:W-:-:S05]  /*1e410*/  @P2 LOP3.LUT R17, R17, R16, RZ, 0x3c, !PT ;  /* 0x0000001011112212 */ /* 0x000fca00078e3cff */
[----:B------:R-:W4:Y:S04]  /*1e420*/  @P2 LDG.E.U8 R89, desc[UR20][R16.64] ;  /* 0x0000001410592981 */ /* 0x000f28000c1e1100 */
[----:B---3--:R0:W-:Y:S04]  /*1e430*/  STL [R1+0x9c], R29 ;  /* 0x00009c1d01007387 */ /* 0x0081e80000100800 */
[----:B0-----:R-:W3:Y:S04]  /*1e440*/  LDL R29, [R1+0x7b8] ;  /* 0x0007b800011d7983 */ /* 0x001ee80000100800 */
        /* <DEDUP_REMOVED lines=18> */
[----:B------:R0:W2:Y:S04]  /*1e570*/  @P3 LDG.E.U8 R3, desc[UR20][R16.64] ;  /* 0x0000001410033981 */ /* 0x0000a8000c1e1100 */
[----:B------:R-:W3:Y:S01]  /*1e580*/  LDL R17, [R1+0x7ac] ;  /* 0x0007ac0001117983 */ /* 0x000ee20000100800 */
[----:B------:R-:W-:Y:S01]  /*1e590*/  PRMT R4, RZ, 0x7610, R4 ;  /* 0x00007610ff047816 */ /* 0x000fe20000000004 */
[----:B0-----:R-:W-:Y:S01]  /*1e5a0*/  @P3 IMAD.MOV.U32 R16, RZ, RZ, R20 ;  /* 0x000000ffff103224 */ /* 0x001fe200078e0014 */
[----:B------:R-:W-:Y:S01]  /*1e5b0*/  ISETP.GT.AND P4, PT, R15, 0x40, PT ;  /* 0x000000400f00780c */ /* 0x000fe20003f84270 */
[----:B--2---:R-:W-:Y:S01]  /*1e5c0*/  STL [R1+0xbf0], R3 ;  /* 0x000bf00301007387 */ /* 0x004fe20000100800 */
[----:B------:R-:W-:-:S03]  /*1e5d0*/  PRMT R18, RZ, 0x7610, R18 ;  /* 0x00007610ff127816 */ /* 0x000fc60000000012 */
[----:B------:R-:W2:Y:S04]  /*1e5e0*/  LDL R20, [R1+0x7d0] ;  /* 0x0007d00001147983 */ /* 0x000ea80000100800 */
[----:B---3--:R0:W3:Y:S04]  /*1e5f0*/  @P3 LDG.E.U8 R4, desc[UR20][R16.64] ;  /* 0x0000001410043981 */ /* 0x0080e8000c1e1100 */
[----:B------:R-:W2:Y:S01]  /*1e600*/  LDL R17, [R1+0x7b4] ;  /* 0x0007b40001117983 */ /* 0x000ea20000100800 */
[----:B0-----:R-:W-:-:S03]  /*1e610*/  @P4 IMAD.MOV.U32 R16, RZ, RZ, R29 ;  /* 0x000000ffff104224 */ /* 0x001fc600078e001d */
[----:B---3--:R-:W-:Y:S01]  /*1e620*/  STL [R1+0xbf4], R4 ;  /* 0x000bf40401007387 */ /* 0x008fe20000100800 */
[----:B------:R-:W-:-:S03]  /*1e630*/  PRMT R26, RZ, 0x7610, R26 ;  /* 0x00007610ff1a7816 */ /* 0x000fc6000000001a */
[----:B------:R-:W3:Y:S04]  /*1e640*/  LDL R29, [R1+0x7d4] ;  /* 0x0007d400011d7983 */ /* 0x000ee80000100800 */
[----:B--2---:R-:W2:Y:S04]  /*1e650*/  @P4 LDG.E.U8 R18, desc[UR20][R16.64] ;  /* 0x0000001410124981 */ /* 0x004ea8000c1e1100 */
[----:B------:R-:W3:Y:S04]  /*1e660*/  LDL R16, [R1+0x7bc] ;  /* 0x0007bc0001107983 */ /* 0x000ee80000100800 */
[----:B------:R-:W3:Y:S04]  /*1e670*/  LDL R17, [R1+0x7c0] ;  /* 0x0007c00001117983 */ /* 0x000ee80000100800 */
[----:B--2---:R0:W-:Y:S01]  /*1e680*/  STL [R1+0x98], R18 ;  /* 0x0000981201007387 */ /* 0x0041e20000100800 */
[----:B------:R-:W-:-:S02]  /*1e690*/  ISETP.GT.AND P2, PT, R15, 0x41, PT ;  /* 0x000000410f00780c */ /* 0x000fc40003f44270 */
[----:B------:R-:W-:Y:S01]  /*1e6a0*/  PRMT R47, RZ, 0x7610, R47 ;  /* 0x00007610ff2f7816 */ /* 0x000fe2000000002f */
[----:B0-----:R-:W2:Y:S01]  /*1e6b0*/  LDL R18, [R1+0x7d8] ;  /* 0x0007d80001127983 */ /* 0x001ea20000100800 */
[----:B---3--:R-:W-:-:S04]  /*1e6c0*/  @P4 LOP3.LUT R17, R17, R16, RZ, 0x3c, !PT ;  /* 0x0000001011114212 */ /* 0x008fc800078e3cff */
[----:B------:R-:W-:-:S04]  /*1e6d0*/  @P4 LOP3.LUT R16, R17, R16, RZ, 0x3c, !PT ;  /* 0x0000001011104212 */ /* 0x000fc800078e3cff */
[----:B------:R-:W-:-:S05]  /*1e6e0*/  @P4 LOP3.LUT R17, R17, R16, RZ, 0x3c, !PT ;  /* 0x0000001011114212 */ /* 0x000fca00078e3cff */
[----:B------:R-:W3:Y:S04]  /*1e6f0*/  @P4 LDG.E.U8 R26, desc[UR20][R16.64] ;  /* 0x00000014101a4981 */ /* 0x000ee8000c1e1100 */
[----:B------:R-:W2:Y:S04]  /*1e700*/  LDL R16, [R1+0x7c4] ;  /* 0x0007c40001107983 */ /* 0x000ea80000100800 */
[----:B------:R-:W2:Y:S04]  /*1e710*/  LDL R17, [R1+0x7c8] ;  /* 0x0007c80001117983 */ /* 0x000ea80000100800 */
[----:B---3--:R0:W-:Y:S01]  /*1e720*/  STL [R1+0x94], R26 ;  /* 0x0000941a01007387 */ /* 0x0081e20000100800 */
[----:B------:R-:W-:-:S02]  /*1e730*/  ISETP.GT.AND P3, PT, R15, 0x42, PT ;  /* 0x000000420f00780c */ /* 0x000fc40003f64270 */
[----:B------:R-:W-:Y:S02]  /*1e740*/  PRMT R19, RZ, 0x7610, R19 ;  /* 0x00007610ff137816 */ /* 0x000fe40000000013 */
[----:B------:R-:W-:Y:S01]  /*1e750*/  PRMT R93, RZ, 0x7610, R93 ;  /* 0x00007610ff5d7816 */ /* 0x000fe2000000005d */
[----:B0-----:R-:W3:Y:S01]  /*1e760*/  LDL R26, [R1+0x7e0] ;  /* 0x0007e000011a7983 */ /* 0x001ee20000100800 */
[----:B--2---:R-:W-:-:S04]  /*1e770*/  @P2 LOP3.LUT R17, R17, R16, RZ, 0x3c, !PT ;  /* 0x0000001011112212 */ /* 0x004fc800078e3cff */
[----:B------:R-:W-:-:S04]  /*1e780*/  @P2 LOP3.LUT R16, R17, R16, RZ, 0x3c, !PT ;  /* 0x0000001011102212 */ /* 0x000fc800078e3cff */
[----:B------:R-:W-:-:S05]  /*1e790*/  @P2 LOP3.LUT R17, R17, R16, RZ, 0x3c, !PT ;  /* 0x0000001011112212 */ /* 0x000fca00078e3cff */
[----:B------:R0:W2:Y:S04]  /*1e7a0*/  @P2 LDG.E.U8 R47, desc[UR20][R16.64] ;  /* 0x00000014102f2981 */ /* 0x0000a8000c1e1100 */
[----:B------:R-:W2:Y:S01]  /*1e7b0*/  LDL R17, [R1+0x7cc] ;  /* 0x0007cc0001117983 */ /* 0x000ea20000100800 */
[----:B0-----:R-:W-:-:S05]  /*1e7c0*/  @P2 IMAD.MOV.U32 R16, RZ, RZ, R20 ;  /* 0x000000ffff102224 */ /* 0x001fca00078e0014 */
[----:B--2---:R0:W2:Y:S02]  /*1e7d0*/  @P2 LDG.E.U8 R19, desc[UR20][R16.64] ;  /* 0x0000001410132981 */ /* 0x0040a4000c1e1100 */
[----:B0-----:R-:W-:Y:S02]  /*1e7e0*/  @P3 IMAD.MOV.U32 R16, RZ, RZ, R18 ;  /* 0x000000ffff103224 */ /* 0x001fe400078e0012 */
[----:B------:R-:W-:-:S05]  /*1e7f0*/  @P3 IMAD.MOV.U32 R17, RZ, RZ, R29 ;  /* 0x000000ffff113224 */ /* 0x000fca00078e001d */
[----:B------:R-:W3:Y:S04]  /*1e800*/  @P3 LDG.E.U8 R93, desc[UR20][R16.64] ;  /* 0x00000014105d3981 */ /* 0x000ee8000c1e1100 */
[----:B------:R0:W-:Y:S04]  /*1e810*/  STL [R1+0x90], R47 ;  /* 0x0000902f01007387 */ /* 0x0001e80000100800 */
[----:B------:R-:W4:Y:S04]  /*1e820*/  LDL R20, [R1+0x7ec] ;  /* 0x0007ec0001147983 */ /* 0x000f280000100800 */
[----:B0-----:R-:W4:Y:S04]  /*1e830*/  LDL R47, [R1+0x7e8] ;  /* 0x0007e800012f7983 */ /* 0x001f280000100800 */
[----:B--2---:R0:W-:Y:S04]  /*1e840*/  STL [R1+0x8c], R19 ;  /* 0x00008c1301007387 */ /* 0x0041e80000100800 */
[----:B------:R-:W2:Y:S04]  /*1e850*/  LDL R29, [R1+0x7f4] ;  /* 0x0007f400011d7983 */ /* 0x000ea80000100800 */
[----:B------:R-:W2:Y:S04]  /*1e860*/  LDL R18, [R1+0x7f8] ;  /* 0x0007f80001127983 */ /* 0x000ea80000100800 */
[----:B0-----:R-:W2:Y:S04]  /*1e870*/  LDL R19, [R1+0x7f0] ;  /* 0x0007f00001137983 */ /* 0x001ea80000100800 */
[----:B---3--:R0:W-:Y:S04]  /*1e880*/  STL [R1+0x88], R93 ;  /* 0x0000885d01007387 */ /* 0x0081e80000100800 */
[----:B0-----:R-:W3:Y:S04]  /*1e890*/  LDL.LU R93, [R1+0xc70] ;  /* 0x000c7000015d7983 */ /* 0x001ee80000300800 */
[----:B------:R-:W2:Y:S01]  /*1e8a0*/  LDL R17, [R1+0x7dc] ;  /* 0x0007dc0001117983 */ /* 0x000ea20000100800 */
[----:B------:R-:W-:Y:S01]  /*1e8b0*/  PRMT R23, RZ, 0x7610, R23 ;  /* 0x00007610ff177816 */ /* 0x000fe20000000017 */
[----:B------:R-:W-:-:S02]  /*1e8c0*/  @P3 IMAD.MOV.U32 R16, RZ, RZ, R26 ;  /* 0x000000ffff103224 */ /* 0x000fc400078e001a */
[----:B------:R-:W3:Y:S04]  /*1e8d0*/  LDL R26, [R1+0x7fc] ;  /* 0x0007fc00011a7983 */ /* 0x000ee80000100800 */
[----:B--2---:R-:W2:Y:S04]  /*1e8e0*/  @P3 LDG.E.U8 R23, desc[UR20][R16.64] ;  /* 0x0000001410173981 */ /* 0x004ea8000c1e1100 */
[----:B------:R-:W3:Y:S01]  /*1e8f0*/  LDL R17, [R1+0x7e4] ;  /* 0x0007e40001117983 */ /* 0x000ee20000100800 */
[C---:B------:R-:W-:Y:S02]  /*1e900*/  ISETP.GT.AND P4, PT, R15.reuse, 0x43, PT ;  /* 0x000000430f00780c */ /* 0x040fe40003f84270 */
[----:B------:R-:W-:-:S02]  /*1e910*/  ISETP.GT.AND P2, PT, R15, 0x44, PT ;  /* 0x000000440f00780c */ /* 0x000fc40003f44270 */
[----:B------:R-:W-:Y:S01]  /*1e920*/  PRMT R46, RZ, 0x7610, R46 ;  /* 0x00007610ff2e7816 */ /* 0x000fe2000000002e */
[----:B--2---:R0:W-:Y:S04]  /*1e930*/  STL [R1+0x84], R23 ;  /* 0x0000841701007387 */ /* 0x0041e80000100800 */
[----:B0-----:R-:W2:Y:S04]  /*1e940*/  LDL R23, [R1+0x800] ;  /* 0x0008000001177983 */ /* 0x001ea80000100800 */
[----:B----4-:R-:W-:Y:S01]  /*1e950*/  @P4 IMAD.MOV.U32 R16, RZ, RZ, R47 ;  /* 0x000000ffff104224 */ /* 0x010fe200078e002f */
[----:B------:R-:W-:-:S04]  /*1e960*/  PRMT R45, RZ, 0x7610, R45 ;  /* 0x00007610ff2d7816 */ /* 0x000fc8000000002d */
[----:B---3--:R0:W3:Y:S01]  /*1e970*/  @P4 LDG.E.U8 R46, desc[UR20][R16.64] ;  /* 0x00000014102e4981 */ /* 0x0080e2000c1e1100 */
[----:B------:R-:W-:Y:S01]  /*1e980*/  PRMT R41, RZ, 0x7610, R41 ;  /* 0x00007610ff297816 */ /* 0x000fe20000000029 */
[----:B0-----:R-:W-:Y:S02]  /*1e990*/  @P4 IMAD.MOV.U32 R16, RZ, RZ, R19 ;  /* 0x000000ffff104224 */ /* 0x001fe400078e0013 */
[----:B------:R-:W-:Y:S01]  /*1e9a0*/  @P4 IMAD.MOV.U32 R17, RZ, RZ, R20 ;  /* 0x000000ffff114224 */ /* 0x000fe200078e0014 */
[----:B------:R-:W-:Y:S01]  /*1e9b0*/  PRMT R40, RZ, 0x7610, R40 ;  /* 0x00007610ff287816 */ /* 0x000fe20000000028 */
[----:B------:R-:W4:Y:S04]  /*1e9c0*/  LDL R20, [R1+0x804] ;  /* 0x0008040001147983 */ /* 0x000f280000100800 */
[----:B------:R0:W3:Y:S04]  /*1e9d0*/  @P4 LDG.E.U8 R45, desc[UR20][R16.64] ;  /* 0x00000014102d4981 */ /* 0x0000e8000c1e1100 */
[----:B------:R-:W3:Y:S01]  /*1e9e0*/  LDL R19, [R1+0x808] ;  /* 0x0008080001137983 */ /* 0x000ee20000100800 */
[----:B0-----:R-:W-:-:S02]  /*1e9f0*/  @P2 IMAD.MOV.U32 R16, RZ, RZ, R18 ;  /* 0x000000ffff102224 */ /* 0x001fc400078e0012 */
[----:B------:R-:W-:Y:S01]  /*1ea00*/  @P2 IMAD.MOV.U32 R17, RZ, RZ, R29 ;  /* 0x000000ffff112224 */ /* 0x000fe200078e001d */
[----:B------:R-:W3:Y:S04]  /*1ea10*/  LDL R18, [R1+0x810] ;  /* 0x0008100001127983 */ /* 0x000ee80000100800 */
[----:B------:R0:W3:Y:S04]  /*1ea20*/  @P2 LDG.E.U8 R41, desc[UR20][R16.64] ;  /* 0x0000001410292981 */ /* 0x0000e8000c1e1100 */
[----:B------:R-:W3:Y:S01]  /*1ea30*/  LDL R29, [R1+0x80c] ;  /* 0x00080c00011d7983 */ /* 0x000ee20000100800 */
[----:B0-----:R-:W-:-:S03]  /*1ea40*/  @P2 IMAD.MOV.U32 R17, RZ, RZ, R26 ;  /* 0x000000ffff112224 */ /* 0x001fc600078e001a */
[----:B------:R-:W3:Y:S01]  /*1ea50*/  LDL R26, [R1+0x814] ;  /* 0x00081400011a7983 */ /* 0x000ee20000100800 */
[----:B--2---:R-:W-:-:S03]  /*1ea60*/  @P2 IMAD.MOV.U32 R16, RZ, RZ, R23 ;  /* 0x000000ffff102224 */ /* 0x004fc600078e0017 */
[----:B------:R-:W2:Y:S04]  /*1ea70*/  LDL R23, [R1+0x818] ;  /* 0x0008180001177983 */ /* 0x000ea80000100800 */
[----:B------:R4:W2:Y:S01]  /*1ea80*/  @P2 LDG.E.U8 R40, desc[UR20][R16.64] ;  /* 0x0000001410282981 */ /* 0x0008a2000c1e1100 */
[C---:B------:R-:W-:Y:S02]  /*1ea90*/  ISETP.GT.AND P3, PT, R15.reuse, 0x45, PT ;  /* 0x000000450f00780c */ /* 0x040fe40003f64270 */
[----:B------:R-:W-:Y:S02]  /*1eaa0*/  PRMT R44, RZ, 0x7610, R44 ;  /* 0x00007610ff2c7816 */ /* 0x000fe4000000002c */
[----:B------:R-:W-:Y:S02]  /*1eab0*/  ISETP.GT.AND P4, PT, R15, 0x46, PT ;  /* 0x000000460f00780c */ /* 0x000fe40003f84270 */
[----:B------:R-:W-:-:S07]  /*1eac0*/  PRMT R43, RZ, 0x7610, R43 ;  /* 0x00007610ff2b7816 */ /* 0x000fce000000002b */
[----:B----4-:R-:W-:Y:S02]  /*1ead0*/  @P3 IMAD.MOV.U32 R17, RZ, RZ, R20 ;  /* 0x000000ffff113224 */ /* 0x010fe400078e0014 */
[----:B---3--:R-:W-:-:S05]  /*1eae0*/  @P3 IMAD.MOV.U32 R16, RZ, RZ, R19 ;  /* 0x000000ffff103224 */ /* 0x008fca00078e0013 */
[----:B------:R0:W3:Y:S04]  /*1eaf0*/  @P3 LDG.E.U8 R44, desc[UR20][R16.64] ;  /* 0x00000014102c3981 */ /* 0x0000e8000c1e1100 */
[----:B------:R1:W-:Y:S04]  /*1eb00*/  STL [R1+0x78], R41 ;  /* 0x0000782901007387 */ /* 0x0003e80000100800 */
[----:B-1----:R-:W4:Y:S01]  /*1eb10*/  LDL R41, [R1+0x81c] ;  /* 0x00081c0001297983 */ /* 0x002f220000100800 */
[----:B0-----:R-:W-:Y:S02]  /*1eb20*/  @P3 IMAD.MOV.U32 R16, RZ, RZ, R18 ;  /* 0x000000ffff103224 */ /* 0x001fe400078e0012 */
[----:B------:R-:W-:-:S05]  /*1eb30*/  @P3 IMAD.MOV.U32 R17, RZ, RZ, R29 ;  /* 0x000000ffff113224 */ /* 0x000fca00078e001d */
[----:B------:R0:W3:Y:S02]  /*1eb40*/  @P3 LDG.E.U8 R43, desc[UR20][R16.64] ;  /* 0x00000014102b3981 */ /* 0x0000e4000c1e1100 */
[----:B0-----:R-:W-:Y:S02]  /*1eb50*/  @P4 IMAD.MOV.U32 R17, RZ, RZ, R26 ;  /* 0x000000ffff114224 */ /* 0x001fe400078e001a */
[----:B--2---:R0:W-:Y:S04]  /*1eb60*/  STL [R1+0x74], R40 ;  /* 0x0000742801007387 */ /* 0x0041e80000100800 */
[----:B------:R-:W2:Y:S04]  /*1eb70*/  LDL R20, [R1+0x824] ;  /* 0x0008240001147983 */ /* 0x000ea80000100800 */
[----:B------:R-:W2:Y:S04]  /*1eb80*/  LDL R19, [R1+0x828] ;  /* 0x0008280001137983 */ /* 0x000ea80000100800 */
[----:B0-----:R-:W2:Y:S04]  /*1eb90*/  LDL R40, [R1+0x820] ;  /* 0x0008200001287983 */ /* 0x001ea80000100800 */
[----:B------:R-:W3:Y:S04]  /*1eba0*/  LDL R29, [R1+0x82c] ;  /* 0x00082c00011d7983 */ /* 0x000ee80000100800 */
[----:B------:R-:W3:Y:S01]  /*1ebb0*/  LDL R18, [R1+0x830] ;  /* 0x0008300001127983 */ /* 0x000ee20000100800 */
[----:B------:R-:W-:-:S03]  /*1ebc0*/  @P4 IMAD.MOV.U32 R16, RZ, RZ, R23 ;  /* 0x000000ffff104224 */ /* 0x000fc600078e0017 */
[----:B------:R-:W-:Y:S04]  /*1ebd0*/  STL [R1+0x80], R46 ;  /* 0x0000802e01007387 */ /* 0x000fe80000100800 */
[----:B------:R-:W3:Y:S04]  /*1ebe0*/  LDL R26, [R1+0x834] ;  /* 0x00083400011a7983 */ /* 0x000ee80000100800 */
[----:B------:R-:W3:Y:S01]  /*1ebf0*/  LDL R23, [R1+0x838] ;  /* 0x0008380001177983 */ /* 0x000ee20000100800 */
[----:B------:R-:W-:Y:S02]  /*1ec00*/  ISETP.GT.AND P2, PT, R15, 0x47, PT ;  /* 0x000000470f00780c */ /* 0x000fe40003f44270 */
[----:B------:R-:W-:-:S02]  /*1ec10*/  PRMT R42, RZ, 0x7610, R42 ;  /* 0x00007610ff2a7816 */ /* 0x000fc4000000002a */
[----:B------:R-:W-:-:S04]  /*1ec20*/  PRMT R34, RZ, 0x7610, R34 ;  /* 0x00007610ff227816 */ /* 0x000fc80000000022 */
[----:B------:R4:W3:Y:S01]  /*1ec30*/  @P4 LDG.E.U8 R42, desc[UR20][R16.64] ;  /* 0x00000014102a4981 */ /* 0x0008e2000c1e1100 */
[----:B------:R-:W-:Y:S02]  /*1ec40*/  PRMT R0, RZ, 0x7610, R0 ;  /* 0x00007610ff007816 */ /* 0x000fe40000000000 */
[----:B------:R-:W-:Y:S01]  /*1ec50*/  ISETP.GT.AND P3, PT, R15, 0x48, PT ;  /* 0x000000480f00780c */ /* 0x000fe20003f64270 */
[----:B----4-:R-:W-:Y:S01]  /*1ec60*/  @P4 IMAD.MOV.U32 R17, RZ, RZ, R41 ;  /* 0x000000ffff114224 */ /* 0x010fe200078e0029 */
[----:B------:R-:W-:Y:S02]  /*1ec70*/  PRMT R2, RZ, 0x7610, R2 ;  /* 0x00007610ff027816 */ /* 0x000fe40000000002 */
[----:B------:R-:W-:Y:S01]  /*1ec80*/  PRMT R21, RZ, 0x7610, R21 ;  /* 0x00007610ff157816 */ /* 0x000fe20000000015 */
[----:B--2---:R-:W-:-:S05]  /*1ec90*/  @P4 IMAD.MOV.U32 R16, RZ, RZ, R40 ;  /* 0x000000ffff104224 */ /* 0x004fca00078e0028 */
[----:B------:R0:W2:Y:S02]  /*1eca0*/  @P4 LDG.E.U8 R34, desc[UR20][R16.64] ;  /* 0x0000001410224981 */ /* 0x0000a4000c1e1100 */
[----:B0-----:R-:W-:Y:S02]  /*1ecb0*/  @P2 IMAD.MOV.U32 R16, RZ, RZ, R19 ;  /* 0x000000ffff102224 */ /* 0x001fe400078e0013 */
[----:B------:R-:W-:-:S05]  /*1ecc0*/  @P2 IMAD.MOV.U32 R17, RZ, RZ, R20 ;  /* 0x000000ffff112224 */ /* 0x000fca00078e0014 */
[----:B------:R3:W4:Y:S02]  /*1ecd0*/  @P2 LDG.E.U8 R0, desc[UR20][R16.64] ;  /* 0x0000001410002981 */ /* 0x000724000c1e1100 */
[----:B---3--:R-:W-:Y:S02]  /*1ece0*/  @P2 IMAD.MOV.U32 R16, RZ, RZ, R18 ;  /* 0x000000ffff102224 */ /* 0x008fe400078e0012 */
[----:B------:R-:W-:-:S05]  /*1ecf0*/  @P2 IMAD.MOV.U32 R17, RZ, RZ, R29 ;  /* 0x000000ffff112224 */ /* 0x000fca00078e001d */
[----:B------:R0:W3:Y:S02]  /*1ed00*/  @P2 LDG.E.U8 R2, desc[UR20][R16.64] ;  /* 0x0000001410022981 */ /* 0x0000e4000c1e1100 */
[----:B0-----:R-:W-:Y:S02]  /*1ed10*/  @P3 IMAD.MOV.U32 R16, RZ, RZ, R23 ;  /* 0x000000ffff103224 */ /* 0x001fe400078e0017 */
[----:B------:R-:W-:-:S05]  /*1ed20*/  @P3 IMAD.MOV.U32 R17, RZ, RZ, R26 ;  /* 0x000000ffff113224 */ /* 0x000fca00078e001a */
[----:B------:R-:W3:Y:S04]  /*1ed30*/  @P3 LDG.E.U8 R21, desc[UR20][R16.64] ;  /* 0x0000001410153981 */ /* 0x000ee8000c1e1100 */
[----:B------:R-:W-:Y:S04]  /*1ed40*/  STL [R1+0x7c], R45 ;  /* 0x00007c2d01007387 */ /* 0x000fe80000100800 */
[----:B------:R-:W3:Y:S04]  /*1ed50*/  LDL R20, [R1+0x83c] ;  /* 0x00083c0001147983 */ /* 0x000ee80000100800 */
[----:B------:R-:W3:Y:S04]  /*1ed60*/  LDL R19, [R1+0x840] ;  /* 0x0008400001137983 */ /* 0x000ee80000100800 */
[----:B----4-:R-:W-:Y:S04]  /*1ed70*/  STL [R1+0xbf8], R0 ;  /* 0x000bf80001007387 */ /* 0x010fe80000100800 */
[----:B--2---:R0:W-:Y:S04]  /*1ed80*/  STL [R1+0x188], R34 ;  /* 0x0001882201007387 */ /* 0x0041e80000100800 */
[----:B------:R-:W2:Y:S04]  /*1ed90*/  LDL R18, [R1+0x848] ;  /* 0x0008480001127983 */ /* 0x000ea80000100800 */
[----:B0-----:R-:W4:Y:S04]  /*1eda0*/  LDL R34, [R1+0x844] ;  /* 0x0008440001227983 */ /* 0x001f280000100800 */
[----:B---3--:R-:W-:Y:S04]  /*1edb0*/  STL [R1+0xbfc], R2 ;  /* 0x000bfc0201007387 */ /* 0x008fe80000100800 */
[----:B------:R-:W3:Y:S04]  /*1edc0*/  LDL R29, [R1+0x84c] ;  /* 0x00084c00011d7983 */ /* 0x000ee80000100800 */
[----:B------:R-:W-:Y:S04]  /*1edd0*/  STL [R1+0x70], R44 ;  /* 0x0000702c01007387 */ /* 0x000fe80000100800 */
[----:B------:R-:W3:Y:S04]  /*1ede0*/  LDL R23, [R1+0x850] ;  /* 0x0008500001177983 */ /* 0x000ee80000100800 */
[----:B------:R-:W-:Y:S04]  /*1edf0*/  STL [R1+0x6c], R43 ;  /* 0x00006c2b01007387 */ /* 0x000fe80000100800 */
[----:B------:R-:W3:Y:S04]  /*1ee00*/  LDL R26, [R1+0x854] ;  /* 0x00085400011a7983 */ /* 0x000ee80000100800 */
[----:B------:R0:W-:Y:S04]  /*1ee10*/  STL [R1+0x68], R21 ;  /* 0x0000681501007387 */ /* 0x0001e80000100800 */
[----:B0-----:R-:W3:Y:S01]  /*1ee20*/  LDL R21, [R1+0x858] ;  /* 0x0008580001157983 */ /* 0x001ee20000100800 */
[C---:B------:R-:W-:Y:S01]  /*1ee30*/  ISETP.GT.AND P4, PT, R15.reuse, 0x49, PT ;  /* 0x000000490f00780c */ /* 0x040fe20003f84270 */
[----:B------:R-:W-:Y:S01]  /*1ee40*/  @P3 IMAD.MOV.U32 R16, RZ, RZ, R19 ;  /* 0x000000ffff103224 */ /* 0x000fe200078e0013 */
[----:B------:R-:W-:Y:S01]  /*1ee50*/  PRMT R39, RZ, 0x7610, R39 ;  /* 0x00007610ff277816 */ /* 0x000fe20000000027 */
[----:B------:R-:W-:Y:S01]  /*1ee60*/  @P3 IMAD.MOV.U32 R17, RZ, RZ, R20 ;  /* 0x000000ffff113224 */ /* 0x000fe200078e0014 */
[----:B------:R-:W3:Y:S04]  /*1ee70*/  LDL R19, [R1+0x860] ;  /* 0x0008600001137983 */ /* 0x000ee80000100800 */
[----:B------:R-:W3:Y:S01]  /*1ee80*/  LDL R20, [R1+0x85c] ;  /* 0x00085c0001147983 */ /* 0x000ee20000100800 */
[----:B------:R-:W-:-:S02]  /*1ee90*/  ISETP.GT.AND P2, PT, R15, 0x4a, PT ;  /* 0x0000004a0f00780c */ /* 0x000fc40003f44270 */
[----:B------:R-:W-:Y:S01]  /*1eea0*/  PRMT R38, RZ, 0x7610, R38 ;  /* 0x00007610ff267816 */ /* 0x000fe20000000026 */
[----:B------:R2:W3:Y:S04]  /*1eeb0*/  @P3 LDG.E.U8 R39, desc[UR20][R16.64] ;  /* 0x0000001410273981 */ /* 0x0004e8000c1e1100 */
[----:B------:R-:W-:Y:S01]  /*1eec0*/  STL [R1+0x194], R42 ;  /* 0x0001942a01007387 */ /* 0x000fe20000100800 */
[----:B------:R-:W-:Y:S01]  /*1eed0*/  PRMT R37, RZ, 0x7610, R37 ;  /* 0x00007610ff257816 */ /* 0x000fe20000000025 */
[----:B--2---:R-:W-:Y:S02]  /*1eee0*/  @P4 IMAD.MOV.U32 R16, RZ, RZ, R18 ;  /* 0x000000ffff104224 */ /* 0x004fe400078e0012 */
[----:B------:R-:W2:Y:S01]  /*1eef0*/  LDL R18, [R1+0x868] ;  /* 0x0008680001127983 */ /* 0x000ea20000100800 */
[----:B----4-:R-:W-:-:S03]  /*1ef00*/  @P4 IMAD.MOV.U32 R17, RZ, RZ, R34 ;  /* 0x000000ffff114224 */ /* 0x010fc600078e0022 */
[----:B------:R-:W4:Y:S04]  /*1ef10*/  LDL R34, [R1+0x864] ;  /* 0x0008640001227983 */ /* 0x000f280000100800 */
[----:B------:R3:W4:Y:S02]  /*1ef20*/  @P4 LDG.E.U8 R38, desc[UR20][R16.64] ;  /* 0x0000001410264981 */ /* 0x000724000c1e1100 */
[----:B---3--:R-:W-:Y:S02]  /*1ef30*/  @P4 IMAD.MOV.U32 R16, RZ, RZ, R23 ;  /* 0x000000ffff104224 */ /* 0x008fe400078e0017 */
[----:B------:R-:W-:Y:S01]  /*1ef40*/  @P4 IMAD.MOV.U32 R17, RZ, RZ, R29 ;  /* 0x000000ffff114224 */ /* 0x000fe200078e001d */
[----:B------:R-:W3:Y:S04]  /*1ef50*/  LDL R23, [R1+0x870] ;  /* 0x0008700001177983 */ /* 0x000ee80000100800 */
[----:B------:R-:W3:Y:S04]  /*1ef60*/  LDL R29, [R1+0x86c] ;  /* 0x00086c00011d7983 */ /* 0x000ee80000100800 */
[----:B------:R0:W3:Y:S02]  /*1ef70*/  @P4 LDG.E.U8 R37, desc[UR20][R16.64] ;  /* 0x0000001410254981 */ /* 0x0000e4000c1e1100 */
[----:B0-----:R-:W-:-:S02]  /*1ef80*/  @P2 IMAD.MOV.U32 R17, RZ, RZ, R26 ;  /* 0x000000ffff112224 */ /* 0x001fc400078e001a */
[----:B------:R-:W-:Y:S01]  /*1ef90*/  @P2 IMAD.MOV.U32 R16, RZ, RZ, R21 ;  /* 0x000000ffff102224 */ /* 0x000fe200078e0015 */
[----:B------:R-:W3:Y:S04]  /*1efa0*/  LDL R26, [R1+0x874] ;  /* 0x00087400011a7983 */ /* 0x000ee80000100800 */
[----:B------:R-:W3:Y:S01]  /*1efb0*/  LDL R21, [R1+0x878] ;  /* 0x0008780001157983 */ /* 0x000ee20000100800 */
[----:B------:R-:W-:Y:S02]  /*1efc0*/  ISETP.GT.AND P3, PT, R15, 0x4b, PT ;  /* 0x0000004b0f00780c */ /* 0x000fe40003f64270 */
[----:B------:R-:W-:Y:S02]  /*1efd0*/  PRMT R36, RZ, 0x7610, R36 ;  /* 0x00007610ff247816 */ /* 0x000fe40000000024 */
[----:B------:R-:W-:-:S04]  /*1efe0*/  PRMT R35, RZ, 0x7610, R35 ;  /* 0x00007610ff237816 */ /* 0x000fc80000000023 */
[----:B------:R0:W3:Y:S01]  /*1eff0*/  @P2 LDG.E.U8 R36, desc[UR20][R16.64] ;  /* 0x0000001410242981 */ /* 0x0000e2000c1e1100 */
[----:B------:R-:W-:Y:S02]  /*1f000*/  ISETP.GT.AND P4, PT, R15, 0x4c, PT ;  /* 0x0000004c0f00780c */ /* 0x000fe40003f84270 */
[----:B------:R-:W-:Y:S01]  /*1f010*/  PRMT R33, RZ, 0x7610, R33 ;  /* 0x00007610ff217816 */ /* 0x000fe20000000021 */
[----:B0-----:R-:W-:Y:S02]  /*1f020*/  @P2 IMAD.MOV.U32 R16, RZ, RZ, R19 ;  /* 0x000000ffff102224 */ /* 0x001fe400078e0013 */
[----:B------:R-:W-:Y:S01]  /*1f030*/  @P2 IMAD.MOV.U32 R17, RZ, RZ, R20 ;  /* 0x000000ffff112224 */ /* 0x000fe200078e0014 */
[----:B------:R-:W3:Y:S04]  /*1f040*/  LDL R19, [R1+0x880] ;  /* 0x0008800001137983 */ /* 0x000ee80000100800 */
[----:B------:R2:W3:Y:S04]  /*1f050*/  @P2 LDG.E.U8 R35, desc[UR20][R16.64] ;  /* 0x0000001410232981 */ /* 0x0004e8000c1e1100 */
[----:B------:R-:W3:Y:S01]  /*1f060*/  LDL R20, [R1+0x87c] ;  /* 0x00087c0001147983 */ /* 0x000ee20000100800 */
[----:B------:R-:W-:-:S02]  /*1f070*/  PRMT R28, RZ, 0x7610, R28 ;  /* 0x00007610ff1c7816 */ /* 0x000fc4000000001c */
[----:B------:R-:W-:Y:S01]  /*1f080*/  PRMT R22, RZ, 0x7610, R22 ;  /* 0x00007610ff167816 */ /* 0x000fe20000000016 */
[----:B--2---:R-:W-:Y:S02]  /*1f090*/  @P3 IMAD.MOV.U32 R16, RZ, RZ, R18 ;  /* 0x000000ffff103224 */ /* 0x004fe400078e0012 */
[----:B------:R-:W2:Y:S01]  /*1f0a0*/  LDL R18, [R1+0x888] ;  /* 0x0008880001127983 */ /* 0x000ea20000100800 */
[----:B----4-:R-:W-:-:S05]  /*1f0b0*/  @P3 IMAD.MOV.U32 R17, RZ, RZ, R34 ;  /* 0x000000ffff113224 */ /* 0x010fca00078e0022 */
[----:B------:R3:W4:Y:S02]  /*1f0c0*/  @P3 LDG.E.U8 R33, desc[UR20][R16.64] ;  /* 0x0000001410213981 */ /* 0x000724000c1e1100 */
[----:B---3--:R-:W-:Y:S01]  /*1f0d0*/  @P3 IMAD.MOV.U32 R16, RZ, RZ, R23 ;  /* 0x000000ffff103224 */ /* 0x008fe200078e0017 */
[----:B------:R-:W-:Y:S01]  /*1f0e0*/  PRMT R25, RZ, 0x7610, R25 ;  /* 0x00007610ff197816 */ /* 0x000fe20000000019 */
[----:B------:R-:W3:Y:S01]  /*1f0f0*/  LDL R23, [R1+0x884] ;  /* 0x0008840001177983 */ /* 0x000ee20000100800 */
[----:B------:R-:W-:-:S05]  /*1f100*/  @P3 IMAD.MOV.U32 R17, RZ, RZ, R29 ;  /* 0x000000ffff113224 */ /* 0x000fca00078e001d */
[----:B------:R0:W3:Y:S02]  /*1f110*/  @P3 LDG.E.U8 R28, desc[UR20][R16.64] ;  /* 0x00000014101c3981 */ /* 0x0000e4000c1e1100 */
[----:B0-----:R-:W-:Y:S02]  /*1f120*/  @P4 IMAD.MOV.U32 R17, RZ, RZ, R26 ;  /* 0x000000ffff114224 */ /* 0x001fe400078e001a */
[----:B------:R-:W-:-:S05]  /*1f130*/  @P4 IMAD.MOV.U32 R16, RZ, RZ, R21 ;  /* 0x000000ffff104224 */ /* 0x000fca00078e0015 */
[----:B------:R0:W4:Y:S04]  /*1f140*/  @P4 LDG.E.U8 R22, desc[UR20][R16.64] ;  /* 0x0000001410164981 */ /* 0x000128000c1e1100 */
[----:B------:R-:W-:Y:S04]  /*1f150*/  STL [R1+0x64], R39 ;  /* 0x0000642701007387 */ /* 0x000fe80000100800 */
[----:B------:R-:W4:Y:S01]  /*1f160*/  LDL R29, [R1+0x88c] ;  /* 0x00088c00011d7983 */ /* 0x000f220000100800 */
[----:B0-----:R-:W-:Y:S02]  /*1f170*/  @P4 IMAD.MOV.U32 R16, RZ, RZ, R19 ;  /* 0x000000ffff104224 */ /* 0x001fe400078e0013 */
[----:B------:R-:W-:-:S05]  /*1f180*/  @P4 IMAD.MOV.U32 R17, RZ, RZ, R20 ;  /* 0x000000ffff114224 */ /* 0x000fca00078e0014 */
[----:B------:R2:W4:Y:S01]  /*1f190*/  @P4 LDG.E.U8 R25, desc[UR20][R16.64] ;  /* 0x0000001410194981 */ /* 0x000522000c1e1100 */
[----:B------:R-:W-:-:S13]  /*1f1a0*/  ISETP.GT.AND P2, PT, R15, 0x4d, PT ;  /* 0x0000004d0f00780c */ /* 0x000fda0003f44270 */
[----:B--2---:R-:W-:Y:S01]  /*1f1b0*/  @P2 IMAD.MOV.U32 R16, RZ, RZ, R18 ;  /* 0x000000ffff102224 */ /* 0x004fe200078e0012 */
[----:B---3--:R0:W-:Y:S04]  /*1f1c0*/  STL [R1+0x4c], R28 ;  /* 0x00004c1c01007387 */ /* 0x0081e80000100800 */
[----:B------:R-:W2:Y:S04]  /*1f1d0*/  LDL R21, [R1+0x898] ;  /* 0x0008980001157983 */ /* 0x000ea80000100800 */
[----:B0-----:R-:W3:Y:S04]  /*1f1e0*/  LDL R28, [R1+0x890] ;  /* 0x00089000011c7983 */ /* 0x001ee80000100800 */
[----:B------:R-:W-:Y:S04]  /*1f1f0*/  STL [R1+0x60], R38 ;  /* 0x0000602601007387 */ /* 0x000fe80000100800 */
[----:B----4-:R0:W-:Y:S04]  /*1f200*/  STL [R1+0x48], R22 ;  /* 0x0000481601007387 */ /* 0x0101e80000100800 */
[----:B------:R-:W-:Y:S04]  /*1f210*/  STL [R1+0x5c], R37 ;  /* 0x00005c2501007387 */ /* 0x000fe80000100800 */
[----:B------:R-:W4:Y:S04]  /*1f220*/  LDL R20, [R1+0x89c] ;  /* 0x00089c0001147983 */ /* 0x000f280000100800 */
[----:B0-----:R-:W4:Y:S04]  /*1f230*/  LDL R22, [R1+0x894] ;  /* 0x0008940001167983 */ /* 0x001f280000100800 */
[----:B------:R-:W4:Y:S04]  /*1f240*/  LDL R19, [R1+0x8a0] ;  /* 0x0008a00001137983 */ /* 0x000f280000100800 */
[----:B------:R-:W-:Y:S04]  /*1f250*/  STL [R1+0x58], R36 ;  /* 0x0000582401007387 */ /* 0x000fe80000100800 */
[----:B------:R-:W4:Y:S04]  /*1f260*/  LDL R26, [R1+0x8a4] ;  /* 0x0008a400011a7983 */ /* 0x000f280000100800 */
[----:B------:R-:W4:Y:S01]  /*1f270*/  LDL R18, [R1+0x8a8] ;  /* 0x0008a80001127983 */ /* 0x000f220000100800 */
[----:B------:R-:W-:Y:S01]  /*1f280*/  ISETP.GT.AND P3, PT, R15, 0x4e, PT ;  /* 0x0000004e0f00780c */ /* 0x000fe20003f64270 */
[----:B------:R-:W-:Y:S01]  /*1f290*/  @P2 IMAD.MOV.U32 R17, RZ, RZ, R23 ;  /* 0x000000ffff112224 */ /* 0x000fe200078e0017 */
[----:B------:R-:W-:Y:S01]  /*1f2a0*/  PRMT R32, RZ, 0x7610, R32 ;  /* 0x00007610ff207816 */ /* 0x000fe20000000020 */
[----:B------:R0:W-:Y:S01]  /*1f2b0*/  STL [R1+0x44], R25 ;  /* 0x0000441901007387 */ /* 0x0001e20000100800 */
[----:B------:R-:W-:-:S04]  /*1f2c0*/  PRMT R31, RZ, 0x7610, R31 ;  /* 0x00007610ff1f7816 */ /* 0x000fc8000000001f */
[----:B------:R1:W4:Y:S04]  /*1f2d0*/  @P2 LDG.E.U8 R32, desc[UR20][R16.64] ;  /* 0x0000001410202981 */ /* 0x000328000c1e1100 */
[----:B0-----:R-:W4:Y:S04]  /*1f2e0*/  LDL R25, [R1+0x8ac] ;  /* 0x0008ac0001197983 */ /* 0x001f280000100800 */
[----:B------:R-:W-:Y:S04]  /*1f2f0*/  STL [R1+0x54], R35 ;  /* 0x0000542301007387 */ /* 0x000fe80000100800 */
[----:B------:R-:W4:Y:S01]  /*1f300*/  LDL R23, [R1+0x8b0] ;  /* 0x0008b00001177983 */ /* 0x000f220000100800 */
[----:B-1----:R-:W-:-:S03]  /*1f310*/  @P2 IMAD.MOV.U32 R17, RZ, RZ, R29 ;  /* 0x000000ffff112224 */ /* 0x002fc600078e001d */
[----:B------:R-:W-:Y:S01]  /*1f320*/  STL [R1+0x50], R33 ;  /* 0x0000502101007387 */ /* 0x000fe20000100800 */
[----:B------:R-:W-:-:S03]  /*1f330*/  ISETP.GT.AND P4, PT, R15, 0x4f, PT ;  /* 0x0000004f0f00780c */ /* 0x000fc60003f84270 */
[----:B------:R-:W4:Y:S01]  /*1f340*/  LDL R29, [R1+0x8b4] ;  /* 0x0008b400011d7983 */ /* 0x000f220000100800 */
[----:B------:R-:W-:Y:S02]  /*1f350*/  PRMT R0, RZ, 0x7610, R0 ;  /* 0x00007610ff007816 */ /* 0x000fe40000000000 */
[----:B------:R-:W-:Y:S02]  /*1f360*/  PRMT R4, RZ, 0x7610, R4 ;  /* 0x00007610ff047816 */ /* 0x000fe40000000004 */
[----:B------:R-:W-:Y:S01]  /*1f370*/  PRMT R68, RZ, 0x7610, R68 ;  /* 0x00007610ff447816 */ /* 0x000fe20000000044 */
[----:B---3--:R-:W-:Y:S02]  /*1f380*/  @P2 IMAD.MOV.U32 R16, RZ, RZ, R28 ;  /* 0x000000ffff102224 */ /* 0x008fe400078e001c */
[----:B------:R-:W3:Y:S04]  /*1f390*/  LDL R28, [R1+0x8b8] ;  /* 0x0008b800011c7983 */ /* 0x000ee80000100800 */
[----:B------:R2:W3:Y:S02]  /*1f3a0*/  @P2 LDG.E.U8 R31, desc[UR20][R16.64] ;  /* 0x00000014101f2981 */ /* 0x0004e4000c1e1100 */
[----:B--2---:R-:W-:-:S02]  /*1f3b0*/  @P3 IMAD.MOV.U32 R16, RZ, RZ, R21 ;  /* 0x000000ffff103224 */ /* 0x004fc400078e0015 */
[----:B------:R-:W2:Y:S01]  /*1f3c0*/  LDL R21, [R1+0xba0] ;  /* 0x000ba00001157983 */ /* 0x000ea20000100800 */
[----:B----4-:R-:W-:-:S03]  /*1f3d0*/  @P3 IMAD.MOV.U32 R17, RZ, RZ, R22 ;  /* 0x000000ffff113224 */ /* 0x010fc600078e0016 */
[----:B------:R-:W4:Y:S04]  /*1f3e0*/  LDL R22, [R1+0xb98] ;  /* 0x000b980001167983 */ /* 0x000f280000100800 */
[----:B------:R0:W4:Y:S02]  /*1f3f0*/  @P3 LDG.E.U8 R0, desc[UR20][R16.64] ;  /* 0x0000001410003981 */ /* 0x000124000c1e1100 */
[----:B0-----:R-:W-:Y:S02]  /*1f400*/  @P3 IMAD.MOV.U32 R16, RZ, RZ, R19 ;  /* 0x000000ffff103224 */ /* 0x001fe400078e0013 */
[----:B------:R-:W-:-:S05]  /*1f410*/  @P3 IMAD.MOV.U32 R17, RZ, RZ, R20 ;  /* 0x000000ffff113224 */ /* 0x000fca00078e0014 */
[----:B------:R0:W4:Y:S02]  /*1f420*/  @P3 LDG.E.U8 R4, desc[UR20][R16.64] ;  /* 0x0000001410043981 */ /* 0x000124000c1e1100 */
[----:B0-----:R-:W-:Y:S02]  /*1f430*/  @P4 IMAD.MOV.U32 R16, RZ, RZ, R18 ;  /* 0x000000ffff104224 */ /* 0x001fe400078e0012 */
[----:B------:R-:W-:-:S05]  /*1f440*/  @P4 IMAD.MOV.U32 R17, RZ, RZ, R26 ;  /* 0x000000ffff114224 */ /* 0x000fca00078e001a */
[----:B------:R0:W4:Y:S01]  /*1f450*/  @P4 LDG.E.U8 R68, desc[UR20][R16.64] ;  /* 0x0000001410444981 */ /* 0x000122000c1e1100 */
[----:B------:R-:W-:Y:S02]  /*1f460*/  ISETP.GT.AND P2, PT, R15, 0x50, PT ;  /* 0x000000500f00780c */ /* 0x000fe40003f44270 */
[----:B------:R-:W-:Y:S01]  /*1f470*/  PRMT R14, RZ, 0x7610, R14 ;  /* 0x00007610ff0e7816 */ /* 0x000fe2000000000e */
[----:B0-----:R-:W-:Y:S02]  /*1f480*/  @P4 IMAD.MOV.U32 R16, RZ, RZ, R23 ;  /* 0x000000ffff104224 */ /* 0x001fe400078e0017 */
[----:B------:R-:W-:Y:S01]  /*1f490*/  @P4 IMAD.MOV.U32 R17, RZ, RZ, R25 ;  /* 0x000000ffff114224 */ /* 0x000fe200078e0019 */
[----:B------:R-:W-:-:S04]  /*1f4a0*/  PRMT R30, RZ, 0x7610, R30 ;  /* 0x00007610ff1e7816 */ /* 0x000fc8000000001e */
[----:B------:R0:W4:Y:S01]  /*1f4b0*/  @P4 LDG.E.U8 R14, desc[UR20][R16.64] ;  /* 0x00000014100e4981 */ /* 0x000122000c1e1100 */
[----:B------:R-:W-:Y:S02]  /*1f4c0*/  PRMT R5, RZ, 0x7610, R5 ;  /* 0x00007610ff057816 */ /* 0x000fe40000000005 */
[----:B0-----:R-:W-:Y:S02]  /*1f4d0*/  @P2 IMAD.MOV.U32 R17, RZ, RZ, R29 ;  /* 0x000000ffff112224 */ /* 0x001fe400078e001d */
[----:B---3--:R-:W-:-:S05]  /*1f4e0*/  @P2 IMAD.MOV.U32 R16, RZ, RZ, R28 ;  /* 0x000000ffff102224 */ /* 0x008fca00078e001c */
[----:B------:R2:W3:Y:S02]  /*1f4f0*/  @P2 LDG.E.U8 R30, desc[UR20][R16.64] ;  /* 0x00000014101e2981 */ /* 0x0004e4000c1e1100 */
[----:B--2---:R-:W-:Y:S02]  /*1f500*/  @P2 IMAD.MOV.U32 R16, RZ, RZ, R21 ;  /* 0x000000ffff102224 */ /* 0x004fe400078e0015 */
[----:B----4-:R-:W-:Y:S01]  /*1f510*/  @P2 IMAD.MOV.U32 R17, RZ, RZ, R22 ;  /* 0x000000ffff112224 */ /* 0x010fe200078e0016 */
[----:B------:R-:W-:Y:S04]  /*1f520*/  STL [R1+0xc00], R0 ;  /* 0x000c000001007387 */ /* 0x000fe80000100800 */
[----:B------:R-:W2:Y:S04]  /*1f530*/  LDL R20, [R1+0x8bc] ;  /* 0x0008bc0001147983 */ /* 0x000ea80000100800 */
[----:B------:R-:W4:Y:S04]  /*1f540*/  LDL R19, [R1+0x8c0] ;  /* 0x0008c00001137983 */ /* 0x000f280000100800 */
[----:B------:R2:W3:Y:S04]  /*1f550*/  @P2 LDG.E.U8 R5, desc[UR20][R16.64] ;  /* 0x0000001410052981 */ /* 0x0004e8000c1e1100 */
[----:B------:R-:W-:Y:S04]  /*1f560*/  STL [R1+0xc04], R4 ;  /* 0x000c040401007387 */ /* 0x000fe80000100800 */
[----:B------:R-:W3:Y:S04]  /*1f570*/  LDL R18, [R1+0x8c8] ;  /* 0x0008c80001127983 */ /* 0x000ee80000100800 */
[----:B------:R0:W-:Y:S04]  /*1f580*/  STL [R1+0xc08], R68 ;  /* 0x000c084401007387 */ /* 0x0001e80000100800 */
[----:B------:R-:W3:Y:S04]  /*1f590*/  LDL R26, [R1+0x8c4] ;  /* 0x0008c400011a7983 */ /* 0x000ee80000100800 */
[----:B------:R-:W3:Y:S04]  /*1f5a0*/  LDL R25, [R1+0x8cc] ;  /* 0x0008cc0001197983 */ /* 0x000ee80000100800 */
[----:B------:R-:W3:Y:S01]  /*1f5b0*/  LDL R23, [R1+0x8d0] ;  /* 0x0008d00001177983 */ /* 0x000ee20000100800 */
[----:B------:R-:W-:-:S03]  /*1f5c0*/  ISETP.GT.AND P3, PT, R15, 0x51, PT ;  /* 0x000000510f00780c */ /* 0x000fc60003f64270 */
[----:B------:R-:W-:Y:S04]  /*1f5d0*/  STL [R1+0xc0c], R14 ;  /* 0x000c0c0e01007387 */ /* 0x000fe80000100800 */
[----:B------:R-:W-:Y:S04]  /*1f5e0*/  STL [R1+0x40], R32 ;  /* 0x0000402001007387 */ /* 0x000fe80000100800 */
[----:B------:R-:W3:Y:S04]  /*1f5f0*/  LDL R29, [R1+0x8d4] ;  /* 0x0008d400011d7983 */ /* 0x000ee80000100800 */
[----:B------:R-:W3:Y:S04]  /*1f600*/  LDL R28, [R1+0x8d8] ;  /* 0x0008d800011c7983 */ /* 0x000ee80000100800 */
[----:B------:R-:W-:Y:S04]  /*1f610*/  STL [R1+0x3c], R31 ;  /* 0x00003c1f01007387 */ /* 0x000fe80000100800 */
[----:B------:R-:W3:Y:S04]  /*1f620*/  LDL R22, [R1+0x8dc] ;  /* 0x0008dc0001167983 */ /* 0x000ee80000100800 */
[----:B------:R-:W3:Y:S01]  /*1f630*/  LDL R21, [R1+0x8e0] ;  /* 0x0008e00001157983 */ /* 0x000ee20000100800 */
[----:B------:R-:W-:-:S02]  /*1f640*/  PRMT R27, RZ, 0x7610, R27 ;  /* 0x00007610ff1b7816 */ /* 0x000fc4000000001b */
[----:B0-----:R-:W-:Y:S01]  /*1f650*/  PRMT R68, RZ, 0x7610, R68 ;  /* 0x00007610ff447816 */ /* 0x001fe20000000044 */
[----:B--2---:R-:W-:Y:S02]  /*1f660*/  @P3 IMAD.MOV.U32 R17, RZ, RZ, R20 ;  /* 0x000000ffff113224 */ /* 0x004fe400078e0014 */
[----:B----4-:R-:W-:Y:S01]  /*1f670*/  @P3 IMAD.MOV.U32 R16, RZ, RZ, R19 ;  /* 0x000000ffff103224 */ /* 0x010fe200078e0013 */
[----:B---3--:R0:W-:Y:S04]  /*1f680*/  STL [R1+0xc58], R5 ;  /* 0x000c580501007387 */ /* 0x0081e80000100800 */
[----:B------:R-:W2:Y:S04]  /*1f690*/  LDL R20, [R1+0x8e4] ;  /* 0x0008e40001147983 */ /* 0x000ea80000100800 */
[----:B------:R-:W3:Y:S04]  /*1f6a0*/  LDL R19, [R1+0x8e8] ;  /* 0x0008e80001137983 */ /* 0x000ee80000100800 */
[----:B------:R1:W4:Y:S01]  /*1f6b0*/  @P3 LDG.E.U8 R27, desc[UR20][R16.64] ;  /* 0x00000014101b3981 */ /* 0x000322000c1e1100 */
[----:B------:R-:W-:-:S02]  /*1f6c0*/  ISETP.GT.AND P4, PT, R15, 0x52, PT ;  /* 0x000000520f00780c */ /* 0x000fc40003f84270 */
[----:B------:R-:W-:Y:S01]  /*1f6d0*/  ISETP.GT.AND P2, PT, R15, 0x53, PT ;  /* 0x000000530f00780c */ /* 0x000fe20003f44270 */
[----:B0-----:R-:W4:Y:S01]  /*1f6e0*/  LDL R5, [R1+0x8f0] ;  /* 0x0008f00001057983 */ /* 0x001f220000100800 */
[----:B-1----:R-:W-:Y:S01]  /*1f6f0*/  @P3 IMAD.MOV.U32 R16, RZ, RZ, R18 ;  /* 0x000000ffff103224 */ /* 0x002fe200078e0012 */
[----:B------:R-:W-:Y:S02]  /*1f700*/  PRMT R14, RZ, 0x7610, R14 ;  /* 0x00007610ff0e7816 */ /* 0x000fe4000000000e */
[----:B------:R-:W4:Y:S01]  /*1f710*/  LDL R18, [R1+0x8ec] ;  /* 0x0008ec0001127983 */ /* 0x000f220000100800 */
[----:B------:R-:W-:-:S05]  /*1f720*/  @P3 IMAD.MOV.U32 R17, RZ, RZ, R26 ;  /* 0x000000ffff113224 */ /* 0x000fca00078e001a */
[----:B------:R0:W4:Y:S01]  /*1f730*/  @P3 LDG.E.U8 R68, desc[UR20][R16.64] ;  /* 0x0000001410443981 */ /* 0x000122000c1e1100 */
[----:B------:R-:W-:Y:S01]  /*1f740*/  PRMT R24, RZ, 0x7610, R24 ;  /* 0x00007610ff187816 */ /* 0x000fe20000000018 */
[----:B0-----:R-:W-:Y:S02]  /*1f750*/  @P4 IMAD.MOV.U32 R16, RZ, RZ, R23 ;  /* 0x000000ffff104224 */ /* 0x001fe400078e0017 */
        /* <DEDUP_REMOVED lines=9> */
[----:B------:R2:W4:Y:S02]  /*1f7f0*/  @P2 LDG.E.U8 R4, desc[UR20][R16.64] ;  /* 0x0000001410042981 */ /* 0x000524000c1e1100 */
[----:B--2---:R-:W-:Y:S02]  /*1f800*/  @P2 IMAD.MOV.U32 R17, RZ, RZ, R20 ;  /* 0x000000ffff112224 */ /* 0x004fe400078e0014 */
[----:B---3--:R-:W-:-:S05]  /*1f810*/  @P2 IMAD.MOV.U32 R16, RZ, RZ, R19 ;  /* 0x000000ffff102224 */ /* 0x008fca00078e0013 */
[----:B------:R0:W2:Y:S04]  /*1f820*/  @P2 LDG.E.U8 R8, desc[UR20][R16.64] ;  /* 0x0000001410082981 */ /* 0x0000a8000c1e1100 */
[----:B----4-:R-:W-:Y:S04]  /*1f830*/  STL [R1+0xc40], R68 ;  /* 0x000c404401007387 */ /* 0x010fe80000100800 */
[----:B------:R1:W-:Y:S04]  /*1f840*/  STL [R1+0x30], R27 ;  /* 0x0000301b01007387 */ /* 0x0003e80000100800 */
[----:B------:R-:W3:Y:S04]  /*1f850*/  LDL R26, [R1+0x8f8] ;  /* 0x0008f800011a7983 */ /* 0x000ee80000100800 */
[----:B------:R-:W4:Y:S04]  /*1f860*/  LDL R25, [R1+0x8fc] ;  /* 0x0008fc0001197983 */ /* 0x000f280000100800 */
[----:B-1----:R-:W4:Y:S04]  /*1f870*/  LDL R27, [R1+0x8f4] ;  /* 0x0008f400011b7983 */ /* 0x002f280000100800 */
[----:B------:R-:W4:Y:S01]  /*1f880*/  LDL R23, [R1+0x900] ;  /* 0x0009000001177983 */ /* 0x000f220000100800 */
[----:B------:R-:W-:-:S03]  /*1f890*/  ISETP.GT.AND P3, PT, R15, 0x54, PT ;  /* 0x000000540f00780c */ /* 0x000fc60003f64270 */
[----:B------:R-:W-:Y:S04]  /*1f8a0*/  STL [R1+0xc24], R14 ;  /* 0x000c240e01007387 */ /* 0x000fe80000100800 */
[----:B------:R-:W-:Y:S04]  /*1f8b0*/  STL [R1+0x38], R30 ;  /* 0x0000381e01007387 */ /* 0x000fe80000100800 */
[----:B------:R1:W-:Y:S04]  /*1f8c0*/  STL [R1+0x24], R24 ;  /* 0x0000241801007387 */ /* 0x0003e80000100800 */
[----:B------:R-:W4:Y:S04]  /*1f8d0*/  LDL R22, [R1+0x908] ;  /* 0x0009080001167983 */ /* 0x000f280000100800 */
[----:B-1----:R-:W4:Y:S01]  /*1f8e0*/  LDL R24, [R1+0x904] ;  /* 0x0009040001187983 */ /* 0x002f220000100800 */
[----:B0-----:R-:W-:-:S03]  /*1f8f0*/  @P3 IMAD.MOV.U32 R17, RZ, RZ, R18 ;  /* 0x000000ffff113224 */ /* 0x001fc600078e0012 */
[----:B------:R-:W-:Y:S04]  /*1f900*/  STL [R1+0xc10], R4 ;  /* 0x000c100401007387 */ /* 0x000fe80000100800 */
[----:B------:R-:W4:Y:S04]  /*1f910*/  LDL R21, [R1+0x90c] ;  /* 0x00090c0001157983 */ /* 0x000f280000100800 */
[----:B------:R-:W4:Y:S01]  /*1f920*/  LDL R20, [R1+0x910] ;  /* 0x0009100001147983 */ /* 0x000f220000100800 */
[----:B------:R-:W-:Y:S01]  /*1f930*/  ISETP.GT.AND P4, PT, R15, 0x55, PT ;  /* 0x000000550f00780c */ /* 0x000fe20003f84270 */
[----:B------:R-:W-:Y:S01]  /*1f940*/  @P3 IMAD.MOV.U32 R16, RZ, RZ, R5 ;  /* 0x000000ffff103224 */ /* 0x000fe200078e0005 */
[----:B------:R-:W-:-:S02]  /*1f950*/  PRMT R0, RZ, 0x7610, R0 ;  /* 0x00007610ff007816 */ /* 0x000fc40000000000 */
[----:B------:R-:W-:-:S04]  /*1f960*/  PRMT R9, RZ, 0x7610, R9 ;  /* 0x00007610ff097816 */ /* 0x000fc80000000009 */
[----:B------:R3:W4:Y:S01]  /*1f970*/  @P3 LDG.E.U8 R0, desc[UR20][R16.64] ;  /* 0x0000001410003981 */ /* 0x000722000c1e1100 */
[----:B------:R-:W-:-:S03]  /*1f980*/  PRMT R2, RZ, 0x7610, R2 ;  /* 0x00007610ff027816 */ /* 0x000fc60000000002 */
[----:B--2---:R0:W-:Y:S04]  /*1f990*/  STL [R1+0xc14], R8 ;  /* 0x000c140801007387 */ /* 0x0041e80000100800 */
[----:B------:R-:W2:Y:S04]  /*1f9a0*/  LDL R19, [R1+0x914] ;  /* 0x0009140001137983 */ /* 0x000ea80000100800 */
[----:B------:R-:W2:Y:S04]  /*1f9b0*/  LDL R18, [R1+0x918] ;  /* 0x0009180001127983 */ /* 0x000ea80000100800 */
[----:B------:R-:W2:Y:S04]  /*1f9c0*/  LDL R14, [R1+0x91c] ;  /* 0x00091c00010e7983 */ /* 0x000ea80000100800 */
[----:B------:R-:W2:Y:S01]  /*1f9d0*/  LDL R5, [R1+0x920] ;  /* 0x0009200001057983 */ /* 0x000ea20000100800 */
[----:B---3--:R-:W-:-:S02]  /*1f9e0*/  @P3 IMAD.MOV.U32 R16, RZ, RZ, R26 ;  /* 0x000000ffff103224 */ /* 0x008fc400078e001a */
[----:B----4-:R-:W-:-:S05]  /*1f9f0*/  @P3 IMAD.MOV.U32 R17, RZ, RZ, R27 ;  /* 0x000000ffff113224 */ /* 0x010fca00078e001b */
[----:B------:R1:W3:Y:S02]  /*1fa00*/  @P3 LDG.E.U8 R9, desc[UR20][R16.64] ;  /* 0x0000001410093981 */ /* 0x0002e4000c1e1100 */
[----:B-1----:R-:W-:Y:S02]  /*1fa10*/  @P4 IMAD.MOV.U32 R16, RZ, RZ, R23 ;  /* 0x000000ffff104224 */ /* 0x002fe400078e0017 */
[----:B------:R-:W-:-:S05]  /*1fa20*/  @P4 IMAD.MOV.U32 R17, RZ, RZ, R25 ;  /* 0x000000ffff114224 */ /* 0x000fca00078e0019 */
[----:B------:R1:W4:Y:S01]  /*1fa30*/  @P4 LDG.E.U8 R2, desc[UR20][R16.64] ;  /* 0x0000001410024981 */ /* 0x000322000c1e1100 */
[----:B------:R-:W-:Y:S02]  /*1fa40*/  ISETP.GT.AND P2, PT, R15, 0x56, PT ;  /* 0x000000560f00780c */ /* 0x000fe40003f44270 */
[----:B------:R-:W-:Y:S02]  /*1fa50*/  PRMT R10, RZ, 0x7610, R10 ;  /* 0x00007610ff0a7816 */ /* 0x000fe4000000000a */
[----:B------:R-:W-:Y:S01]  /*1fa60*/  PRMT R3, RZ, 0x7610, R3 ;  /* 0x00007610ff037816 */ /* 0x000fe20000000003 */
[----:B-1----:R-:W-:Y:S02]  /*1fa70*/  @P4 IMAD.MOV.U32 R16, RZ, RZ, R22 ;  /* 0x000000ffff104224 */ /* 0x002fe400078e0016 */
[----:B------:R-:W-:-:S05]  /*1fa80*/  @P4 IMAD.MOV.U32 R17, RZ, RZ, R24 ;  /* 0x000000ffff114224 */ /* 0x000fca00078e0018 */
[----:B------:R1:W4:Y:S01]  /*1fa90*/  @P4 LDG.E.U8 R10, desc[UR20][R16.64] ;  /* 0x00000014100a4981 */ /* 0x000322000c1e1100 */
[----:B------:R-:W-:Y:S02]  /*1faa0*/  ISETP.GT.AND P3, PT, R15, 0x57, PT ;  /* 0x000000570f00780c */ /* 0x000fe40003f64270 */
[----:B------:R-:W-:Y:S01]  /*1fab0*/  PRMT R11, RZ, 0x7610, R11 ;  /* 0x00007610ff0b7816 */ /* 0x000fe2000000000b */
[----:B-1----:R-:W-:Y:S02]  /*1fac0*/  @P2 IMAD.MOV.U32 R16, RZ, RZ, R20 ;  /* 0x000000ffff102224 */ /* 0x002fe400078e0014 */
[----:B------:R-:W-:-:S05]  /*1fad0*/  @P2 IMAD.MOV.U32 R17, RZ, RZ, R21 ;  /* 0x000000ffff112224 */ /* 0x000fca00078e0015 */
[----:B------:R2:W4:Y:S01]  /*1fae0*/  @P2 LDG.E.U8 R3, desc[UR20][R16.64] ;  /* 0x0000001410032981 */ /* 0x000522000c1e1100 */
[----:B------:R-:W-:-:S03]  /*1faf0*/  PRMT R13, RZ, 0x7610, R13 ;  /* 0x00007610ff0d7816 */ /* 0x000fc6000000000d */
[----:B------:R-:W-:Y:S01]  /*1fb00*/  STL [R1+0xc18], R0 ;  /* 0x000c180001007387 */ /* 0x000fe20000100800 */
[----:B--2---:R-:W-:Y:S02]  /*1fb10*/  @P2 IMAD.MOV.U32 R17, RZ, RZ, R19 ;  /* 0x000000ffff112224 */ /* 0x004fe400078e0013 */
[----:B------:R-:W-:-:S05]  /*1fb20*/  @P2 IMAD.MOV.U32 R16, RZ, RZ, R18 ;  /* 0x000000ffff102224 */ /* 0x000fca00078e0012 */
[----:B------:R1:W2:Y:S02]  /*1fb30*/  @P2 LDG.E.U8 R11, desc[UR20][R16.64] ;  /* 0x00000014100b2981 */ /* 0x0002a4000c1e1100 */
[----:B-1----:R-:W-:Y:S02]  /*1fb40*/  @P3 IMAD.MOV.U32 R16, RZ, RZ, R5 ;  /* 0x000000ffff103224 */ /* 0x002fe400078e0005 */
[----:B------:R-:W-:-:S05]  /*1fb50*/  @P3 IMAD.MOV.U32 R17, RZ, RZ, R14 ;  /* 0x000000ffff113224 */ /* 0x000fca00078e000e */
[----:B------:R-:W2:Y:S04]  /*1fb60*/  @P3 LDG.E.U8 R13, desc[UR20][R16.64] ;  /* 0x00000014100d3981 */ /* 0x000ea8000c1e1100 */
[----:B---3--:R1:W-:Y:S04]  /*1fb70*/  STL [R1+0xc1c], R9 ;  /* 0x000c1c0901007387 */ /* 0x0083e80000100800 */
[----:B------:R-:W3:Y:S04]  /*1fb80*/  LDL R23, [R1+0x924] ;  /* 0x0009240001177983 */ /* 0x000ee80000100800 */
[----:B0-----:R-:W3:Y:S04]  /*1fb90*/  LDL R8, [R1+0x928] ;  /* 0x0009280001087983 */ /* 0x001ee80000100800 */
[----:B----4-:R-:W-:Y:S04]  /*1fba0*/  STL [R1+0xc20], R2 ;  /* 0x000c200201007387 */ /* 0x010fe80000100800 */
[----:B------:R-:W4:Y:S04]  /*1fbb0*/  LDL R22, [R1+0xb90] ;  /* 0x000b900001167983 */ /* 0x000f280000100800 */
[----:B------:R-:W4:Y:S04]  /*1fbc0*/  LDL R4, [R1+0xb9c] ;  /* 0x000b9c0001047983 */ /* 0x000f280000100800 */
[----:B------:R0:W-:Y:S04]  /*1fbd0*/  STL [R1+0xc28], R10 ;  /* 0x000c280a01007387 */ /* 0x0001e80000100800 */
[----:B-1----:R-:W4:Y:S04]  /*1fbe0*/  LDL R9, [R1+0xb94] ;  /* 0x000b940001097983 */ /* 0x002f280000100800 */
[----:B0-----:R-:W4:Y:S04]  /*1fbf0*/  LDL R10, [R1+0xb88] ;  /* 0x000b8800010a7983 */ /* 0x001f280000100800 */
[----:B------:R0:W-:Y:S04]  /*1fc00*/  STL [R1+0xc2c], R3 ;  /* 0x000c2c0301007387 */ /* 0x0001e80000100800 */
[----:B------:R-:W4:Y:S04]  /*1fc10*/  LDL R21, [R1+0x92c] ;  /* 0x00092c0001157983 */ /* 0x000f280000100800 */
[----:B------:R-:W4:Y:S01]  /*1fc20*/  LDL R20, [R1+0x930] ;  /* 0x0009300001147983 */ /* 0x000f220000100800 */
[----:B------:R-:W-:-:S02]  /*1fc30*/  ISETP.GT.AND P4, PT, R15, 0x58, PT ;  /* 0x000000580f00780c */ /* 0x000fc40003f84270 */
[----:B------:R-:W-:Y:S02]  /*1fc40*/  PRMT R12, RZ, 0x7610, R12 ;  /* 0x00007610ff0c7816 */ /* 0x000fe4000000000c */
[----:B0-----:R-:W-:Y:S01]  /*1fc50*/  PRMT R3, RZ, 0x7610, R3 ;  /* 0x00007610ff037816 */ /* 0x001fe20000000003 */
[----:B--2---:R-:W-:Y:S04]  /*1fc60*/  STL [R1+0xc30], R11 ;  /* 0x000c300b01007387 */ /* 0x004fe80000100800 */
[----:B------:R-:W2:Y:S04]  /*1fc70*/  LDL R19, [R1+0x934] ;  /* 0x0009340001137983 */ /* 0x000ea80000100800 */
[----:B------:R-:W2:Y:S04]  /*1fc80*/  LDL R18, [R1+0x938] ;  /* 0x0009380001127983 */ /* 0x000ea80000100800 */
[----:B------:R-:W2:Y:S04]  /*1fc90*/  LDL R14, [R1+0x93c] ;  /* 0x00093c00010e7983 */ /* 0x000ea80000100800 */
[----:B------:R-:W2:Y:S04]  /*1fca0*/  LDL R5, [R1+0x940] ;  /* 0x0009400001057983 */ /* 0x000ea80000100800 */
[----:B------:R0:W-:Y:S01]  /*1fcb0*/  STL [R1+0xc34], R13 ;  /* 0x000c340d01007387 */ /* 0x0001e20000100800 */
[----:B---3--:R-:W-:-:S03]  /*1fcc0*/  @P3 IMAD.MOV.U32 R17, RZ, RZ, R23 ;  /* 0x000000ffff113224 */ /* 0x008fc600078e0017 */
[----:B0-----:R-:W3:Y:S01]  /*1fcd0*/  LDL R13, [R1+0x944] ;  /* 0x00094400010d7983 */ /* 0x001ee20000100800 */
[----:B------:R-:W-:-:S03]  /*1fce0*/  @P3 IMAD.MOV.U32 R16, RZ, RZ, R8 ;  /* 0x000000ffff103224 */ /* 0x000fc600078e0008 */
[----:B------:R-:W3:Y:S04]  /*1fcf0*/  LDL R8, [R1+0x948] ;  /* 0x0009480001087983 */ /* 0x000ee80000100800 */
[----:B------:R4:W3:Y:S02]  /*1fd00*/  @P3 LDG.E.U8 R12, desc[UR20][R16.64] ;  /* 0x00000014100c3981 */ /* 0x0008e4000c1e1100 */
[----:B----4-:R-:W-:Y:S02]  /*1fd10*/  @P4 IMAD.MOV.U32 R17, RZ, RZ, R22 ;  /* 0x000000ffff114224 */ /* 0x010fe400078e0016 */
[----:B------:R-:W-:-:S05]  /*1fd20*/  @P4 IMAD.MOV.U32 R16, RZ, RZ, R4 ;  /* 0x000000ffff104224 */ /* 0x000fca00078e0004 */
[----:B------:R0:W4:Y:S01]  /*1fd30*/  @P4 LDG.E.U8 R3, desc[UR20][R16.64] ;  /* 0x0000001410034981 */ /* 0x000122000c1e1100 */
[C---:B------:R-:W-:Y:S02]  /*1fd40*/  ISETP.GT.AND P2, PT, R15.reuse, 0x59, PT ;  /* 0x000000590f00780c */ /* 0x040fe40003f44270 */
[----:B------:R-:W-:Y:S02]  /*1fd50*/  PRMT R2, RZ, 0x7610, R2 ;  /* 0x00007610ff027816 */ /* 0x000fe40000000002 */
[----:B------:R-:W-:Y:S01]  /*1fd60*/  ISETP.GT.AND P3, PT, R15, 0x5a, PT ;  /* 0x0000005a0f00780c */ /* 0x000fe20003f64270 */
[----:B0-----:R-:W-:Y:S02]  /*1fd70*/  @P4 IMAD.MOV.U32 R16, RZ, RZ, R9 ;  /* 0x000000ffff104224 */ /* 0x001fe400078e0009 */
[----:B------:R-:W-:Y:S01]  /*1fd80*/  @P4 IMAD.MOV.U32 R17, RZ, RZ, R10 ;  /* 0x000000ffff114224 */ /* 0x000fe200078e000a */
[----:B------:R-:W-:-:S04]  /*1fd90*/  PRMT R0, RZ, 0x7610, R0 ;  /* 0x00007610ff007816 */ /* 0x000fc80000000000 */
[----:B------:R0:W4:Y:S01]  /*1fda0*/  @P4 LDG.E.U8 R2, desc[UR20][R16.64] ;  /* 0x0000001410024981 */ /* 0x000122000c1e1100 */
[----:B------:R-:W-:Y:S01]  /*1fdb0*/  PRMT R6, RZ, 0x7610, R6 ;  /* 0x00007610ff067816 */ /* 0x000fe20000000006 */
[----:B0-----:R-:W-:Y:S02]  /*1fdc0*/  @P2 IMAD.MOV.U32 R16, RZ, RZ, R20 ;  /* 0x000000ffff102224 */ /* 0x001fe400078e0014 */
[----:B------:R-:W-:-:S05]  /*1fdd0*/  @P2 IMAD.MOV.U32 R17, RZ, RZ, R21 ;  /* 0x000000ffff112224 */ /* 0x000fca00078e0015 */
[----:B------:R2:W4:Y:S01]  /*1fde0*/  @P2 LDG.E.U8 R0, desc[UR20][R16.64] ;  /* 0x0000001410002981 */ /* 0x000522000c1e1100 */
[----:B------:R-:W-:Y:S02]  /*1fdf0*/  PRMT R7, RZ, 0x7610, R7 ;  /* 0x00007610ff077816 */ /* 0x000fe40000000007 */
[----:B------:R-:W-:Y:S01]  /*1fe00*/  PRMT R92, RZ, 0x7610, R92 ;  /* 0x00007610ff5c7816 */ /* 0x000fe2000000005c */
[----:B--2---:R-:W-:Y:S02]  /*1fe10*/  @P2 IMAD.MOV.U32 R17, RZ, RZ, R19 ;  /* 0x000000ffff112224 */ /* 0x004fe400078e0013 */
[----:B------:R-:W-:-:S05]  /*1fe20*/  @P2 IMAD.MOV.U32 R16, RZ, RZ, R18 ;  /* 0x000000ffff102224 */ /* 0x000fca00078e0012 */
[----:B------:R0:W2:Y:S02]  /*1fe30*/  @P2 LDG.E.U8 R6, desc[UR20][R16.64] ;  /* 0x0000001410062981 */ /* 0x0000a4000c1e1100 */
[----:B0-----:R-:W-:Y:S02]  /*1fe40*/  @P3 IMAD.MOV.U32 R16, RZ, RZ, R5 ;  /* 0x000000ffff103224 */ /* 0x001fe400078e0005 */
[----:B------:R-:W-:-:S05]  /*1fe50*/  @P3 IMAD.MOV.U32 R17, RZ, RZ, R14 ;  /* 0x000000ffff113224 */ /* 0x000fca00078e000e */
[----:B------:R3:W2:Y:S02]  /*1fe60*/  @P3 LDG.E.U8 R7, desc[UR20][R16.64] ;  /* 0x0000001410073981 */ /* 0x0006a4000c1e1100 */
[----:B---3--:R-:W-:Y:S02]  /*1fe70*/  @P3 IMAD.MOV.U32 R16, RZ, RZ, R8 ;  /* 0x000000ffff103224 */ /* 0x008fe400078e0008 */
[----:B------:R-:W-:Y:S01]  /*1fe80*/  @P3 IMAD.MOV.U32 R17, RZ, RZ, R13 ;  /* 0x000000ffff113224 */ /* 0x000fe200078e000d */
[----:B------:R-:W-:Y:S04]  /*1fe90*/  STL [R1+0xc38], R12 ;  /* 0x000c380c01007387 */ /* 0x000fe80000100800 */
[----:B------:R-:W3:Y:S04]  /*1fea0*/  LDL R11, [R1+0x94c] ;  /* 0x00094c00010b7983 */ /* 0x000ee80000100800 */
[----:B------:R-:W3:Y:S04]  /*1feb0*/  LDL R4, [R1+0x950] ;  /* 0x0009500001047983 */ /* 0x000ee80000100800 */
[----:B------:R3:W3:Y:S04]  /*1fec0*/  @P3 LDG.E.U8 R92, desc[UR20][R16.64] ;  /* 0x00000014105c3981 */ /* 0x0006e8000c1e1100 */
[----:B----4-:R-:W-:Y:S04]  /*1fed0*/  STL [R1+0xc5c], R3 ;  /* 0x000c5c0301007387 */ /* 0x010fe80000100800 */
[----:B------:R-:W4:Y:S04]  /*1fee0*/  LDL R10, [R1+0x954] ;  /* 0x00095400010a7983 */ /* 0x000f280000100800 */
[----:B------:R-:W4:Y:S01]  /*1fef0*/  LDL R9, [R1+0x958] ;  /* 0x0009580001097983 */ /* 0x000f220000100800 */
[----:B------:R-:W-:-:S03]  /*1ff00*/  ISETP.GT.AND P4, PT, R15, 0x5b, PT ;  /* 0x0000005b0f00780c */ /* 0x000fc60003f84270 */
[----:B------:R0:W-:Y:S04]  /*1ff10*/  STL [R1+0xc60], R2 ;  /* 0x000c600201007387 */ /* 0x0001e80000100800 */
[----:B0-----:R-:W4:Y:S04]  /*1ff20*/  LDL R2, [R1+0x95c] ;  /* 0x00095c0001027983 */ /* 0x001f280000100800 */
[----:B------:R0:W-:Y:S04]  /*1ff30*/  STL [R1+0x4], R0 ;  /* 0x0000040001007387 */ /* 0x0001e80000100800 */
[----:B0-----:R-:W4:Y:S01]  /*1ff40*/  LDL R0, [R1+0x960] ;  /* 0x0009600001007983 */ /* 0x001f220000100800 */
[----:B------:R-:W-:-:S02]  /*1ff50*/  PRMT R90, RZ, 0x7610, R90 ;  /* 0x00007610ff5a7816 */ /* 0x000fc4000000005a */
[----:B------:R-:W-:Y:S01]  /*1ff60*/  PRMT R88, RZ, 0x7610, R88 ;  /* 0x00007610ff587816 */ /* 0x000fe20000000058 */
[----:B--2---:R0:W-:Y:S04]  /*1ff70*/  STL [R1+0xc3c], R6 ;  /* 0x000c3c0601007387 */ /* 0x0041e80000100800 */
[----:B------:R-:W2:Y:S04]  /*1ff80*/  LDL R5, [R1+0x968] ;  /* 0x0009680001057983 */ /* 0x000ea80000100800 */
[----:B0-----:R-:W2:Y:S04]  /*1ff90*/  LDL R6, [R1+0x964] ;  /* 0x0009640001067983 */ /* 0x001ea80000100800 */
[----:B------:R0:W-:Y:S04]  /*1ffa0*/  STL [R1+0xc44], R7 ;  /* 0x000c440701007387 */ /* 0x0001e80000100800 */
[----:B------:R-:W2:Y:S04]  /*1ffb0*/  LDL R8, [R1+0x96c] ;  /* 0x00096c0001087983 */ /* 0x000ea80000100800 */
[----:B0-----:R-:W2:Y:S01]  /*1ffc0*/  LDL R7, [R1+0x970] ;  /* 0x0009700001077983 */ /* 0x001ea20000100800 */
[----:B---3--:R-:W-:-:S02]  /*1ffd0*/  @P4 IMAD.MOV.U32 R17, RZ, RZ, R11 ;  /* 0x000000ffff114224 */ /* 0x008fc400078e000b */
[----:B------:R-:W-:Y:S01]  /*1ffe0*/  @P4 IMAD.MOV.U32 R16, RZ, RZ, R4 ;  /* 0x000000ffff104224 */ /* 0x000fe200078e0004 */
[----:B------:R-:W-:Y:S04]  /*1fff0*/  STL [R1+0xc48], R92 ;  /* 0x000c485c01007387 */ /* 0x000fe80000100800 */
[----:B------:R-:W3:Y:S04]  /*20000*/  LDL R4, [R1+0x974] ;  /* 0x0009740001047983 */ /* 0x000ee80000100800 */
[----:B------:R-:W3:Y:S04]  /*20010*/  LDL R3, [R1+0x978] ;  /* 0x0009780001037983 */ /* 0x000ee80000100800 */
[----:B------:R4:W3:Y:S02]  /*20020*/  @P4 LDG.E.U8 R90, desc[UR20][R16.64] ;  /* 0x00000014105a4981 */ /* 0x0008e4000c1e1100 */
[----:B----4-:R-:W-:-:S02]  /*20030*/  @P4 IMAD.MOV.U32 R16, RZ, RZ, R9 ;  /* 0x000000ffff104224 */ /* 0x010fc400078e0009 */
[----:B------:R-:W-:-:S05]  /*20040*/  @P4 IMAD.MOV.U32 R17, RZ, RZ, R10 ;  /* 0x000000ffff114224 */ /* 0x000fca00078e000a */
[----:B------:R0:W4:Y:S01]  /*20050*/  @P4 LDG.E.U8 R88, desc[UR20][R16.64] ;  /* 0x0000001410584981 */ /* 0x000122000c1e1100 */
[C---:B------:R-:W-:Y:S02]  /*20060*/  ISETP.GT.AND P2, PT, R15.reuse, 0x5c, PT ;  /* 0x0000005c0f00780c */ /* 0x040fe40003f44270 */
[----:B------:R-:W-:Y:S02]  /*20070*/  ISETP.GT.AND P3, PT, R15, 0x5d, PT ;  /* 0x0000005d0f00780c */ /* 0x000fe40003f64270 */
[----:B------:R-:W-:Y:S02]  /*20080*/  PRMT R86, RZ, 0x7610, R86 ;  /* 0x00007610ff567816 */ /* 0x000fe40000000056 */
[----:B------:R-:W-:-:S07]  /*20090*/  PRMT R84, RZ, 0x7610, R84 ;  /* 0x00007610ff547816 */ /* 0x000fce0000000054 */
        /* <DEDUP_REMOVED lines=19> */
[----:B------:R-:W4:Y:S04]  /*201d0*/  LDL R2, [R1+0x984] ;  /* 0x0009840001027983 */ /* 0x000f280000100800 */
[----:B------:R-:W4:Y:S04]  /*201e0*/  LDL R10, [R1+0x98c] ;  /* 0x00098c00010a7983 */ /* 0x000f280000100800 */
[----:B------:R-:W4:Y:S01]  /*201f0*/  LDL R9, [R1+0x990] ;  /* 0x0009900001097983 */ /* 0x000f220000100800 */
[----:B------:R-:W-:-:S03]  /*20200*/  ISETP.GT.AND P4, PT, R15, 0x5e, PT ;  /* 0x0000005e0f00780c */ /* 0x000fc60003f84270 */
[----:B------:R-:W-:Y:S04]  /*20210*/  STL [R1+0xc54], R86 ;  /* 0x000c545601007387 */ /* 0x000fe80000100800 */
[----:B------:R-:W4:Y:S04]  /*20220*/  LDL R6, [R1+0x994] ;  /* 0x0009940001067983 */ /* 0x000f280000100800 */
[----:B------:R-:W4:Y:S01]  /*20230*/  LDL R5, [R1+0x998] ;  /* 0x0009980001057983 */ /* 0x000f220000100800 */
[----:B------:R-:W-:-:S03]  /*20240*/  PRMT R78, RZ, 0x7610, R78 ;  /* 0x00007610ff4e7816 */ /* 0x000fc6000000004e */
[----:B--2---:R-:W-:Y:S04]  /*20250*/  STL [R1+0xc64], R84 ;  /* 0x000c645401007387 */ /* 0x004fe80000100800 */
[----:B------:R-:W2:Y:S04]  /*20260*/  LDL R8, [R1+0xb80] ;  /* 0x000b800001087983 */ /* 0x000ea80000100800 */
[----:B------:R-:W2:Y:S04]  /*20270*/  LDL R7, [R1+0xb8c] ;  /* 0x000b8c0001077983 */ /* 0x000ea80000100800 */
[----:B------:R-:W-:Y:S04]  /*20280*/  STL [R1+0xc68], R82 ;  /* 0x000c685201007387 */ /* 0x000fe80000100800 */
[----:B------:R-:W2:Y:S04]  /*20290*/  LDL R4, [R1+0xb78] ;  /* 0x000b780001047983 */ /* 0x000ea80000100800 */
[----:B------:R-:W2:Y:S01]  /*202a0*/  LDL R3, [R1+0xb84] ;  /* 0x000b840001037983 */ /* 0x000ea20000100800 */
[----:B---3--:R-:W-:-:S02]  /*202b0*/  @P4 IMAD.MOV.U32 R17, RZ, RZ, R12 ;  /* 0x000000ffff114224 */ /* 0x008fc400078e000c */
[----:B------:R-:W-:Y:S01]  /*202c0*/  @P4 IMAD.MOV.U32 R16, RZ, RZ, R11 ;  /* 0x000000ffff104224 */ /* 0x000fe200078e000b */
[----:B------:R0:W-:Y:S04]  /*202d0*/  STL [R1+0xc6c], R80 ;  /* 0x000c6c5001007387 */ /* 0x0001e80000100800 */
[----:B------:R-:W3:Y:S04]  /*202e0*/  LDL R14, [R1+0x99c] ;  /* 0x00099c00010e7983 */ /* 0x000ee80000100800 */
[----:B------:R-:W3:Y:S04]  /*202f0*/  LDL R13, [R1+0x9a0] ;  /* 0x0009a000010d7983 */ /* 0x000ee80000100800 */
[----:B------:R4:W3:Y:S01]  /*20300*/  @P4 LDG.E.U8 R78, desc[UR20][R16.64] ;  /* 0x00000014104e4981 */ /* 0x0008e2000c1e1100 */
[----:B------:R-:W-:-:S02]  /*20310*/  ISETP.GT.AND P2, PT, R15, 0x5f, PT ;  /* 0x0000005f0f00780c */ /* 0x000fc40003f44270 */
[----:B------:R-:W-:Y:S01]  /*20320*/  PRMT R76, RZ, 0x7610, R76 ;  /* 0x00007610ff4c7816 */ /* 0x000fe2000000004c */
[----:B------:R-:W3:Y:S01]  /*20330*/  LDL R12, [R1+0x9ac] ;  /* 0x0009ac00010c7983 */ /* 0x000ee20000100800 */
[----:B------:R-:W-:Y:S02]  /*20340*/  ISETP.GT.AND P3, PT, R15, 0x60, PT ;  /* 0x000000600f00780c */ /* 0x000fe40003f64270 */
[----:B------:R-:W-:Y:S01]  /*20350*/  PRMT R74, RZ, 0x7610, R74 ;  /* 0x00007610ff4a7816 */ /* 0x000fe2000000004a */
[----:B------:R-:W3:Y:S01]  /*20360*/  LDL R11, [R1+0x9b0] ;  /* 0x0009b000010b7983 */ /* 0x000ee20000100800 */
[----:B----4-:R-:W-:-:S03]  /*20370*/  @P4 IMAD.MOV.U32 R16, RZ, RZ, R0 ;  /* 0x000000ffff104224 */ /* 0x010fc600078e0000 */
[----:B------:R-:W4:Y:S01]  /*20380*/  LDL R0, [R1+0x9a8] ;  /* 0x0009a80001007983 */ /* 0x000f220000100800 */
[----:B------:R-:W-:-:S03]  /*20390*/  @P4 IMAD.MOV.U32 R17, RZ, RZ, R2 ;  /* 0x000000ffff114224 */ /* 0x000fc600078e0002 */
[----:B------:R-:W4:Y:S04]  /*203a0*/  LDL R2, [R1+0x9a4] ;  /* 0x0009a40001027983 */ /* 0x000f280000100800 */
[----:B------:R1:W4:Y:S01]  /*203b0*/  @P4 LDG.E.U8 R76, desc[UR20][R16.64] ;  /* 0x00000014104c4981 */ /* 0x000322000c1e1100 */
[----:B------:R-:W-:Y:S01]  /*203c0*/  PRMT R72, RZ, 0x7610, R72 ;  /* 0x00007610ff487816 */ /* 0x000fe20000000048 */
[----:B-1----:R-:W-:Y:S02]  /*203d0*/  @P2 IMAD.MOV.U32 R16, RZ, RZ, R9 ;  /* 0x000000ffff102224 */ /* 0x002fe400078e0009 */
[----:B------:R-:W-:Y:S01]  /*203e0*/  @P2 IMAD.MOV.U32 R17, RZ, RZ, R10 ;  /* 0x000000ffff112224 */ /* 0x000fe200078e000a */
[----:B------:R-:W4:Y:S04]  /*203f0*/  LDL R9, [R1+0x9b8] ;  /* 0x0009b80001097983 */ /* 0x000f280000100800 */
[----:B------:R1:W4:Y:S04]  /*20400*/  @P2 LDG.E.U8 R74, desc[UR20][R16.64] ;  /* 0x00000014104a2981 */ /* 0x000328000c1e1100 */
[----:B------:R-:W4:Y:S01]  /*20410*/  LDL R10, [R1+0x9b4] ;  /* 0x0009b400010a7983 */ /* 0x000f220000100800 */
[----:B------:R-:W-:Y:S01]  /*20420*/  ISETP.GT.AND P4, PT, R15, 0x61, PT ;  /* 0x000000610f00780c */ /* 0x000fe20003f84270 */
[----:B-1----:R-:W-:-:S02]  /*20430*/  @P2 IMAD.MOV.U32 R16, RZ, RZ, R5 ;  /* 0x000000ffff102224 */ /* 0x002fc400078e0005 */
[----:B------:R-:W-:Y:S01]  /*20440*/  @P2 IMAD.MOV.U32 R17, RZ, RZ, R6 ;  /* 0x000000ffff112224 */ /* 0x000fe200078e0006 */
[----:B------:R-:W-:Y:S01]  /*20450*/  PRMT R70, RZ, 0x7610, R70 ;  /* 0x00007610ff467816 */ /* 0x000fe20000000046 */
[----:B------:R-:W4:Y:S04]  /*20460*/  LDL R6, [R1+0x9bc] ;  /* 0x0009bc0001067983 */ /* 0x000f280000100800 */
[----:B------:R2:W4:Y:S04]  /*20470*/  @P2 LDG.E.U8 R72, desc[UR20][R16.64] ;  /* 0x0000001410482981 */ /* 0x000528000c1e1100 */
[----:B------:R-:W4:Y:S01]  /*20480*/  LDL R5, [R1+0x9c0] ;  /* 0x0009c00001057983 */ /* 0x000f220000100800 */
[----:B------:R-:W-:-:S02]  /*20490*/  PRMT R67, RZ, 0x7610, R67 ;  /* 0x00007610ff437816 */ /* 0x000fc40000000043 */
[----:B------:R-:W-:Y:S01]  /*204a0*/  PRMT R65, RZ, 0x7610, R65 ;  /* 0x00007610ff417816 */ /* 0x000fe20000000041 */
[----:B--2---:R-:W-:Y:S02]  /*204b0*/  @P3 IMAD.MOV.U32 R17, RZ, RZ, R8 ;  /* 0x000000ffff113224 */ /* 0x004fe400078e0008 */
[----:B------:R-:W2:Y:S01]  /*204c0*/  LDL R8, [R1+0x9c4] ;  /* 0x0009c40001087983 */ /* 0x000ea20000100800 */
[----:B------:R-:W-:-:S03]  /*204d0*/  @P3 IMAD.MOV.U32 R16, RZ, RZ, R7 ;  /* 0x000000ffff103224 */ /* 0x000fc600078e0007 */
[----:B------:R-:W2:Y:S04]  /*204e0*/  LDL R7, [R1+0x9c8] ;  /* 0x0009c80001077983 */ /* 0x000ea80000100800 */
[----:B------:R1:W2:Y:S02]  /*204f0*/  @P3 LDG.E.U8 R70, desc[UR20][R16.64] ;  /* 0x0000001410463981 */ /* 0x0002a4000c1e1100 */
[----:B-1----:R-:W-:Y:S02]  /*20500*/  @P3 IMAD.MOV.U32 R17, RZ, RZ, R4 ;  /* 0x000000ffff113224 */ /* 0x002fe400078e0004 */
[----:B------:R-:W-:Y:S01]  /*20510*/  @P3 IMAD.MOV.U32 R16, RZ, RZ, R3 ;  /* 0x000000ffff103224 */ /* 0x000fe200078e0003 */
[----:B------:R-:W2:Y:S04]  /*20520*/  LDL R4, [R1+0x9cc] ;  /* 0x0009cc0001047983 */ /* 0x000ea80000100800 */
[----:B------:R3:W2:Y:S04]  /*20530*/  @P3 LDG.E.U8 R67, desc[UR20][R16.64] ;  /* 0x0000001410433981 */ /* 0x0006a8000c1e1100 */
[----:B------:R-:W2:Y:S01]  /*20540*/  LDL R3, [R1+0x9d0] ;  /* 0x0009d00001037983 */ /* 0x000ea20000100800 */
[----:B---3--:R-:W-:-:S02]  /*20550*/  @P4 IMAD.MOV.U32 R17, RZ, RZ, R14 ;  /* 0x000000ffff114224 */ /* 0x008fc400078e000e */
[----:B------:R-:W-:Y:S01]  /*20560*/  @P4 IMAD.MOV.U32 R16, RZ, RZ, R13 ;  /* 0x000000ffff104224 */ /* 0x000fe200078e000d */
[----:B------:R-:W-:Y:S01]  /*20570*/  ISETP.GT.AND P2, PT, R15, 0x62, PT ;  /* 0x000000620f00780c */ /* 0x000fe20003f44270 */
[----:B------:R-:W3:Y:S04]  /*20580*/  LDL R14, [R1+0xa20] ;  /* 0x000a2000010e7983 */ /* 0x000ee80000100800 */
[----:B------:R4:W3:Y:S01]  /*20590*/  @P4 LDG.E.U8 R65, desc[UR20][R16.64] ;  /* 0x0000001410414981 */ /* 0x0008e2000c1e1100 */
[----:B------:R-:W-:Y:S02]  /*205a0*/  PRMT R63, RZ, 0x7610, R63 ;  /* 0x00007610ff3f7816 */ /* 0x000fe4000000003f */
[----:B------:R-:W-:Y:S01]  /*205b0*/  PRMT R60, RZ, 0x7610, R60 ;  /* 0x00007610ff3c7816 */ /* 0x000fe2000000003c */
[----:B------:R-:W3:Y:S01]  /*205c0*/  LDL R13, [R1+0xa24] ;  /* 0x000a2400010d7983 */ /* 0x000ee20000100800 */
[----:B----4-:R-:W-:-:S03]  /*205d0*/  @P4 IMAD.MOV.U32 R16, RZ, RZ, R0 ;  /* 0x000000ffff104224 */ /* 0x010fc600078e0000 */
[----:B------:R-:W4:Y:S01]  /*205e0*/  LDL R0, [R1+0x9d8] ;  /* 0x0009d80001007983 */ /* 0x000f220000100800 */
[----:B------:R-:W-:-:S03]  /*205f0*/  @P4 IMAD.MOV.U32 R17, RZ, RZ, R2 ;  /* 0x000000ffff114224 */ /* 0x000fc600078e0002 */
[----:B------:R-:W3:Y:S01]  /*20600*/  LDL R2, [R1+0x9d4] ;  /* 0x0009d40001027983 */ /* 0x000ee20000100800 */
[----:B------:R-:W-:-:S03]  /*20610*/  ISETP.GT.AND P5, PT, R15, 0x63, PT ;  /* 0x000000630f00780c */ /* 0x000fc60003fa4270 */
[----:B------:R1:W3:Y:S01]  /*20620*/  @P4 LDG.E.U8 R63, desc[UR20][R16.64] ;  /* 0x00000014103f4981 */ /* 0x0002e2000c1e1100 */
[----:B------:R-:W-:Y:S01]  /*20630*/  PRMT R58, RZ, 0x7610, R58 ;  /* 0x00007610ff3a7816 */ /* 0x000fe2000000003a */
[----:B-1----:R-:W-:Y:S02]  /*20640*/  @P2 IMAD.MOV.U32 R16, RZ, RZ, R11 ;  /* 0x000000ffff102224 */ /* 0x002fe400078e000b */
[----:B------:R-:W-:Y:S01]  /*20650*/  @P2 IMAD.MOV.U32 R17, RZ, RZ, R12 ;  /* 0x000000ffff112224 */ /* 0x000fe200078e000c */
[----:B------:R-:W3:Y:S04]  /*20660*/  LDL R11, [R1+0x9e0] ;  /* 0x0009e000010b7983 */ /* 0x000ee80000100800 */
[----:B------:R-:W3:Y:S04]  /*20670*/  LDL R12, [R1+0x9dc] ;  /* 0x0009dc00010c7983 */ /* 0x000ee80000100800 */
[----:B------:R1:W3:Y:S01]  /*20680*/  @P2 LDG.E.U8 R60, desc[UR20][R16.64] ;  /* 0x00000014103c2981 */ /* 0x0002e2000c1e1100 */
[----:B------:R-:W-:-:S02]  /*20690*/  PRMT R56, RZ, 0x7610, R56 ;  /* 0x00007610ff387816 */ /* 0x000fc40000000038 */
[----:B------:R-:W-:Y:S01]  /*206a0*/  ISETP.GT.AND P4, PT, R15, 0x64, PT ;  /* 0x000000640f00780c */ /* 0x000fe20003f84270 */
[----:B-1----:R-:W-:Y:S02]  /*206b0*/  @P2 IMAD.MOV.U32 R16, RZ, RZ, R9 ;  /* 0x000000ffff102224 */ /* 0x002fe400078e0009 */
[----:B------:R-:W-:Y:S01]  /*206c0*/  @P2 IMAD.MOV.U32 R17, RZ, RZ, R10 ;  /* 0x000000ffff112224 */ /* 0x000fe200078e000a */
[----:B------:R-:W3:Y:S04]  /*206d0*/  LDL R9, [R1+0x9e8] ;  /* 0x0009e80001097983 */ /* 0x000ee80000100800 */
[----:B------:R-:W3:Y:S04]  /*206e0*/  LDL R10, [R1+0x9e4] ;  /* 0x0009e400010a7983 */ /* 0x000ee80000100800 */
[----:B------:R1:W3:Y:S01]  /*206f0*/  @P2 LDG.E.U8 R58, desc[UR20][R16.64] ;  /* 0x00000014103a2981 */ /* 0x0002e2000c1e1100 */
[----:B------:R-:W-:Y:S01]  /*20700*/  PRMT R54, RZ, 0x7610, R54 ;  /* 0x00007610ff367816 */ /* 0x000fe20000000036 */
[----:B-1----:R-:W-:-:S02]  /*20710*/  @P5 IMAD.MOV.U32 R16, RZ, RZ, R5 ;  /* 0x000000ffff105224 */ /* 0x002fc400078e0005 */
[----:B------:R-:W-:Y:S01]  /*20720*/  @P5 IMAD.MOV.U32 R17, RZ, RZ, R6 ;  /* 0x000000ffff115224 */ /* 0x000fe200078e0006 */
[----:B------:R-:W3:Y:S04]  /*20730*/  LDL R5, [R1+0x9f0] ;  /* 0x0009f00001057983 */ /* 0x000ee80000100800 */
[----:B------:R-:W3:Y:S04]  /*20740*/  LDL R6, [R1+0x9ec] ;  /* 0x0009ec0001067983 */ /* 0x000ee80000100800 */
[----:B------:R2:W3:Y:S01]  /*20750*/  @P5 LDG.E.U8 R56, desc[UR20][R16.64] ;  /* 0x0000001410385981 */ /* 0x0004e2000c1e1100 */
[----:B------:R-:W-:Y:S01]  /*20760*/  PRMT R52, RZ, 0x7610, R52 ;  /* 0x00007610ff347816 */ /* 0x000fe20000000034 */
[----:B--2---:R-:W-:-:S02]  /*20770*/  @P5 IMAD.MOV.U32 R17, RZ, RZ, R8 ;  /* 0x000000ffff115224 */ /* 0x004fc400078e0008 */
[----:B------:R-:W2:Y:S01]  /*20780*/  LDL R8, [R1+0xa0c] ;  /* 0x000a0c0001087983 */ /* 0x000ea20000100800 */
[----:B------:R-:W-:-:S03]  /*20790*/  @P5 IMAD.MOV.U32 R16, RZ, RZ, R7 ;  /* 0x000000ffff105224 */ /* 0x000fc600078e0007 */
[----:B------:R-:W2:Y:S04]  /*207a0*/  LDL R7, [R1+0xb7c] ;  /* 0x000b7c0001077983 */ /* 0x000ea80000100800 */
[----:B------:R1:W2:Y:S02]  /*207b0*/  @P5 LDG.E.U8 R54, desc[UR20][R16.64] ;  /* 0x0000001410365981 */ /* 0x0002a4000c1e1100 */
[----:B-1----:R-:W-:Y:S02]  /*207c0*/  @P4 IMAD.MOV.U32 R17, RZ, RZ, R4 ;  /* 0x000000ffff114224 */ /* 0x002fe400078e0004 */
[----:B------:R-:W2:Y:S01]  /*207d0*/  LDL R4, [R1+0xa10] ;  /* 0x000a100001047983 */ /* 0x000ea20000100800 */
[----:B------:R-:W-:-:S03]  /*207e0*/  @P4 IMAD.MOV.U32 R16, RZ, RZ, R3 ;  /* 0x000000ffff104224 */ /* 0x000fc600078e0003 */
[----:B------:R-:W2:Y:S04]  /*207f0*/  LDL R3, [R1+0xa14] ;  /* 0x000a140001037983 */ /* 0x000ea80000100800 */
[----:B------:R4:W2:Y:S02]  /*20800*/  @P4 LDG.E.U8 R52, desc[UR20][R16.64] ;  /* 0x0000001410344981 */ /* 0x0008a4000c1e1100 */
[----:B----4-:R-:W-:Y:S02]  /*20810*/  @P4 IMAD.MOV.U32 R16, RZ, RZ, R0 ;  /* 0x000000ffff104224 */ /* 0x010fe400078e0000 */
[----:B------:R-:W4:Y:S01]  /*20820*/  LDL R0, [R1+0xa1c] ;  /* 0x000a1c0001007983 */ /* 0x000f220000100800 */
[----:B---3--:R-:W-:-:S03]  /*20830*/  @P4 IMAD.MOV.U32 R17, RZ, RZ, R2 ;  /* 0x000000ffff114224 */ /* 0x008fc600078e0002 */
[----:B------:R-:W3:Y:S01]  /*20840*/  LDL R2, [R1+0xa18] ;  /* 0x000a180001027983 */ /* 0x000ee20000100800 */
[C---:B------:R-:W-:Y:S02]  /*20850*/  ISETP.GT.AND P3, PT, R15.reuse, 0x65, PT ;  /* 0x000000650f00780c */ /* 0x040fe40003f64270 */
[----:B------:R-:W-:Y:S02]  /*20860*/  PRMT R50, RZ, 0x7610, R50 ;  /* 0x00007610ff327816 */ /* 0x000fe40000000032 */
[----:B------:R-:W-:Y:S02]  /*20870*/  PRMT R48, RZ, 0x7610, R48 ;  /* 0x00007610ff307816 */ /* 0x000fe40000000030 */
[----:B------:R-:W-:Y:S02]  /*20880*/  ISETP.GT.AND P2, PT, R15, 0x66, PT ;  /* 0x000000660f00780c */ /* 0x000fe40003f44270 */
[----:B------:R1:W3:Y:S05]  /*20890*/  @P4 LDG.E.U8 R50, desc[UR20][R16.64] ;  /* 0x0000001410324981 */ /* 0x0002ea000c1e1100 */
[----:B------:R-:W-:-:S02]  /*208a0*/  @P3 IMAD.MOV.U32 R18, RZ, RZ, R11 ;  /* 0x000000ffff123224 */ /* 0x000fc400078e000b */
[----:B------:R-:W3:Y:S01]  /*208b0*/  LDL R11, [R1+0xa2c] ;  /* 0x000a2c00010b7983 */ /* 0x000ee20000100800 */
[----:B------:R-:W-:-:S03]  /*208c0*/  @P3 IMAD.MOV.U32 R19, RZ, RZ, R12 ;  /* 0x000000ffff133224 */ /* 0x000fc600078e000c */
[----:B------:R-:W3:Y:S01]  /*208d0*/  LDL R12, [R1+0xa28] ;  /* 0x000a2800010c7983 */ /* 0x000ee20000100800 */
[----:B------:R-:W-:-:S03]  /*208e0*/  ISETP.GT.AND P4, PT, R15, 0x68, PT ;  /* 0x000000680f00780c */ /* 0x000fc60003f84270 */
[----:B------:R0:W3:Y:S01]  /*208f0*/  @P3 LDG.E.U8 R48, desc[UR20][R18.64] ;  /* 0x0000001412303981 */ /* 0x0000e2000c1e1100 */
[----:B-1----:R-:W-:Y:S01]  /*20900*/  PRMT R17, RZ, 0x7610, R17 ;  /* 0x00007610ff117816 */ /* 0x002fe20000000011 */
[----:B0-----:R-:W-:Y:S02]  /*20910*/  @P3 IMAD.MOV.U32 R18, RZ, RZ, R9 ;  /* 0x000000ffff123224 */ /* 0x001fe400078e0009 */
[----:B------:R-:W3:Y:S01]  /*20920*/  LDL R9, [R1+0xa34] ;  /* 0x000a340001097983 */ /* 0x000ee20000100800 */
[----:B------:R-:W-:-:S03]  /*20930*/  @P3 IMAD.MOV.U32 R19, RZ, RZ, R10 ;  /* 0x000000ffff133224 */ /* 0x000fc600078e000a */
[----:B------:R-:W3:Y:S01]  /*20940*/  LDL R10, [R1+0xa30] ;  /* 0x000a3000010a7983 */ /* 0x000ee20000100800 */
[----:B------:R-:W-:Y:S02]  /*20950*/  PRMT R16, RZ, 0x7610, R16 ;  /* 0x00007610ff107816 */ /* 0x000fe40000000010 */
[----:B------:R-:W-:-:S04]  /*20960*/  ISETP.GT.AND P5, PT, R15, 0x69, PT ;  /* 0x000000690f00780c */ /* 0x000fc80003fa4270 */
[----:B------:R0:W3:Y:S01]  /*20970*/  @P3 LDG.E.U8 R16, desc[UR20][R18.64] ;  /* 0x0000001412103981 */ /* 0x0000e2000c1e1100 */
[----:B------:R-:W-:-:S03]  /*20980*/  @P2 IMAD.MOV.U32 R20, RZ, RZ, R5 ;  /* 0x000000ffff142224 */ /* 0x000fc600078e0005 */
[----:B------:R-:W3:Y:S01]  /*20990*/  LDL R5, [R1+0xa3c] ;  /* 0x000a3c0001057983 */ /* 0x000ee20000100800 */
[----:B------:R-:W-:-:S03]  /*209a0*/  @P2 IMAD.MOV.U32 R21, RZ, RZ, R6 ;  /* 0x000000ffff152224 */ /* 0x000fc600078e0006 */
[----:B------:R-:W3:Y:S04]  /*209b0*/  LDL R6, [R1+0xa38] ;  /* 0x000a380001067983 */ /* 0x000ee80000100800 */
[----:B------:R2:W3:Y:S01]  /*209c0*/  @P2 LDG.E.U8 R17, desc[UR20][R20.64] ;  /* 0x0000001414112981 */ /* 0x0004e2000c1e1100 */
[----:B0-----:R-:W-:Y:S01]  /*209d0*/  PRMT R19, RZ, 0x7610, R19 ;  /* 0x00007610ff137816 */ /* 0x001fe20000000013 */
[----:B--2---:R-:W-:Y:S02]  /*209e0*/  @P4 IMAD.MOV.U32 R21, RZ, RZ, R8 ;  /* 0x000000ffff154224 */ /* 0x004fe400078e0008 */
[----:B------:R-:W2:Y:S01]  /*209f0*/  LDL R8, [R1+0xa40] ;  /* 0x000a400001087983 */ /* 0x000ea20000100800 */
[----:B------:R-:W-:-:S03]  /*20a00*/  @P4 IMAD.MOV.U32 R20, RZ, RZ, R7 ;  /* 0x000000ffff144224 */ /* 0x000fc600078e0007 */
[----:B------:R-:W2:Y:S01]  /*20a10*/  LDL R7, [R1+0xa44] ;  /* 0x000a440001077983 */ /* 0x000ea20000100800 */
[----:B------:R-:W-:-:S03]  /*20a20*/  @P4 IMAD.MOV.U32 R23, RZ, RZ, R4 ;  /* 0x000000ffff174224 */ /* 0x000fc600078e0004 */
        /* <DEDUP_REMOVED lines=8> */
[----:B------:R-:W-:Y:S02]  /*20ab0*/  PRMT R18, RZ, 0x7610, R18 ;  /* 0x00007610ff127816 */ /* 0x000fe40000000012 */
[C---:B------:R-:W-:Y:S01]  /*20ac0*/  ISETP.GT.AND P3, PT, R15.reuse, 0x6a, PT ;  /* 0x0000006a0f00780c */ /* 0x040fe20003f64270 */
[----:B------:R-:W-:Y:S02]  /*20ad0*/  @P5 IMAD.MOV.U32 R24, RZ, RZ, R13 ;  /* 0x000000ffff185224 */ /* 0x000fe400078e000d */
[----:B------:R-:W-:Y:S01]  /*20ae0*/  @P5 IMAD.MOV.U32 R25, RZ, RZ, R14 ;  /* 0x000000ffff195224 */ /* 0x000fe200078e000e */
[----:B------:R0:W3:Y:S01]  /*20af0*/  @P4 LDG.E.U8 R18, desc[UR20][R20.64] ;  /* 0x0000001414124981 */ /* 0x0000e2000c1e1100 */
[----:B------:R-:W-:-:S03]  /*20b00*/  ISETP.GT.AND P4, PT, R15, 0x6b, PT ;  /* 0x0000006b0f00780c */ /* 0x000fc60003f84270 */
[----:B------:R-:W3:Y:S04]  /*20b10*/  LDL R14, [R1+0xa88] ;  /* 0x000a8800010e7983 */ /* 0x000ee80000100800 */
[----:B------:R-:W3:Y:S01]  /*20b20*/  LDL R13, [R1+0xa8c] ;  /* 0x000a8c00010d7983 */ /* 0x000ee20000100800 */
[----:B0-----:R-:W-:Y:S02]  /*20b30*/  PRMT R20, RZ, 0x7610, R20 ;  /* 0x00007610ff147816 */ /* 0x001fe40000000014 */
[----:B------:R-:W-:-:S04]  /*20b40*/  PRMT R21, RZ, 0x7610, R21 ;  /* 0x00007610ff157816 */ /* 0x000fc80000000015 */
[----:B------:R0:W3:Y:S04]  /*20b50*/  @P5 LDG.E.U8 R20, desc[UR20][R22.64] ;  /* 0x0000001416145981 */ /* 0x0000e8000c1e1100 */
[----:B------:R1:W3:Y:S01]  /*20b60*/  @P5 LDG.E.U8 R21, desc[UR20][R24.64] ;  /* 0x0000001418155981 */ /* 0x0002e2000c1e1100 */
[----:B0-----:R-:W-:Y:S01]  /*20b70*/  PRMT R22, RZ, 0x7610, R22 ;  /* 0x00007610ff167816 */ /* 0x001fe20000000016 */
[----:B-1----:R-:W-:Y:S02]  /*20b80*/  @P3 IMAD.MOV.U32 R24, RZ, RZ, R11 ;  /* 0x000000ffff183224 */ /* 0x002fe400078e000b */
[----:B------:R-:W-:Y:S01]  /*20b90*/  @P3 IMAD.MOV.U32 R25, RZ, RZ, R12 ;  /* 0x000000ffff193224 */ /* 0x000fe200078e000c */
[----:B------:R-:W-:Y:S01]  /*20ba0*/  PRMT R23, RZ, 0x7610, R23 ;  /* 0x00007610ff177816 */ /* 0x000fe20000000017 */
[----:B------:R-:W3:Y:S04]  /*20bb0*/  LDL R12, [R1+0xa98] ;  /* 0x000a9800010c7983 */ /* 0x000ee80000100800 */
[----:B------:R0:W3:Y:S04]  /*20bc0*/  @P3 LDG.E.U8 R22, desc[UR20][R24.64] ;  /* 0x0000001418163981 */ /* 0x0000e8000c1e1100 */
[----:B------:R-:W3:Y:S01]  /*20bd0*/  LDL R11, [R1+0xa9c] ;  /* 0x000a9c00010b7983 */ /* 0x000ee20000100800 */
[----:B0-----:R-:W-:-:S02]  /*20be0*/  @P3 IMAD.MOV.U32 R24, RZ, RZ, R9 ;  /* 0x000000ffff183224 */ /* 0x001fc400078e0009 */
[----:B------:R-:W-:Y:S01]  /*20bf0*/  @P3 IMAD.MOV.U32 R25, RZ, RZ, R10 ;  /* 0x000000ffff193224 */ /* 0x000fe200078e000a */
[----:B------:R-:W3:Y:S04]  /*20c00*/  LDL R9, [R1+0xa94] ;  /* 0x000a940001097983 */ /* 0x000ee80000100800 */
[----:B------:R-:W3:Y:S01]  /*20c10*/  LDL R10, [R1+0xa90] ;  /* 0x000a9000010a7983 */ /* 0x000ee20000100800 */
[----:B------:R-:W-:-:S03]  /*20c20*/  @P4 IMAD.MOV.U32 R26, RZ, RZ, R5 ;  /* 0x000000ffff1a4224 */ /* 0x000fc600078e0005 */
[----:B------:R0:W3:Y:S01]  /*20c30*/  @P3 LDG.E.U8 R23, desc[UR20][R24.64] ;  /* 0x0000001418173981 */ /* 0x0000e2000c1e1100 */
[----:B------:R-:W-:Y:S01]  /*20c40*/  @P4 IMAD.MOV.U32 R27, RZ, RZ, R6 ;  /* 0x000000ffff1b4224 */ /* 0x000fe200078e0006 */
[----:B------:R-:W-:Y:S02]  /*20c50*/  ISETP.GT.AND P3, PT, R15, 0x6c, PT ;  /* 0x0000006c0f00780c */ /* 0x000fe40003f64270 */
[----:B------:R-:W3:Y:S04]  /*20c60*/  LDL R6, [R1+0xb08] ;  /* 0x000b080001067983 */ /* 0x000ee80000100800 */
[----:B------:R-:W3:Y:S01]  /*20c70*/  LDL R5, [R1+0xb0c] ;  /* 0x000b0c0001057983 */ /* 0x000ee20000100800 */
[----:B0-----:R-:W-:Y:S02]  /*20c80*/  PRMT R24, RZ, 0x7610, R24 ;  /* 0x00007610ff187816 */ /* 0x001fe40000000018 */
[----:B------:R-:W-:-:S04]  /*20c90*/  PRMT R25, RZ, 0x7610, R25 ;  /* 0x00007610ff197816 */ /* 0x000fc80000000019 */
[----:B------:R2:W3:Y:S02]  /*20ca0*/  @P4 LDG.E.U8 R24, desc[UR20][R26.64] ;  /* 0x000000141a184981 */ /* 0x0004e4000c1e1100 */
[----:B--2---:R-:W-:Y:S02]  /*20cb0*/  @P4 IMAD.MOV.U32 R27, RZ, RZ, R8 ;  /* 0x000000ffff1b4224 */ /* 0x004fe400078e0008 */
[----:B------:R-:W2:Y:S01]  /*20cc0*/  LDL R8, [R1+0xb10] ;  /* 0x000b100001087983 */ /* 0x000ea20000100800 */
[----:B------:R-:W-:-:S03]  /*20cd0*/  @P4 IMAD.MOV.U32 R26, RZ, RZ, R7 ;  /* 0x000000ffff1a4224 */ /* 0x000fc600078e0007 */
[----:B------:R-:W2:Y:S04]  /*20ce0*/  LDL R7, [R1+0xb14] ;  /* 0x000b140001077983 */ /* 0x000ea80000100800 */
[----:B------:R0:W2:Y:S02]  /*20cf0*/  @P4 LDG.E.U8 R25, desc[UR20][R26.64] ;  /* 0x000000141a194981 */ /* 0x0000a4000c1e1100 */
[----:B0-----:R-:W-:Y:S01]  /*20d00*/  PRMT R26, RZ, 0x7610, R26 ;  /* 0x00007610ff1a7816 */ /* 0x001fe2000000001a */
[----:B------:R-:W-:Y:S02]  /*20d10*/  @P3 IMAD.MOV.U32 R29, RZ, RZ, R4 ;  /* 0x000000ffff1d3224 */ /* 0x000fe400078e0004 */
        /* <DEDUP_REMOVED lines=10> */
[----:B------:R-:W-:-:S04]  /*20dc0*/  ISETP.GT.AND P5, PT, R15, 0x78, PT ;  /* 0x000000780f00780c */ /* 0x000fc80003fa4270 */
[----:B------:R0:W3:Y:S05]  /*20dd0*/  @P3 LDG.E.U8 R27, desc[UR20][R28.64] ;  /* 0x000000141c1b3981 */ /* 0x0000ea000c1e1100 */
[----:B------:R-:W-:Y:S02]  /*20de0*/  @P4 IMAD.MOV.U32 R30, RZ, RZ, R13 ;  /* 0x000000ffff1e4224 */ /* 0x000fe400078e000d */
[----:B------:R-:W-:Y:S01]  /*20df0*/  @P4 IMAD.MOV.U32 R31, RZ, RZ, R14 ;  /* 0x000000ffff1f4224 */ /* 0x000fe200078e000e */
[----:B0-----:R-:W-:Y:S02]  /*20e00*/  PRMT R28, RZ, 0x7610, R28 ;  /* 0x00007610ff1c7816 */ /* 0x001fe4000000001c */
[----:B------:R-:W-:-:S04]  /*20e10*/  PRMT R29, RZ, 0x7610, R29 ;  /* 0x00007610ff1d7816 */ /* 0x000fc8000000001d */
[----:B------:R0:W3:Y:S01]  /*20e20*/  @P4 LDG.E.U8 R28, desc[UR20][R30.64] ;  /* 0x000000141e1c4981 */ /* 0x0000e2000c1e1100 */
[----:B------:R-:W-:Y:S01]  /*20e30*/  ISETP.GT.AND P3, PT, R15, 0x6d, PT ;  /* 0x0000006d0f00780c */ /* 0x000fe20003f64270 */
[----:B0-----:R-:W-:Y:S02]  /*20e40*/  @P4 IMAD.MOV.U32 R30, RZ, RZ, R9 ;  /* 0x000000ffff1e4224 */ /* 0x001fe400078e0009 */
[----:B------:R-:W3:Y:S01]  /*20e50*/  LDL R9, [R1+0xb1c] ;  /* 0x000b1c0001097983 */ /* 0x000ee20000100800 */
[----:B------:R-:W-:-:S03]  /*20e60*/  @P4 IMAD.MOV.U32 R31, RZ, RZ, R10 ;  /* 0x000000ffff1f4224 */ /* 0x000fc600078e000a */
[----:B------:R-:W3:Y:S04]  /*20e70*/  LDL R10, [R1+0xb18] ;  /* 0x000b1800010a7983 */ /* 0x000ee80000100800 */
[----:B------:R0:W3:Y:S01]  /*20e80*/  @P4 LDG.E.U8 R29, desc[UR20][R30.64] ;  /* 0x000000141e1d4981 */ /* 0x0000e2000c1e1100 */
[----:B------:R-:W-:-:S03]  /*20e90*/  @P5 IMAD.MOV.U32 R33, RZ, RZ, R6 ;  /* 0x000000ffff215224 */ /* 0x000fc600078e0006 */
[----:B------:R-:W3:Y:S01]  /*20ea0*/  LDL R6, [R1+0xb20] ;  /* 0x000b200001067983 */ /* 0x000ee20000100800 */
[----:B------:R-:W-:-:S03]  /*20eb0*/  @P5 IMAD.MOV.U32 R32, RZ, RZ, R5 ;  /* 0x000000ffff205224 */ /* 0x000fc600078e0005 */
[----:B------:R-:W3:Y:S01]  /*20ec0*/  LDL R5, [R1+0xb24] ;  /* 0x000b240001057983 */ /* 0x000ee20000100800 */
[----:B0-----:R-:W-:Y:S02]  /*20ed0*/  PRMT R30, RZ, 0x7610, R30 ;  /* 0x00007610ff1e7816 */ /* 0x001fe4000000001e */
[----:B------:R-:W-:-:S04]  /*20ee0*/  ISETP.GT.AND P4, PT, R15, 0x71, PT ;  /* 0x000000710f00780c */ /* 0x000fc80003f84270 */
[----:B------:R2:W3:Y:S02]  /*20ef0*/  @P5 LDG.E.U8 R30, desc[UR20][R32.64] ;  /* 0x00000014201e5981 */ /* 0x0004e4000c1e1100 */
[----:B--2---:R-:W-:Y:S02]  /*20f00*/  @P5 IMAD.MOV.U32 R33, RZ, RZ, R8 ;  /* 0x000000ffff215224 */ /* 0x004fe400078e0008 */
[----:B------:R-:W2:Y:S01]  /*20f10*/  LDL R8, [R1+0xaa8] ;  /* 0x000aa80001087983 */ /* 0x000ea20000100800 */
[----:B------:R-:W-:-:S03]  /*20f20*/  @P5 IMAD.MOV.U32 R32, RZ, RZ, R7 ;  /* 0x000000ffff205224 */ /* 0x000fc600078e0007 */
[----:B------:R-:W2:Y:S01]  /*20f30*/  LDL R7, [R1+0xaac] ;  /* 0x000aac0001077983 */ /* 0x000ea20000100800 */
[----:B------:R-:W-:-:S03]  /*20f40*/  @P3 IMAD.MOV.U32 R35, RZ, RZ, R4 ;  /* 0x000000ffff233224 */ /* 0x000fc600078e0004 */
[----:B------:R-:W2:Y:S01]  /*20f50*/  LDL R4, [R1+0xab0] ;  /* 0x000ab00001047983 */ /* 0x000ea20000100800 */
[----:B------:R-:W-:-:S03]  /*20f60*/  @P3 IMAD.MOV.U32 R34, RZ, RZ, R3 ;  /* 0x000000ffff223224 */ /* 0x000fc600078e0003 */
[----:B------:R-:W2:Y:S01]  /*20f70*/  LDL R3, [R1+0xab4] ;  /* 0x000ab40001037983 */ /* 0x000ea20000100800 */
[----:B----4-:R-:W-:-:S03]  /*20f80*/  @P4 IMAD.MOV.U32 R36, RZ, RZ, R0 ;  /* 0x000000ffff244224 */ /* 0x010fc600078e0000 */
[----:B------:R-:W4:Y:S01]  /*20f90*/  LDL R0, [R1+0xb2c] ;  /* 0x000b2c0001007983 */ /* 0x000f220000100800 */
[----:B---3--:R-:W-:-:S03]  /*20fa0*/  @P4 IMAD.MOV.U32 R37, RZ, RZ, R2 ;  /* 0x000000ffff254224 */ /* 0x008fc600078e0002 */
[----:B------:R-:W3:Y:S01]  /*20fb0*/  LDL R2, [R1+0xb28] ;  /* 0x000b280001027983 */ /* 0x000ee20000100800 */
[----:B------:R-:W-:-:S06]  /*20fc0*/  PRMT R31, RZ, 0x7610, R31 ;  /* 0x00007610ff1f7816 */ /* 0x000fcc000000001f */
[----:B------:R0:W3:Y:S01]  /*20fd0*/  @P5 LDG.E.U8 R31, desc[UR20][R32.64] ;  /* 0x00000014201f5981 */ /* 0x0000e2000c1e1100 */
[----:B------:R-:W-:Y:S02]  /*20fe0*/  ISETP.GT.AND P5, PT, R15, 0x79, PT ;  /* 0x000000790f00780c */ /* 0x000fe40003fa4270 */
[----:B0-----:R-:W-:Y:S02]  /*20ff0*/  PRMT R32, RZ, 0x7610, R32 ;  /* 0x00007610ff207816 */ /* 0x001fe40000000020 */
[----:B------:R-:W-:-:S04]  /*21000*/  PRMT R33, RZ, 0x7610, R33 ;  /* 0x00007610ff217816 */ /* 0x000fc80000000021 */
[----:B------:R0:W3:Y:S02]  /*21010*/  @P3 LDG.E.U8 R32, desc[UR20][R34.64] ;  /* 0x0000001422203981 */ /* 0x0000e4000c1e1100 */
[----:B0-----:R-:W-:Y:S02]  /*21020*/  @P4 IMAD.MOV.U32 R34, RZ, RZ, R11 ;  /* 0x000000ffff224224 */ /* 0x001fe400078e000b */
[----:B------:R-:W-:Y:S01]  /*21030*/  @P4 IMAD.MOV.U32 R35, RZ, RZ, R12 ;  /* 0x000000ffff234224 */ /* 0x000fe200078e000c */
[----:B------:R-:W-:Y:S01]  /*21040*/  PRMT R49, RZ, 0x7610, R49 ;  /* 0x00007610ff317816 */ /* 0x000fe20000000031 */
[----:B------:R-:W3:Y:S04]  /*21050*/  LDL R12, [R1+0xae8] ;  /* 0x000ae800010c7983 */ /* 0x000ee80000100800 */
[----:B------:R0:W3:Y:S01]  /*21060*/  @P4 LDG.E.U8 R33, desc[UR20][R34.64] ;  /* 0x0000001422214981 */ /* 0x0000e2000c1e1100 */
[----:B------:R-:W-:-:S02]  /*21070*/  PRMT R51, RZ, 0x7610, R51 ;  /* 0x00007610ff337816 */ /* 0x000fc40000000033 */
[----:B------:R-:W-:Y:S01]  /*21080*/  PRMT R53, RZ, 0x7610, R53 ;  /* 0x00007610ff357816 */ /* 0x000fe20000000035 */
[----:B------:R-:W3:Y:S01]  /*21090*/  LDL R11, [R1+0xaec] ;  /* 0x000aec00010b7983 */ /* 0x000ee20000100800 */
[----:B0-----:R-:W-:Y:S02]  /*210a0*/  PRMT R34, RZ, 0x7610, R34 ;  /* 0x00007610ff227816 */ /* 0x001fe40000000022 */
[----:B------:R-:W-:-:S04]  /*210b0*/  PRMT R35, RZ, 0x7610, R35 ;  /* 0x00007610ff237816 */ /* 0x000fc80000000023 */
[----:B------:R0:W3:Y:S01]  /*210c0*/  @P4 LDG.E.U8 R34, desc[UR20][R36.64] ;  /* 0x0000001424224981 */ /* 0x0000e2000c1e1100 */
[----:B------:R-:W-:Y:S01]  /*210d0*/  ISETP.GT.AND P4, PT, R15, 0x72, PT ;  /* 0x000000720f00780c */ /* 0x000fe20003f84270 */
[----:B0-----:R-:W-:Y:S02]  /*210e0*/  @P5 IMAD.MOV.U32 R36, RZ, RZ, R9 ;  /* 0x000000ffff245224 */ /* 0x001fe400078e0009 */
[----:B------:R-:W-:Y:S01]  /*210f0*/  @P5 IMAD.MOV.U32 R37, RZ, RZ, R10 ;  /* 0x000000ffff255224 */ /* 0x000fe200078e000a */
[----:B------:R-:W3:Y:S04]  /*21100*/  LDL R9, [R1+0xb34] ;  /* 0x000b340001097983 */ /* 0x000ee80000100800 */
[----:B------:R-:W3:Y:S01]  /*21110*/  LDL R10, [R1+0xb30] ;  /* 0x000b3000010a7983 */ /* 0x000ee20000100800 */
[----:B------:R-:W-:-:S03]  /*21120*/  @P5 IMAD.MOV.U32 R38, RZ, RZ, R5 ;  /* 0x000000ffff265224 */ /* 0x000fc600078e0005 */
[----:B------:R0:W3:Y:S01]  /*21130*/  @P5 LDG.E.U8 R35, desc[UR20][R36.64] ;  /* 0x0000001424235981 */ /* 0x0000e2000c1e1100 */
[----:B------:R-:W-:-:S03]  /*21140*/  @P5 IMAD.MOV.U32 R39, RZ, RZ, R6 ;  /* 0x000000ffff275224 */ /* 0x000fc600078e0006 */
[----:B------:R-:W3:Y:S04]  /*21150*/  LDL R6, [R1+0xab8] ;  /* 0x000ab80001067983 */ /* 0x000ee80000100800 */
[----:B------:R-:W3:Y:S01]  /*21160*/  LDL R5, [R1+0xabc] ;  /* 0x000abc0001057983 */ /* 0x000ee20000100800 */
[----:B0-----:R-:W-:Y:S02]  /*21170*/  PRMT R36, RZ, 0x7610, R36 ;  /* 0x00007610ff247816 */ /* 0x001fe40000000024 */
[----:B------:R-:W-:-:S04]  /*21180*/  PRMT R37, RZ, 0x7610, R37 ;  /* 0x00007610ff257816 */ /* 0x000fc80000000025 */
[----:B------:R2:W3:Y:S01]  /*21190*/  @P5 LDG.E.U8 R36, desc[UR20][R38.64] ;  /* 0x0000001426245981 */ /* 0x0004e2000c1e1100 */
[----:B------:R-:W-:Y:S01]  /*211a0*/  ISETP.GT.AND P5, PT, R15, 0x7a, PT ;  /* 0x0000007a0f00780c */ /* 0x000fe20003fa4270 */
        /* <DEDUP_REMOVED lines=16> */
[----:B------:R-:W-:-:S04]  /*212b0*/  ISETP.GT.AND P4, PT, R15, 0x73, PT ;  /* 0x000000730f00780c */ /* 0x000fc80003f84270 */
[----:B------:R0:W3:Y:S02]  /*212c0*/  @P5 LDG.E.U8 R39, desc[UR20][R40.64] ;  /* 0x0000001428275981 */ /* 0x0000e4000c1e1100 */
[----:B0-----:R-:W-:Y:S02]  /*212d0*/  PRMT R40, RZ, 0x7610, R40 ;  /* 0x00007610ff287816 */ /* 0x001fe40000000028 */
[----:B------:R-:W-:Y:S01]  /*212e0*/  PRMT R41, RZ, 0x7610, R41 ;  /* 0x00007610ff297816 */ /* 0x000fe20000000029 */
[----:B------:R-:W-:Y:S01]  /*212f0*/  @P5 IMAD.MOV.U32 R42, RZ, RZ, R9 ;  /* 0x000000ffff2a5224 */ /* 0x000fe200078e0009 */
[----:B------:R-:W-:Y:S01]  /*21300*/  PRMT R55, RZ, 0x7610, R55 ;  /* 0x00007610ff377816 */ /* 0x000fe20000000037 */
[----:B------:R-:W3:Y:S01]  /*21310*/  LDL R9, [R1+0x9f8] ;  /* 0x0009f80001097983 */ /* 0x000ee20000100800 */
[----:B------:R-:W-:Y:S01]  /*21320*/  @P5 IMAD.MOV.U32 R43, RZ, RZ, R10 ;  /* 0x000000ffff2b5224 */ /* 0x000fe200078e000a */
[----:B------:R-:W-:Y:S02]  /*21330*/  PRMT R57, RZ, 0x7610, R57 ;  /* 0x00007610ff397816 */ /* 0x000fe40000000039 */
[----:B------:R-:W3:Y:S04]  /*21340*/  LDL R10, [R1+0x9f4] ;  /* 0x0009f400010a7983 */ /* 0x000ee80000100800 */
[----:B------:R0:W3:Y:S01]  /*21350*/  @P5 LDG.E.U8 R40, desc[UR20][R42.64] ;  /* 0x000000142a285981 */ /* 0x0000e2000c1e1100 */
[----:B------:R-:W-:Y:S01]  /*21360*/  ISETP.GT.AND P5, PT, R15, 0x7b, PT ;  /* 0x0000007b0f00780c */ /* 0x000fe20003fa4270 */
[----:B0-----:R-:W-:-:S02]  /*21370*/  @P4 IMAD.MOV.U32 R42, RZ, RZ, R5 ;  /* 0x000000ffff2a4224 */ /* 0x001fc400078e0005 */
[----:B------:R-:W-:Y:S01]  /*21380*/  @P4 IMAD.MOV.U32 R43, RZ, RZ, R6 ;  /* 0x000000ffff2b4224 */ /* 0x000fe200078e0006 */
[----:B------:R-:W3:Y:S04]  /*21390*/  LDL R5, [R1+0xa64] ;  /* 0x000a640001057983 */ /* 0x000ee80000100800 */
[----:B------:R-:W3:Y:S04]  /*213a0*/  LDL R6, [R1+0xa60] ;  /* 0x000a600001067983 */ /* 0x000ee80000100800 */
[----:B------:R0:W3:Y:S02]  /*213b0*/  @P4 LDG.E.U8 R41, desc[UR20][R42.64] ;  /* 0x000000142a294981 */ /* 0x0000e4000c1e1100 */
[----:B0-----:R-:W-:Y:S01]  /*213c0*/  PRMT R42, RZ, 0x7610, R42 ;  /* 0x00007610ff2a7816 */ /* 0x001fe2000000002a */
[----:B--2---:R-:W-:-:S02]  /*213d0*/  @P4 IMAD.MOV.U32 R45, RZ, RZ, R8 ;  /* 0x000000ffff2d4224 */ /* 0x004fc400078e0008 */
[----:B------:R-:W2:Y:S01]  /*213e0*/  LDL R8, [R1+0xac8] ;  /* 0x000ac80001087983 */ /* 0x000ea20000100800 */
[----:B------:R-:W-:-:S03]  /*213f0*/  @P4 IMAD.MOV.U32 R44, RZ, RZ, R7 ;  /* 0x000000ffff2c4224 */ /* 0x000fc600078e0007 */
[----:B------:R-:W2:Y:S04]  /*21400*/  LDL R7, [R1+0xacc] ;  /* 0x000acc0001077983 */ /* 0x000ea80000100800 */
[----:B------:R0:W2:Y:S02]  /*21410*/  @P4 LDG.E.U8 R42, desc[UR20][R44.64] ;  /* 0x000000142c2a4981 */ /* 0x0000a4000c1e1100 */
[----:B0-----:R-:W-:Y:S02]  /*21420*/  @P5 IMAD.MOV.U32 R45, RZ, RZ, R4 ;  /* 0x000000ffff2d5224 */ /* 0x001fe400078e0004 */
[----:B------:R-:W2:Y:S01]  /*21430*/  LDL R4, [R1+0xad0] ;  /* 0x000ad00001047983 */ /* 0x000ea20000100800 */
[----:B------:R-:W-:-:S03]  /*21440*/  @P5 IMAD.MOV.U32 R44, RZ, RZ, R3 ;  /* 0x000000ffff2c5224 */ /* 0x000fc600078e0003 */
[----:B------:R-:W2:Y:S01]  /*21450*/  LDL R3, [R1+0xad4] ;  /* 0x000ad40001037983 */ /* 0x000ea20000100800 */
[----:B----4-:R-:W-:-:S03]  /*21460*/  @P5 IMAD.MOV.U32 R46, RZ, RZ, R0 ;  /* 0x000000ffff2e5224 */ /* 0x010fc600078e0000 */
[----:B------:R-:W4:Y:S01]  /*21470*/  LDL R0, [R1+0xb4c] ;  /* 0x000b4c0001007983 */ /* 0x000f220000100800 */
[----:B---3--:R-:W-:-:S03]  /*21480*/  @P5 IMAD.MOV.U32 R47, RZ, RZ, R2 ;  /* 0x000000ffff2f5224 */ /* 0x008fc600078e0002 */
[----:B------:R-:W3:Y:S01]  /*21490*/  LDL R2, [R1+0xb48] ;  /* 0x000b480001027983 */ /* 0x000ee20000100800 */
[----:B------:R-:W-:Y:S02]  /*214a0*/  PRMT R43, RZ, 0x7610, R43 ;  /* 0x00007610ff2b7816 */ /* 0x000fe4000000002b */
[----:B------:R-:W-:-:S04]  /*214b0*/  ISETP.GT.AND P4, PT, R15, 0x74, PT ;  /* 0x000000740f00780c */ /* 0x000fc80003f84270 */
[----:B------:R0:W3:Y:S02]  /*214c0*/  @P5 LDG.E.U8 R43, desc[UR20][R44.64] ;  /* 0x000000142c2b5981 */ /* 0x0000e4000c1e1100 */
        /* <DEDUP_REMOVED lines=8> */
[----:B------:R2:W3:Y:S02]  /*21550*/  @P3 LDG.E.U8 R45, desc[UR20][R46.64] ;  /* 0x000000142e2d3981 */ /* 0x0004e4000c1e1100 */
[----:B--2---:R-:W-:Y:S02]  /*21560*/  @P4 IMAD.MOV.U32 R47, RZ, RZ, R8 ;  /* 0x000000ffff2f4224 */ /* 0x004fe400078e0008 */
[----:B------:R-:W2:Y:S01]  /*21570*/  LDL R8, [R1+0xad8] ;  /* 0x000ad80001087983 */ /* 0x000ea20000100800 */
[----:B------:R-:W-:-:S03]  /*21580*/  @P4 IMAD.MOV.U32 R46, RZ, RZ, R7 ;  /* 0x000000ffff2e4224 */ /* 0x000fc600078e0007 */
[----:B------:R-:W2:Y:S04]  /*21590*/  LDL R7, [R1+0xadc] ;  /* 0x000adc0001077983 */ /* 0x000ea80000100800 */
[----:B------:R0:W2:Y:S02]  /*215a0*/  @P4 LDG.E.U8 R49, desc[UR20][R46.64] ;  /* 0x000000142e314981 */ /* 0x0000a4000c1e1100 */
[----:B0-----:R-:W-:Y:S02]  /*215b0*/  @P4 IMAD.MOV.U32 R47, RZ, RZ, R4 ;  /* 0x000000ffff2f4224 */ /* 0x001fe400078e0004 */
        /* <DEDUP_REMOVED lines=8> */
[----:B------:R-:W-:-:S03]  /*21640*/  ISETP.GT.AND P3, PT, R15, 0x75, PT ;  /* 0x000000750f00780c */ /* 0x000fc60003f64270 */
[----:B------:R0:W3:Y:S01]  /*21650*/  @P5 LDG.E.U8 R53, desc[UR20][R46.64] ;  /* 0x000000142e355981 */ /* 0x0000e2000c1e1100 */
[----:B------:R-:W-:Y:S02]  /*21660*/  ISETP.GT.AND P4, PT, R15, 0x7d, PT ;  /* 0x0000007d0f00780c */ /* 0x000fe40003f84270 */
[----:B------:R-:W-:Y:S01]  /*21670*/  PRMT R59, RZ, 0x7610, R59 ;  /* 0x00007610ff3b7816 */ /* 0x000fe2000000003b */
[----:B0-----:R-:W-:Y:S02]  /*21680*/  @P5 IMAD.MOV.U32 R46, RZ, RZ, R5 ;  /* 0x000000ffff2e5224 */ /* 0x001fe400078e0005 */
[----:B------:R-:W3:Y:S01]  /*21690*/  LDL R5, [R1+0xb64] ;  /* 0x000b640001057983 */ /* 0x000ee20000100800 */
[----:B------:R-:W-:-:S03]  /*216a0*/  @P5 IMAD.MOV.U32 R47, RZ, RZ, R6 ;  /* 0x000000ffff2f5224 */ /* 0x000fc600078e0006 */
[----:B------:R-:W3:Y:S04]  /*216b0*/  LDL R6, [R1+0xb60] ;  /* 0x000b600001067983 */ /* 0x000ee80000100800 */
[----:B------:R2:W3:Y:S02]  /*216c0*/  @P5 LDG.E.U8 R55, desc[UR20][R46.64] ;  /* 0x000000142e375981 */ /* 0x0004e4000c1e1100 */
[----:B--2---:R-:W-:Y:S01]  /*216d0*/  @P3 IMAD.MOV.U32 R47, RZ, RZ, R8 ;  /* 0x000000ffff2f3224 */ /* 0x004fe200078e0008 */
[----:B------:R-:W-:Y:S01]  /*216e0*/  PRMT R61, RZ, 0x7610, R61 ;  /* 0x00007610ff3d7816 */ /* 0x000fe2000000003d */
[----:B------:R-:W2:Y:S01]  /*216f0*/  LDL R8, [R1+0xa68] ;  /* 0x000a680001087983 */ /* 0x000ea20000100800 */
[----:B------:R-:W-:Y:S01]  /*21700*/  @P3 IMAD.MOV.U32 R46, RZ, RZ, R7 ;  /* 0x000000ffff2e3224 */ /* 0x000fe200078e0007 */
[----:B------:R-:W-:-:S02]  /*21710*/  PRMT R62, RZ, 0x7610, R62 ;  /* 0x00007610ff3e7816 */ /* 0x000fc4000000003e */
        /* <DEDUP_REMOVED lines=13> */
[----:B------:R-:W-:Y:S02]  /*217f0*/  PRMT R64, RZ, 0x7610, R64 ;  /* 0x00007610ff407816 */ /* 0x000fe40000000040 */
[----:B------:R-:W-:Y:S01]  /*21800*/  PRMT R66, RZ, 0x7610, R66 ;  /* 0x00007610ff427816 */ /* 0x000fe20000000042 */
[----:B0-----:R-:W-:Y:S02]  /*21810*/  @P4 IMAD.MOV.U32 R46, RZ, RZ, R5 ;  /* 0x000000ffff2e4224 */ /* 0x001fe400078e0005 */
[----:B------:R-:W3:Y:S01]  /*21820*/  LDL R5, [R1+0xa74] ;  /* 0x000a740001057983 */ /* 0x000ee20000100800 */
[----:B------:R-:W-:-:S03]  /*21830*/  @P4 IMAD.MOV.U32 R47, RZ, RZ, R6 ;  /* 0x000000ffff2f4224 */ /* 0x000fc600078e0006 */
[----:B------:R-:W3:Y:S04]  /*21840*/  LDL R6, [R1+0xa70] ;  /* 0x000a700001067983 */ /* 0x000ee80000100800 */
[----:B------:R0:W3:Y:S02]  /*21850*/  @P4 LDG.E.U8 R62, desc[UR20][R46.64] ;  /* 0x000000142e3e4981 */ /* 0x0000e4000c1e1100 */
[----:B0-----:R-:W-:Y:S02]  /*21860*/  @P2 IMAD.MOV.U32 R46, RZ, RZ, R9 ;  /* 0x000000ffff2e2224 */ /* 0x001fe400078e0009 */
[----:B------:R-:W-:Y:S01]  /*21870*/  @P2 IMAD.MOV.U32 R47, RZ, RZ, R10 ;  /* 0x000000ffff2f2224 */ /* 0x000fe200078e000a */
[----:B------:R-:W-:Y:S01]  /*21880*/  PRMT R69, RZ, 0x7610, R69 ;  /* 0x00007610ff457816 */ /* 0x000fe20000000045 */
[----:B------:R-:W3:Y:S04]  /*21890*/  LDL R10, [R1+0xaf0] ;  /* 0x000af000010a7983 */ /* 0x000ee80000100800 */
[----:B------:R2:W3:Y:S04]  /*218a0*/  @P2 LDG.E.U8 R64, desc[UR20][R46.64] ;  /* 0x000000142e402981 */ /* 0x0004e8000c1e1100 */
[----:B------:R-:W3:Y:S01]  /*218b0*/  LDL R9, [R1+0xaf4] ;  /* 0x000af40001097983 */ /* 0x000ee20000100800 */
[----:B--2---:R-:W-:-:S03]  /*218c0*/  @P3 IMAD.MOV.U32 R47, RZ, RZ, R4 ;  /* 0x000000ffff2f3224 */ /* 0x004fc600078e0004 */
        /* <DEDUP_REMOVED lines=9> */
[----:B------:R-:W-:Y:S01]  /*21960*/  PRMT R71, RZ, 0x7610, R71 ;  /* 0x00007610ff477816 */ /* 0x000fe20000000047 */
[----:B------:R0:W3:Y:S01]  /*21970*/  @P3 LDG.E.U8 R69, desc[UR20][R46.64] ;  /* 0x000000142e453981 */ /* 0x0000e2000c1e1100 */
[----:B------:R-:W-:Y:S02]  /*21980*/  ISETP.GT.AND P3, PT, R15, 0x6f, PT ;  /* 0x0000006f0f00780c */ /* 0x000fe40003f64270 */
[----:B------:R-:W-:-:S07]  /*21990*/  PRMT R73, RZ, 0x7610, R73 ;  /* 0x00007610ff497816 */ /* 0x000fce0000000049 */
[----:B0-----:R-:W-:Y:S02]  /*219a0*/  @P2 IMAD.MOV.U32 R46, RZ, RZ, R7 ;  /* 0x000000ffff2e2224 */ /* 0x001fe400078e0007 */
[----:B------:R-:W-:Y:S01]  /*219b0*/  @P2 IMAD.MOV.U32 R47, RZ, RZ, R8 ;  /* 0x000000ffff2f2224 */ /* 0x000fe200078e0008 */
[----:B------:R-:W3:Y:S04]  /*219c0*/  LDL R7, [R1+0xafc] ;  /* 0x000afc0001077983 */ /* 0x000ee80000100800 */
[----:B------:R-:W3:Y:S04]  /*219d0*/  LDL R8, [R1+0xaf8] ;  /* 0x000af80001087983 */ /* 0x000ee80000100800 */
[----:B------:R0:W3:Y:S01]  /*219e0*/  @P2 LDG.E.U8 R71, desc[UR20][R46.64] ;  /* 0x000000142e472981 */ /* 0x0000e2000c1e1100 */
[----:B------:R-:W-:Y:S01]  /*219f0*/  PRMT R75, RZ, 0x7610, R75 ;  /* 0x00007610ff4b7816 */ /* 0x000fe2000000004b */
[----:B0-----:R-:W-:-:S02]  /*21a00*/  @P2 IMAD.MOV.U32 R46, RZ, RZ, R5 ;  /* 0x000000ffff2e2224 */ /* 0x001fc400078e0005 */
        /* <DEDUP_REMOVED lines=13> */
[----:B------:R-:W-:Y:S02]  /*21ae0*/  ISETP.GT.AND P2, PT, R15, 0x76, PT ;  /* 0x000000760f00780c */ /* 0x000fe40003f44270 */
[----:B------:R-:W-:Y:S02]  /*21af0*/  PRMT R77, RZ, 0x7610, R77 ;  /* 0x00007610ff4d7816 */ /* 0x000fe4000000004d */
[----:B------:R-:W-:-:S04]  /*21b00*/  PRMT R79, RZ, 0x7610, R79 ;  /* 0x00007610ff4f7816 */ /* 0x000fc8000000004f */
[----:B------:R0:W3:Y:S01]  /*21b10*/  @P3 LDG.E.U8 R77, desc[UR20][R46.64] ;  /* 0x000000142e4d3981 */ /* 0x0000e2000c1e1100 */
[----:B------:R-:W-:Y:S02]  /*21b20*/  ISETP.GT.AND P3, PT, R15, 0x77, PT ;  /* 0x000000770f00780c */ /* 0x000fe40003f64270 */
[----:B------:R-:W-:Y:S02]  /*21b30*/  PRMT R81, RZ, 0x7610, R81 ;  /* 0x00007610ff517816 */ /* 0x000fe40000000051 */
[----:B0-----:R-:W-:Y:S02]  /*21b40*/  @P2 IMAD.MOV.U32 R46, RZ, RZ, R11 ;  /* 0x000000ffff2e2224 */ /* 0x001fe400078e000b */
[----:B------:R-:W-:-:S05]  /*21b50*/  @P2 IMAD.MOV.U32 R47, RZ, RZ, R12 ;  /* 0x000000ffff2f2224 */ /* 0x000fca00078e000c */
[----:B------:R0:W3:Y:S01]  /*21b60*/  @P2 LDG.E.U8 R79, desc[UR20][R46.64] ;  /* 0x000000142e4f2981 */ /* 0x0000e2000c1e1100 */
[----:B------:R-:W-:Y:S01]  /*21b70*/  PRMT R83, RZ, 0x7610, R83 ;  /* 0x00007610ff537816 */ /* 0x000fe20000000053 */
[----:B0-----:R-:W-:Y:S02]  /*21b80*/  @P2 IMAD.MOV.U32 R46, RZ, RZ, R9 ;  /* 0x000000ffff2e2224 */ /* 0x001fe400078e0009 */
[----:B------:R-:W-:-:S05]  /*21b90*/  @P2 IMAD.MOV.U32 R47, RZ, RZ, R10 ;  /* 0x000000ffff2f2224 */ /* 0x000fca00078e000a */
[----:B------:R0:W3:Y:S01]  /*21ba0*/  @P2 LDG.E.U8 R81, desc[UR20][R46.64] ;  /* 0x000000142e512981 */ /* 0x0000e2000c1e1100 */
[----:B------:R-:W-:Y:S02]  /*21bb0*/  ISETP.GT.AND P2, PT, R15, 0x7e, PT ;  /* 0x0000007e0f00780c */ /* 0x000fe40003f44270 */
[----:B------:R-:W-:Y:S01]  /*21bc0*/  PRMT R85, RZ, 0x7610, R85 ;  /* 0x00007610ff557816 */ /* 0x000fe20000000055 */
[----:B0-----:R-:W-:Y:S02]  /*21bd0*/  @P3 IMAD.MOV.U32 R46, RZ, RZ, R7 ;  /* 0x000000ffff2e3224 */ /* 0x001fe400078e0007 */
[----:B------:R-:W-:-:S05]  /*21be0*/  @P3 IMAD.MOV.U32 R47, RZ, RZ, R8 ;  /* 0x000000ffff2f3224 */ /* 0x000fca00078e0008 */
[----:B------:R0:W3:Y:S01]  /*21bf0*/  @P3 LDG.E.U8 R83, desc[UR20][R46.64] ;  /* 0x000000142e533981 */ /* 0x0000e2000c1e1100 */
[----:B------:R-:W-:Y:S01]  /*21c00*/  PRMT R87, RZ, 0x7610, R87 ;  /* 0x00007610ff577816 */ /* 0x000fe20000000057 */
[----:B0-----:R-:W-:Y:S02]  /*21c10*/  @P3 IMAD.MOV.U32 R46, RZ, RZ, R5 ;  /* 0x000000ffff2e3224 */ /* 0x001fe400078e0005 */
[----:B------:R-:W-:-:S05]  /*21c20*/  @P3 IMAD.MOV.U32 R47, RZ, RZ, R6 ;  /* 0x000000ffff2f3224 */ /* 0x000fca00078e0006 */
[----:B------:R2:W3:Y:S01]  /*21c30*/  @P3 LDG.E.U8 R85, desc[UR20][R46.64] ;  /* 0x000000142e553981 */ /* 0x0004e2000c1e1100 */
[----:B------:R-:W-:Y:S01]  /*21c40*/  PRMT R89, RZ, 0x7610, R89 ;  /* 0x00007610ff597816 */ /* 0x000fe20000000059 */
[----:B--2---:R-:W-:Y:S02]  /*21c50*/  @P2 IMAD.MOV.U32 R47, RZ, RZ, R4 ;  /* 0x000000ffff2f2224 */ /* 0x004fe400078e0004 */
[----:B------:R-:W-:-:S05]  /*21c60*/  @P2 IMAD.MOV.U32 R46, RZ, RZ, R3 ;  /* 0x000000ffff2e2224 */ /* 0x000fca00078e0003 */
[----:B------:R4:W2:Y:S02]  /*21c70*/  @P2 LDG.E.U8 R87, desc[UR20][R46.64] ;  /* 0x000000142e572981 */ /* 0x0008a4000c1e1100 */
[----:B----4-:R-:W-:Y:S02]  /*21c80*/  @P2 IMAD.MOV.U32 R46, RZ, RZ, R0 ;  /* 0x000000ffff2e2224 */ /* 0x010fe400078e0000 */
[----:B------:R-:W4:Y:S01]  /*21c90*/  LDL R0, [R1+0x450] ;  /* 0x0004500001007983 */ /* 0x000f220000100800 */
[----:B---3--:R-:W-:-:S03]  /*21ca0*/  @P2 IMAD.MOV.U32 R47, RZ, RZ, R2 ;  /* 0x000000ffff2f2224 */ /* 0x008fc600078e0002 */
[----:B------:R-:W3:Y:S04]  /*21cb0*/  LDL.LU R80, [R1+0x290] ;  /* 0x0002900001507983 */ /* 0x000ee80000300800 */
        /* <DEDUP_REMOVED lines=20> */
[----:B------:R4:W2:Y:S04]  /*21e00*/  @P2 LDG.E.U8 R89, desc[UR20][R46.64] ;  /* 0x000000142e592981 */ /* 0x0008a8000c1e1100 */
[----:B------:R-:W2:Y:S01]  /*21e10*/  LDL R47, [R1+0x44c] ;  /* 0x00044c00012f7983 */ /* 0x000ea20000100800 */
[----:B------:R-:W-:-:S02]  /*21e20*/  ISETP.GT.AND P3, PT, R15, 0x7f, PT ;  /* 0x0000007f0f00780c */ /* 0x000fc40003f64270 */
[----:B------:R-:W-:-:S11]  /*21e30*/  PRMT R91, RZ, 0x7610, R91 ;  /* 0x00007610ff5b7816 */ /* 0x000fd6000000005b */
[----:B----4-:R-:W-:-:S05]  /*21e40*/  @P3 IMAD.MOV.U32 R46, RZ, RZ, R0 ;  /* 0x000000ffff2e3224 */ /* 0x010fca00078e0000 */
[----:B--2---:R0:W2:Y:S04]  /*21e50*/  @P3 LDG.E.U8 R91, desc[UR20][R46.64] ;  /* 0x000000142e5b3981 */ /* 0x0040a8000c1e1100 */
[----:B------:R-:W0:Y:S04]  /*21e60*/  LDL R46, [R1+0x454] ;  /* 0x00045400012e7983 */ /* 0x000e280000100800 */
[----:B------:R-:W0:Y:S01]  /*21e70*/  LDL R47, [R1+0x458] ;  /* 0x00045800012f7983 */ /* 0x000e220000100800 */
[----:B------:R-:W1:Y:S01]  /*21e80*/  S2R R0, SR_TID.X ;  /* 0x0000000000007919 */ /* 0x000e620000002100 */
[----:B------:R-:W-:-:S02]  /*21e90*/  PRMT R93, RZ, 0x7610, R93 ;  /* 0x00007610ff5d7816 */ /* 0x000fc4000000005d */
[----:B-1----:R-:W-:Y:S02]  /*21ea0*/  LOP3.LUT R0, R0, 0x7f, RZ, 0xc0, !PT ;  /* 0x0000007f00007812 */ /* 0x002fe400078ec0ff */
[----:B0-----:R-:W-:-:S04]  /*21eb0*/  @P3 LOP3.LUT R47, R47, R46, RZ, 0x3c, !PT ;  /* 0x0000002e2f2f3212 */ /* 0x001fc800078e3cff */
[----:B------:R-:W-:-:S04]  /*21ec0*/  @P3 LOP3.LUT R46, R47, R46, RZ, 0x3c, !PT ;  /* 0x0000002e2f2e3212 */ /* 0x000fc800078e3cff */
[----:B------:R-:W-:-:S05]  /*21ed0*/  @P3 LOP3.LUT R47, R47, R46, RZ, 0x3c, !PT ;  /* 0x0000002e2f2f3212 */ /* 0x000fca00078e3cff */
[----:B------:R-:W4:Y:S01]  /*21ee0*/  @P3 LDG.E.U8 R93, desc[UR20][R46.64] ;  /* 0x000000142e5d3981 */ /* 0x000f22000c1e1100 */
[----:B------:R-:W-:Y:S06]  /*21ef0*/  BAR.SYNC.DEFER_BLOCKING 0x0 ;  /* 0x0000000000007b1d */ /* 0x000fec0000010000 */
[----:B---3--:R0:W-:Y:S04]  /*21f00*/  STS.U8 [R0+UR9+0x8000], R80 ;  /* 0x0080005000007988 */ /* 0x0081e80008000009 */
[----:B------:R1:W-:Y:S04]  /*21f10*/  STS.U8 [R0+UR9+0xc000], R82 ;  /* 0x00c0005200007988 */ /* 0x0003e80008000009 */
[----:B------:R3:W-:Y:S04]  /*21f20*/  STS.U8 [R0+UR9+0x8400], R84 ;  /* 0x0084005400007988 */ /* 0x0007e80008000009 */
[----:B0-----:R-:W2:Y:S04]  /*21f30*/  LDL.LU R80, [R1+0xc6c] ;  /* 0x000c6c0001507983 */ /* 0x001ea80000300800 */
[----:B-1----:R-:W2:Y:S04]  /*21f40*/  LDL.LU R82, [R1+0xc68] ;  /* 0x000c680001527983 */ /* 0x002ea80000300800 */
[----:B---3--:R-:W3:Y:S04]  /*21f50*/  LDL.LU R84, [R1+0xc64] ;  /* 0x000c640001547983 */ /* 0x008ee80000300800 */
[----:B------:R0:W-:Y:S04]  /*21f60*/  STS.U8 [R0+UR9+0xc400], R2 ;  /* 0x00c4000200007988 */ /* 0x0001e80008000009 */
[----:B------:R1:W-:Y:S04]  /*21f70*/  STS.U8 [R0+UR9+0x8800], R3 ;  /* 0x0088000300007988 */ /* 0x0003e80008000009 */
[----:B------:R1:W-:Y:S04]  /*21f80*/  STS.U8 [R0+UR9+0xc800], R5 ;  /* 0x00c8000500007988 */ /* 0x0003e80008000009 */
[----:B0-----:R-:W2:Y:S04]  /*21f90*/  LDL.LU R2, [R1+0xc60] ;  /* 0x000c600001027983 */ /* 0x001ea80000300800 */
[----:B-1----:R-:W2:Y:S04]  /*21fa0*/  LDL.LU R3, [R1+0xc5c] ;  /* 0x000c5c0001037983 */ /* 0x002ea80000300800 */
[----:B------:R-:W2:Y:S04]  /*21fb0*/  LDL.LU R5, [R1+0xc58] ;  /* 0x000c580001057983 */ /* 0x000ea80000300800 */
[----:B------:R0:W-:Y:S04]  /*21fc0*/  STS.U8 [R0+UR9+0x8c00], R86 ;  /* 0x008c005600007988 */ /* 0x0001e80008000009 */
[----:B------:R1:W-:Y:S04]  /*21fd0*/  STS.U8 [R0+UR9+0xcc00], R88 ;  /* 0x00cc005800007988 */ /* 0x0003e80008000009 */
[----:B------:R0:W-:Y:S04]  /*21fe0*/  STS.U8 [R0+UR9+0x9000], R90 ;  /* 0x0090005a00007988 */ /* 0x0001e80008000009 */
[----:B------:R0:W-:Y:S04]  /*21ff0*/  STS.U8 [R0+UR9+0xd000], R92 ;  /* 0x00d0005c00007988 */ /* 0x0001e80008000009 */
[----:B------:R0:W-:Y:S04]  /*22000*/  STS.U8 [R0+UR9+0x9400], R7 ;  /* 0x0094000700007988 */ /* 0x0001e80008000009 */
[----:B------:R-:W-:Y:S04]  /*22010*/  STS.U8 [R0+UR9+0xd400], R6 ;  /* 0x00d4000600007988 */ /* 0x000fe80008000009 */
[----:B------:R-:W-:Y:S04]  /*22020*/  STS.U8 [R0+UR9+0x9800], R12 ;  /* 0x0098000c00007988 */ /* 0x000fe80008000009 */
[----:B------:R-:W-:Y:S04]  /*22030*/  STS.U8 [R0+UR9+0xd800], R13 ;  /* 0x00d8000d00007988 */ /* 0x000fe80008000009 */
[----:B------:R-:W-:Y:S04]  /*22040*/  STS.U8 [R0+UR9+0x9c00], R11 ;  /* 0x009c000b00007988 */ /* 0x000fe80008000009 */
[----:B------:R-:W-:Y:S04]  /*22050*/  STS.U8 [R0+UR9+0xdc00], R10 ;  /* 0x00dc000a00007988 */ /* 0x000fe80008000009 */
[----:B------:R-:W-:Y:S04]  /*22060*/  STS.U8 [R0+UR9+0xa000], R9 ;  /* 0x00a0000900007988 */ /* 0x000fe80008000009 */
[----:B0-----:R-:W3:Y:S04]  /*22070*/  LDL.LU R86, [R1+0x288] ;  /* 0x0002880001567983 */ /* 0x001ee80000300800 */
[----:B------:R-:W-:Y:S04]  /*22080*/  STS.U8 [R0+UR9+0xe000], R8 ;  /* 0x00e0000800007988 */ /* 0x000fe80008000009 */
[----:B-1----:R-:W3:Y:S04]  /*22090*/  LDL.LU R88, [R1+0x284] ;  /* 0x0002840001587983 */ /* 0x002ee80000300800 */
[----:B------:R-:W-:Y:S04]  /*220a0*/  STS.U8 [R0+UR9+0xa400], R4 ;  /* 0x00a4000400007988 */ /* 0x000fe80008000009 */
[----:B------:R-:W3:Y:S04]  /*220b0*/  LDL.LU R90, [R1+0x240] ;  /* 0x00024000015a7983 */ /* 0x000ee80000300800 */
[----:B------:R-:W-:Y:S04]  /*220c0*/  STS.U8 [R0+UR9+0xe400], R14 ;  /* 0x00e4000e00007988 */ /* 0x000fe80008000009 */
[----:B------:R-:W3:Y:S04]  /*220d0*/  LDL.LU R92, [R1+0x23c] ;  /* 0x00023c00015c7983 */ /* 0x000ee80000300800 */
[----:B------:R0:W-:Y:S04]  /*220e0*/  STS.U8 [R0+UR9+0xa800], R68 ;  /* 0x00a8004400007988 */ /* 0x0001e80008000009 */
[----:B------:R-:W3:Y:S04]  /*220f0*/  LDL.LU R7, [R1+0x1f0] ;  /* 0x0001f00001077983 */ /* 0x000ee80000300800 */
[----:B0-----:R-:W3:Y:S04]  /*22100*/  LDL.LU R68, [R1+0x1ec] ;  /* 0x0001ec0001447983 */ /* 0x001ee80000300800 */
[----:B------:R-:W3:Y:S04]  /*22110*/  LDL.LU R6, [R1+0x1b0] ;  /* 0x0001b00001067983 */ /* 0x000ee80000300800 */
[----:B------:R-:W3:Y:S04]  /*22120*/  LDL.LU R12, [R1+0x13c] ;  /* 0x00013c00010c7983 */ /* 0x000ee80000300800 */
[----:B------:R-:W3:Y:S04]  /*22130*/  LDL.LU R13, [R1+0x134] ;  /* 0x00013400010d7983 */ /* 0x000ee80000300800 */
[----:B------:R-:W4:Y:S01]  /*22140*/  LDL.LU R11, [R1+0x100] ;  /* 0x00010000010b7983 */ /* 0x000f220000300800 */
[----:B------:R-:W-:-:S03]  /*22150*/  ISETP.GE.AND P2, PT, R0, R15, PT ;  /* 0x0000000f0000720c */ /* 0x000fc60003f46270 */
[----:B--2---:R0:W-:Y:S04]  /*22160*/  STS.U8 [R0+UR9+0xe800], R5 ;  /* 0x00e8000500007988 */ /* 0x0041e80008000009 */
[----:B------:R1:W-:Y:S04]  /*22170*/  STS.U8 [R0+UR9+0xac00], R3 ;  /* 0x00ac000300007988 */ /* 0x0003e80008000009 */
[----:B------:R-:W-:Y:S04]  /*22180*/  STS.U8 [R0+UR9+0xec00], R2 ;  /* 0x00ec000200007988 */ /* 0x000fe80008000009 */
[----:B------:R2:W-:Y:S01]  /*22190*/  STS.U8 [R0+UR9+0xb000], R70 ;  /* 0x00b0004600007988 */ /* 0x0005e20008000009 */
[----:B0-----:R-:W0:Y:S03]  /*221a0*/  S2R R5, SR_TID.X ;  /* 0x0000000000057919 */ /* 0x001e260000002100 */
[----:B-1----:R-:W4:Y:S01]  /*221b0*/  LDL.LU R3, [R1+0xfc] ;  /* 0x0000fc0001037983 */ /* 0x002f220000300800 */
[----:B--2---:R-:W1:Y:S03]  /*221c0*/  S2R R70, SR_TID.X ;  /* 0x0000000000467919 */ /* 0x004e660000002100 */
[----:B------:R-:W2:Y:S04]  /*221d0*/  LDL.LU R10, [R1+0xc0] ;  /* 0x0000c000010a7983 */ /* 0x000ea80000300800 */
[----:B------:R-:W2:Y:S04]  /*221e0*/  LDL.LU R2, [R1+0xbc] ;  /* 0x0000bc0001027983 */ /* 0x000ea80000300800 */
[----:B------:R-:W2:Y:S04]  /*221f0*/  LDL.LU R9, [R1+0x90] ;  /* 0x0000900001097983 */ /* 0x000ea80000300800 */
[----:B------:R-:W2:Y:S04]  /*22200*/  LDL.LU R0, [R1+0x8c] ;  /* 0x00008c0001007983 */ /* 0x000ea80000300800 */
[----:B------:R-:W2:Y:S01]  /*22210*/  LDL.LU R8, [R1+0x60] ;  /* 0x0000600001087983 */ /* 0x000ea20000300800 */
[----:B0-----:R-:W-:-:S03]  /*22220*/  LOP3.LUT R5, R5, 0x7f, RZ, 0xc0, !PT ;  /* 0x0000007f05057812 */ /* 0x001fc600078ec0ff */
[----:B------:R-:W2:Y:S01]  /*22230*/  LDL.LU R4, [R1+0x5c] ;  /* 0x00005c0001047983 */ /* 0x000ea20000300800 */
[----:B-1----:R-:W-:-:S03]  /*22240*/  LOP3.LUT R70, R70, 0x7f, RZ, 0xc0, !PT ;  /* 0x0000007f46467812 */ /* 0x002fc600078ec0ff */
[----:B------:R-:W2:Y:S01]  /*22250*/  LDL.LU R14, [R1+0x30] ;  /* 0x00003000010e7983 */ /* 0x000ea20000300800 */
[----:B------:R-:W-:-:S03]  /*22260*/  LOP3.LUT R5, R5, 0x10, RZ, 0x3c, !PT ;  /* 0x0000001005057812 */ /* 0x000fc600078e3cff */
[----:B------:R0:W-:Y:S04]  /*22270*/  STS.U8 [R70+UR9+0xf000], R67 ;  /* 0x00f0004346007988 */ /* 0x0001e80008000009 */
[----:B------:R1:W-:Y:S04]  /*22280*/  STS.U8 [R70+UR9+0xb400], R18 ;  /* 0x00b4001246007988 */ /* 0x0003e80008000009 */
[----:B------:R1:W-:Y:S04]  /*22290*/  STS.U8 [R70+UR9+0xf400], R19 ;  /* 0x00f4001346007988 */ /* 0x0003e80008000009 */
[----:B------:R-:W-:Y:S04]  /*222a0*/  STS.U8 [R70+UR9+0xb800], R28 ;  /* 0x00b8001c46007988 */ /* 0x000fe80008000009 */
[----:B0-----:R-:W2:Y:S04]  /*222b0*/  LDL.LU R67, [R1+0x16c] ;  /* 0x00016c0001437983 */ /* 0x001ea80000300800 */
[----:B------:R-:W-:Y:S04]  /*222c0*/  STS.U8 [R70+UR9+0xf800], R29 ;  /* 0x00f8001d46007988 */ /* 0x000fe80008000009 */
[----:B-1----:R-:W2:Y:S04]  /*222d0*/  LDL.LU R18, [R1+0x170] ;  /* 0x0001700001127983 */ /* 0x002ea80000300800 */
[----:B------:R-:W-:Y:S04]  /*222e0*/  STS.U8 [R70+UR9+0xbc00], R30 ;  /* 0x00bc001e46007988 */ /* 0x000fe80008000009 */
[----:B------:R-:W2:Y:S04]  /*222f0*/  LDL.LU R19, [R1+0x1ac] ;  /* 0x0001ac0001137983 */ /* 0x000ea80000300800 */
[----:B------:R-:W-:Y:S04]  /*22300*/  STS.U8 [R70+UR9+0xfc00], R31 ;  /* 0x00fc001f46007988 */ /* 0x000fe80008000009 */
        /* <DEDUP_REMOVED lines=9> */
[----:B0-----:R-:W3:Y:S04]  /*223a0*/  LDL.LU R92, [R1+0xc48] ;  /* 0x000c4800015c7983 */ /* 0x001ee80000300800 */
[----:B-1----:R-:W3:Y:S04]  /*223b0*/  LDL.LU R7, [R1+0xc44] ;  /* 0x000c440001077983 */ /* 0x002ee80000300800 */
[----:B------:R-:W3:Y:S04]  /*223c0*/  LDL.LU R68, [R1+0xc40] ;  /* 0x000c400001447983 */ /* 0x000ee80000300800 */
[----:B------:R0:W-:Y:S04]  /*223d0*/  STS.U8 [R5+UR9+0x8c80], R6 ;  /* 0x008c800605007988 */ /* 0x0001e80008000009 */
[----:B0-----:R-:W3:Y:S04]  /*223e0*/  LDL.LU R6, [R1+0x4] ;  /* 0x0000040001067983 */ /* 0x001ee80000300800 */
[----:B------:R0:W-:Y:S04]  /*223f0*/  STS.U8 [R5+UR9+0x9480], R12 ;  /* 0x0094800c05007988 */ /* 0x0001e80008000009 */
[----:B------:R1:W-:Y:S04]  /*22400*/  STS.U8 [R5+UR9+0xd480], R13 ;  /* 0x00d4800d05007988 */ /* 0x0003e80008000009 */
[----:B----4-:R4:W-:Y:S04]  /*22410*/  STS.U8 [R5+UR9+0x9880], R11 ;  /* 0x0098800b05007988 */ /* 0x0109e80008000009 */
[----:B0-----:R-:W3:Y:S04]  /*22420*/  LDL.LU R12, [R1+0x280] ;  /* 0x00028000010c7983 */ /* 0x001ee80000300800 */
[----:B-1----:R-:W3:Y:S04]  /*22430*/  LDL.LU R13, [R1+0x27c] ;  /* 0x00027c00010d7983 */ /* 0x002ee80000300800 */
[----:B----4-:R-:W4:Y:S04]  /*22440*/  LDL.LU R11, [R1+0x238] ;  /* 0x00023800010b7983 */ /* 0x010f280000300800 */
[----:B------:R0:W-:Y:S04]  /*22450*/  STS.U8 [R5+UR9+0xd880], R3 ;  /* 0x00d8800305007988 */ /* 0x0001e80008000009 */
[----:B--2---:R-:W-:Y:S04]  /*22460*/  STS.U8 [R5+UR9+0x9c80], R10 ;  /* 0x009c800a05007988 */ /* 0x004fe80008000009 */
[----:B------:R1:W-:Y:S04]  /*22470*/  STS.U8 [R5+UR9+0xdc80], R2 ;  /* 0x00dc800205007988 */ /* 0x0003e80008000009 */
[----:B0-----:R-:W2:Y:S04]  /*22480*/  LDL.LU R3, [R1+0x234] ;  /* 0x0002340001037983 */ /* 0x001ea80000300800 */
[----:B-1----:R-:W2:Y:S04]  /*22490*/  LDL.LU R2, [R1+0x1e8] ;  /* 0x0001e80001027983 */ /* 0x002ea80000300800 */
[----:B------:R-:W2:Y:S04]  /*224a0*/  LDL.LU R10, [R1+0x1e4] ;  /* 0x0001e400010a7983 */ /* 0x000ea80000300800 */
[----:B------:R-:W-:Y:S04]  /*224b0*/  STS.U8 [R5+UR9+0xa080], R9 ;  /* 0x00a0800905007988 */ /* 0x000fe80008000009 */
[----:B------:R0:W-:Y:S04]  /*224c0*/  STS.U8 [R5+UR9+0xa880], R14 ;  /* 0x00a8800e05007988 */ /* 0x0001e80008000009 */
[----:B------:R-:W-:Y:S04]  /*224d0*/  STS.U8 [R5+UR9+0xe080], R0 ;  /* 0x00e0800005007988 */ /* 0x000fe80008000009 */
[----:B0-----:R-:W2:Y:S04]  /*224e0*/  LDL.LU R14, [R1+0x1a8] ;  /* 0x0001a800010e7983 */ /* 0x001ea80000300800 */
[----:B------:R-:W-:Y:S04]  /*224f0*/  STS.U8 [R5+UR9+0xa480], R8 ;  /* 0x00a4800805007988 */ /* 0x000fe80008000009 */
[----:B------:R-:W-:Y:S04]  /*22500*/  STS.U8 [R5+UR9+0xd080], R67 ;  /* 0x00d0804305007988 */ /* 0x000fe80008000009 */
[----:B------:R-:W-:Y:S04]  /*22510*/  STS.U8 [R5+UR9+0x9080], R18 ;  /* 0x0090801205007988 */ /* 0x000fe80008000009 */
[----:B------:R0:W-:Y:S04]  /*22520*/  STS.U8 [R5+UR9+0xcc80], R19 ;  /* 0x00cc801305007988 */ /* 0x0001e80008000009 */
[----:B------:R1:W-:Y:S04]  /*22530*/  STS.U8 [R5+UR9+0xe480], R4 ;  /* 0x00e4800405007988 */ /* 0x0003e80008000009 */
[----:B0-----:R-:W2:Y:S04]  /*22540*/  LDL.LU R19, [R1+0xf8] ;  /* 0x0000f80001137983 */ /* 0x001ea80000300800 */
[----:B------:R-:W2:Y:S04]  /*22550*/  LDL.LU R18, [R1+0xf4] ;  /* 0x0000f40001127983 */ /* 0x000ea80000300800 */
[----:B------:R-:W2:Y:S04]  /*22560*/  LDL.LU R67, [R1+0xb8] ;  /* 0x0000b80001437983 */ /* 0x000ea80000300800 */
[----:B------:R-:W2:Y:S04]  /*22570*/  LDL.LU R9, [R1+0xb4] ;  /* 0x0000b40001097983 */ /* 0x000ea80000300800 */
[----:B------:R-:W2:Y:S04]  /*22580*/  LDL.LU R0, [R1+0x88] ;  /* 0x0000880001007983 */ /* 0x000ea80000300800 */
[----:B------:R-:W2:Y:S04]  /*22590*/  LDL.LU R8, [R1+0x84] ;  /* 0x0000840001087983 */ /* 0x000ea80000300800 */
[----:B-1----:R-:W2:Y:S04]  /*225a0*/  LDL.LU R4, [R1+0x58] ;  /* 0x0000580001047983 */ /* 0x002ea80000300800 */
[----:B---3--:R0:W-:Y:S04]  /*225b0*/  STS.U8 [R5+UR9+0xe880], R68 ;  /* 0x00e8804405007988 */ /* 0x0081e80008000009 */
[----:B0-----:R-:W3:Y:S04]  /*225c0*/  LDL.LU R68, [R1+0x54] ;  /* 0x0000540001447983 */ /* 0x001ee80000300800 */
[----:B------:R0:W-:Y:S04]  /*225d0*/  STS.U8 [R5+UR9+0xac80], R6 ;  /* 0x00ac800605007988 */ /* 0x0001e80008000009 */
[----:B0-----:R-:W2:Y:S04]  /*225e0*/  LDL.LU R6, [R1+0xc3c] ;  /* 0x000c3c0001067983 */ /* 0x001ea80000300800 */
[----:B------:R0:W-:Y:S04]  /*225f0*/  STS.U8 [R5+UR9+0xb080], R65 ;  /* 0x00b0804105007988 */ /* 0x0001e80008000009 */
[----:B------:R1:W-:Y:S04]  /*22600*/  STS.U8 [R5+UR9+0xf080], R63 ;  /* 0x00f0803f05007988 */ /* 0x0003e80008000009 */
[----:B------:R4:W-:Y:S04]  /*22610*/  STS.U8 [R5+UR9+0xb480], R20 ;  /* 0x00b4801405007988 */ /* 0x0009e80008000009 */
[----:B0-----:R-:W3:Y:S04]  /*22620*/  LDL.LU R65, [R1+0x128] ;  /* 0x0001280001417983 */ /* 0x001ee80000300800 */
[----:B-1----:R-:W3:Y:S04]  /*22630*/  LDL.LU R63, [R1+0x130] ;  /* 0x00013000013f7983 */ /* 0x002ee80000300800 */
[----:B----4-:R-:W4:Y:S04]  /*22640*/  LDL.LU R20, [R1+0x164] ;  /* 0x0001640001147983 */ /* 0x010f280000300800 */
[----:B------:R0:W-:Y:S04]  /*22650*/  STS.U8 [R5+UR9+0xf480], R21 ;  /* 0x00f4801505007988 */ /* 0x0001e80008000009 */
[----:B------:R-:W-:Y:S04]  /*22660*/  STS.U8 [R5+UR9+0xb880], R33 ;  /* 0x00b8802105007988 */ /* 0x000fe80008000009 */
[----:B------:R-:W-:Y:S04]  /*22670*/  STS.U8 [R5+UR9+0xf880], R34 ;  /* 0x00f8802205007988 */ /* 0x000fe80008000009 */
[----:B0-----:R-:W3:Y:S04]  /*22680*/  LDL.LU R21, [R1+0x168] ;  /* 0x0001680001157983 */ /* 0x001ee80000300800 */
[----:B------:R-:W-:Y:S04]  /*22690*/  STS.U8 [R5+UR9+0xbc80], R35 ;  /* 0x00bc802305007988 */ /* 0x000fe80008000009 */
[----:B------:R-:W-:Y:S04]  /*226a0*/  STS.U8 [R5+UR9+0xfc80], R36 ;  /* 0x00fc802405007988 */ /* 0x000fe80008000009 */
[----:B--2---:R0:W-:Y:S02]  /*226b0*/  STS.U8 [R5+UR9+0xec80], R6 ;  /* 0x00ec800605007988 */ /* 0x0041e40008000009 */
[----:B0-----:R-:W0:Y:S02]  /*226c0*/  S2R R6, SR_TID.X ;  /* 0x0000000000067919 */ /* 0x001e240000002100 */
[----:B------:R-:W2:Y:S01]  /*226d0*/  LDL.LU R5, [R1+0x1a4] ;  /* 0x0001a40001057983 */ /* 0x000ea20000300800 */
[----:B0-----:R-:W-:-:S04]  /*226e0*/  LOP3.LUT R6, R6, 0x7f, RZ, 0xc0, !PT ;  /* 0x0000007f06067812 */ /* 0x001fc800078ec0ff */
[----:B------:R-:W-:-:S05]  /*226f0*/  LOP3.LUT R6, R6, 0x20, RZ, 0x3c, !PT ;  /* 0x0000002006067812 */ /* 0x000fca00078e3cff */
[----:B------:R0:W-:Y:S04]  /*22700*/  STS.U8 [R6+UR9+0x8100], R12 ;  /* 0x0081000c06007988 */ /* 0x0001e80008000009 */
        /* <DEDUP_REMOVED lines=10> */
[----:B----4-:R-:W4:Y:S04]  /*227b0*/  LDL.LU R10, [R1+0xc28] ;  /* 0x000c2800010a7983 */ /* 0x010f280000300800 */
[----:B------:R0:W-:Y:S04]  /*227c0*/  STS.U8 [R6+UR9+0x8d00], R14 ;  /* 0x008d000e06007988 */ /* 0x0001e80008000009 */
[----:B0-----:R-:W4:Y:S04]  /*227d0*/  LDL.LU R14, [R1+0xc24] ;  /* 0x000c2400010e7983 */ /* 0x001f280000300800 */
[----:B------:R0:W-:Y:S04]  /*227e0*/  STS.U8 [R6+UR9+0xdd00], R9 ;  /* 0x00dd000906007988 */ /* 0x0001e80008000009 */
[----:B------:R1:W-:Y:S04]  /*227f0*/  STS.U8 [R6+UR9+0xa100], R0 ;  /* 0x00a1000006007988 */ /* 0x0003e80008000009 */
[----:B------:R1:W-:Y:S04]  /*22800*/  STS.U8 [R6+UR9+0xe100], R8 ;  /* 0x00e1000806007988 */ /* 0x0003e80008000009 */
[----:B0-----:R-:W4:Y:S04]  /*22810*/  LDL.LU R9, [R1+0x278] ;  /* 0x0002780001097983 */ /* 0x001f280000300800 */
[----:B-1----:R-:W4:Y:S04]  /*22820*/  LDL.LU R0, [R1+0x274] ;  /* 0x0002740001007983 */ /* 0x002f280000300800 */
[----:B------:R0:W-:Y:S04]  /*22830*/  STS.U8 [R6+UR9+0xa500], R4 ;  /* 0x00a5000406007988 */ /* 0x0001e80008000009 */
[----:B------:R-:W4:Y:S04]  /*22840*/  LDL.LU R8, [R1+0x230] ;  /* 0x0002300001087983 */ /* 0x000f280000300800 */
[----:B0-----:R-:W4:Y:S04]  /*22850*/  LDL.LU R4, [R1+0x22c] ;  /* 0x00022c0001047983 */ /* 0x001f280000300800 */
[----:B------:R0:W-:Y:S02]  /*22860*/  STS.U8 [R6+UR9+0xad00], R7 ;  /* 0x00ad000706007988 */ /* 0x0001e40008000009 */
[----:B0-----:R-:W0:Y:S02]  /*22870*/  S2R R7, SR_TID.X ;  /* 0x0000000000077919 */ /* 0x001e240000002100 */
[----:B------:R-:W-:Y:S04]  /*22880*/  STS.U8 [R6+UR9+0xe500], R68 ;  /* 0x00e5004406007988 */ /* 0x000fe80008000009 */
[----:B------:R-:W-:Y:S04]  /*22890*/  STS.U8 [R6+UR9+0x9100], R21 ;  /* 0x0091001506007988 */ /* 0x000fe80008000009 */
[----:B------:R-:W-:Y:S04]  /*228a0*/  STS.U8 [R6+UR9+0xd100], R20 ;  /* 0x00d1001406007988 */ /* 0x000fe80008000009 */
[----:B------:R-:W-:Y:S04]  /*228b0*/  STS.U8 [R6+UR9+0x9500], R63 ;  /* 0x0095003f06007988 */ /* 0x000fe80008000009 */
[----:B------:R-:W-:Y:S04]  /*228c0*/  STS.U8 [R6+UR9+0xd500], R65 ;  /* 0x00d5004106007988 */ /* 0x000fe80008000009 */
[----:B------:R-:W-:Y:S04]  /*228d0*/  STS.U8 [R6+UR9+0x9900], R19 ;  /* 0x0099001306007988 */ /* 0x000fe80008000009 */
[----:B------:R-:W-:Y:S01]  /*228e0*/  STS.U8 [R6+UR9+0xd900], R18 ;  /* 0x00d9001206007988 */ /* 0x000fe20008000009 */
[----:B0-----:R-:W-:-:S03]  /*228f0*/  LOP3.LUT R7, R7, 0x7f, RZ, 0xc0, !PT ;  /* 0x0000007f07077812 */ /* 0x001fc600078ec0ff */
[----:B------:R-:W-:Y:S01]  /*22900*/  STS.U8 [R6+UR9+0x9d00], R67 ;  /* 0x009d004306007988 */ /* 0x000fe20008000009 */
[----:B------:R-:W-:-:S03]  /*22910*/  LOP3.LUT R7, R7, 0x30, RZ, 0x3c, !PT ;  /* 0x0000003007077812 */ /* 0x000fc600078e3cff */
        /* <DEDUP_REMOVED lines=10> */
[----:B---3--:R-:W-:Y:S04]  /*229c0*/  STS.U8 [R6+UR9+0xe900], R2 ;  /* 0x00e9000206007988 */ /* 0x008fe80008000009 */
[----:B----4-:R0:W-:Y:S04]  /*229d0*/  STS.U8 [R6+UR9+0xa900], R14 ;  /* 0x00a9000e06007988 */ /* 0x0101e80008000009 */
[----:B0-----:R-:W2:Y:S04]  /*229e0*/  LDL.LU R14, [R1+0x1e0] ;  /* 0x0001e000010e7983 */ /* 0x001ea80000300800 */
[----:B------:R-:W3:Y:S04]  /*229f0*/  LDL.LU R68, [R1+0x1dc] ;  /* 0x0001dc0001447983 */ /* 0x000ee80000300800 */
        /* <DEDUP_REMOVED lines=23> */
[----:B------:R-:W-:Y:S04]  /*22b70*/  STS.U8 [R7+UR9+0xad80], R90 ;  /* 0x00ad805a07007988 */ /* 0x000fe80008000009 */
[----:B------:R-:W-:Y:S04]  /*22b80*/  STS.U8 [R7+UR9+0xed80], R88 ;  /* 0x00ed805807007988 */ /* 0x000fe80008000009 */
[----:B------:R-:W-:Y:S04]  /*22b90*/  STS.U8 [R7+UR9+0xb180], R56 ;  /* 0x00b1803807007988 */ /* 0x000fe80008000009 */
[----:B------:R-:W-:Y:S04]  /*22ba0*/  STS.U8 [R7+UR9+0xf180], R54 ;  /* 0x00f1803607007988 */ /* 0x000fe80008000009 */
[----:B------:R-:W-:Y:S04]  /*22bb0*/  STS.U8 [R7+UR9+0xb580], R24 ;  /* 0x00b5801807007988 */ /* 0x000fe80008000009 */
[----:B------:R-:W-:Y:S04]  /*22bc0*/  STS.U8 [R7+UR9+0xf580], R25 ;  /* 0x00f5801907007988 */ /* 0x000fe80008000009 */
[----:B--2---:R0:W-:Y:S04]  /*22bd0*/  STS.U8 [R7+UR9+0x8980], R14 ;  /* 0x0089800e07007988 */ /* 0x0041e80008000009 */
[----:B---3--:R1:W-:Y:S04]  /*22be0*/  STS.U8 [R7+UR9+0xc980], R68 ;  /* 0x00c9804407007988 */ /* 0x0083e80008000009 */
[----:B0-----:R-:W2:Y:S04]  /*22bf0*/  LDL.LU R14, [R1+0xc0c] ;  /* 0x000c0c00010e7983 */ /* 0x001ea80000300800 */
[----:B-1----:R-:W3:Y:S04]  /*22c00*/  LDL.LU R68, [R1+0xc08] ;  /* 0x000c080001447983 */ /* 0x002ee80000300800 */
        /* <DEDUP_REMOVED lines=16> */
[----:B------:R-:W2:Y:S04]  /*22d10*/  LDL.LU R6, [R1+0x270] ;  /* 0x0002700001067983 */ /* 0x000ea80000300800 */
[----:B------:R-:W2:Y:S04]  /*22d20*/  LDL.LU R5, [R1+0x26c] ;  /* 0x00026c0001057983 */ /* 0x000ea80000300800 */
[----:B------:R-:W2:Y:S04]  /*22d30*/  LDL.LU R23, [R1+0x158] ;  /* 0x0001580001177983 */ /* 0x000ea80000300800 */
        /* <DEDUP_REMOVED lines=17> */
[----:B------:R0:W-:Y:S02]  /*22e50*/  STS.U8 [R7+UR9+0xe980], R8 ;  /* 0x00e9800807007988 */ /* 0x0001e40008000009 */
[----:B0-----:R-:W0:Y:S02]  /*22e60*/  S2R R8, SR_TID.X ;  /* 0x0000000000087919 */ /* 0x001e240000002100 */
[----:B------:R-:W-:Y:S04]  /*22e70*/  STS.U8 [R7+UR9+0xb980], R41 ;  /* 0x00b9802907007988 */ /* 0x000fe80008000009 */
[----:B------:R-:W-:Y:S04]  /*22e80*/  STS.U8 [R7+UR9+0xf980], R42 ;  /* 0x00f9802a07007988 */ /* 0x000fe80008000009 */
[----:B------:R-:W-:Y:S04]  /*22e90*/  STS.U8 [R7+UR9+0xbd80], R43 ;  /* 0x00bd802b07007988 */ /* 0x000fe80008000009 */
[----:B------:R-:W-:Y:S01]  /*22ea0*/  STS.U8 [R7+UR9+0xfd80], R44 ;  /* 0x00fd802c07007988 */ /* 0x000fe20008000009 */
[----:B0-----:R-:W-:-:S04]  /*22eb0*/  LOP3.LUT R8, R8, 0x7f, RZ, 0xc0, !PT ;  /* 0x0000007f08087812 */ /* 0x001fc800078ec0ff */
[----:B------:R-:W-:-:S05]  /*22ec0*/  LOP3.LUT R8, R8, 0x40, RZ, 0x3c, !PT ;  /* 0x0000004008087812 */ /* 0x000fca00078e3cff */
[----:B------:R0:W-:Y:S04]  /*22ed0*/  STS.U8 [R8+UR9+0xaa00], R0 ;  /* 0x00aa000008007988 */ /* 0x0001e80008000009 */
[----:B0-----:R-:W4:Y:S04]  /*22ee0*/  LDL.LU R0, [R1+0xc00] ;  /* 0x000c000001007983 */ /* 0x001f280000300800 */
[----:B--2---:R-:W-:Y:S04]  /*22ef0*/  STS.U8 [R8+UR9+0x9200], R23 ;  /* 0x0092001708007988 */ /* 0x004fe80008000009 */
[----:B---3--:R-:W-:Y:S04]  /*22f00*/  STS.U8 [R8+UR9+0xd200], R22 ;  /* 0x00d2001608007988 */ /* 0x008fe80008000009 */
        /* <DEDUP_REMOVED lines=14> */
[----:B0-----:R-:W2:Y:S04]  /*22ff0*/  LDL.LU R25, [R1+0x220] ;  /* 0x0002200001197983 */ /* 0x001ea80000300800 */
[----:B------:R-:W3:Y:S04]  /*23000*/  LDL.LU R24, [R1+0x20c] ;  /* 0x00020c0001187983 */ /* 0x000ee80000300800 */
[----:B------:R-:W4:Y:S04]  /*23010*/  LDL.LU R54, [R1+0x1cc] ;  /* 0x0001cc0001367983 */ /* 0x000f280000300800 */
        /* <DEDUP_REMOVED lines=17> */
[----:B------:R0:W-:Y:S02]  /*23130*/  STS.U8 [R8+UR9+0xea00], R9 ;  /* 0x00ea000908007988 */ /* 0x0001e40008000009 */
[----:B0-----:R-:W0:Y:S02]  /*23140*/  S2R R9, SR_TID.X ;  /* 0x0000000000097919 */ /* 0x001e240000002100 */
[----:B------:R1:W-:Y:S04]  /*23150*/  STS.U8 [R8+UR9+0xae00], R86 ;  /* 0x00ae005608007988 */ /* 0x0003e80008000009 */
[----:B------:R-:W-:Y:S04]  /*23160*/  STS.U8 [R8+UR9+0x8200], R6 ;  /* 0x0082000608007988 */ /* 0x000fe80008000009 */
[----:B------:R-:W-:Y:S04]  /*23170*/  STS.U8 [R8+UR9+0xc200], R5 ;  /* 0x00c2000508007988 */ /* 0x000fe80008000009 */
[----:B-1----:R-:W4:Y:S04]  /*23180*/  LDL.LU R86, [R1+0x264] ;  /* 0x0002640001567983 */ /* 0x002f280000300800 */
[----:B------:R1:W-:Y:S04]  /*23190*/  STS.U8 [R8+UR9+0xee00], R84 ;  /* 0x00ee005408007988 */ /* 0x0003e80008000009 */
        /* <DEDUP_REMOVED lines=10> */
[----:B-1----:R-:W4:Y:S04]  /*23240*/  LDL.LU R84, [R1+0x268] ;  /* 0x0002680001547983 */ /* 0x002f280000300800 */
[----:B------:R-:W-:Y:S04]  /*23250*/  STS.U8 [R9+UR9+0xaa80], R2 ;  /* 0x00aa800209007988 */ /* 0x000fe80008000009 */
[----:B--2---:R0:W-:Y:S04]  /*23260*/  STS.U8 [R9+UR9+0x8e80], R88 ;  /* 0x008e805809007988 */ /* 0x0041e80008000009 */
[----:B---3--:R1:W-:Y:S04]  /*23270*/  STS.U8 [R9+UR9+0xce80], R90 ;  /* 0x00ce805a09007988 */ /* 0x0083e80008000009 */
[----:B0-----:R-:W2:Y:S04]  /*23280*/  LDL.LU R88, [R1+0x25c] ;  /* 0x00025c0001587983 */ /* 0x001ea80000300800 */
[----:B-1----:R-:W3:Y:S04]  /*23290*/  LDL.LU R90, [R1+0x24c] ;  /* 0x00024c00015a7983 */ /* 0x002ee80000300800 */
[----:B----4-:R0:W-:Y:S04]  /*232a0*/  STS.U8 [R9+UR9+0x9680], R58 ;  /* 0x0096803a09007988 */ /* 0x0101e80008000009 */
[----:B------:R1:W-:Y:S04]  /*232b0*/  STS.U8 [R9+UR9+0xd680], R60 ;  /* 0x00d6803c09007988 */ /* 0x0003e80008000009 */
[----:B------:R4:W-:Y:S04]  /*232c0*/  STS.U8 [R9+UR9+0x9a80], R92 ;  /* 0x009a805c09007988 */ /* 0x0009e80008000009 */
[----:B0-----:R-:W2:Y:S04]  /*232d0*/  LDL.LU R58, [R1+0x204] ;  /* 0x00020400013a7983 */ /* 0x001ea80000300800 */
[----:B-1----:R-:W2:Y:S04]  /*232e0*/  LDL.LU R60, [R1+0x200] ;  /* 0x00020000013c7983 */ /* 0x002ea80000300800 */
[----:B------:R0:W-:Y:S04]  /*232f0*/  STS.U8 [R9+UR9+0xde80], R63 ;  /* 0x00de803f09007988 */ /* 0x0001e80008000009 */
[----:B----4-:R-:W4:Y:S04]  /*23300*/  LDL.LU R92, [R1+0x1c0] ;  /* 0x0001c000015c7983 */ /* 0x010f280000300800 */
[----:B------:R1:W-:Y:S04]  /*23310*/  STS.U8 [R9+UR9+0xa280], R65 ;  /* 0x00a2804109007988 */ /* 0x0003e80008000009 */
[----:B0-----:R-:W2:Y:S04]  /*23320*/  LDL.LU R63, [R1+0x1bc] ;  /* 0x0001bc00013f7983 */ /* 0x001ea80000300800 */
[----:B------:R-:W2:Y:S04]  /*23330*/  LDL.LU R2, [R1+0xbfc] ;  /* 0x000bfc0001027983 */ /* 0x000ea80000300800 */
[----:B-1----:R-:W2:Y:S04]  /*23340*/  LDL.LU R65, [R1+0x21c] ;  /* 0x00021c0001417983 */ /* 0x002ea80000300800 */
[----:B------:R0:W-:Y:S04]  /*23350*/  STS.U8 [R9+UR9+0xe680], R67 ;  /* 0x00e6804309007988 */ /* 0x0001e80008000009 */
[----:B------:R-:W-:Y:S04]  /*23360*/  STS.U8 [R9+UR9+0xda80], R21 ;  /* 0x00da801509007988 */ /* 0x000fe80008000009 */
[----:B------:R-:W-:Y:S04]  /*23370*/  STS.U8 [R9+UR9+0x9e80], R20 ;  /* 0x009e801409007988 */ /* 0x000fe80008000009 */
[----:B------:R1:W-:Y:S04]  /*23380*/  STS.U8 [R9+UR9+0xe280], R19 ;  /* 0x00e2801309007988 */ /* 0x0003e80008000009 */
[----:B------:R1:W-:Y:S04]  /*23390*/  STS.U8 [R9+UR9+0xa680], R18 ;  /* 0x00a6801209007988 */ /* 0x0003e80008000009 */
[----:B0-----:R-:W2:Y:S04]  /*233a0*/  LDL.LU R67, [R1+0x218] ;  /* 0x0002180001437983 */ /* 0x001ea80000300800 */
[----:B-1----:R-:W2:Y:S04]  /*233b0*/  LDL R19, [R1+0x45c] ;  /* 0x00045c0001137983 */ /* 0x002ea80000100800 */
[----:B------:R-:W2:Y:S04]  /*233c0*/  LDL R18, [R1+0x460] ;  /* 0x0004600001127983 */ /* 0x000ea80000100800 */
[----:B------:R-:W3:Y:S04]  /*233d0*/  LDL R21, [R1+0x49c] ;  /* 0x00049c0001157983 */ /* 0x000ee80000100800 */
[----:B------:R-:W3:Y:S04]  /*233e0*/  LDL R20, [R1+0x4a0] ;  /* 0x0004a00001147983 */ /* 0x000ee80000100800 */
[----:B------:R-:W4:Y:S04]  /*233f0*/  LDL R27, [R1+0x4dc] ;  /* 0x0004dc00011b7983 */ /* 0x000f280000100800 */
[----:B------:R-:W4:Y:S04]  /*23400*/  LDL R26, [R1+0x4e0] ;  /* 0x0004e000011a7983 */ /* 0x000f280000100800 */
[----:B------:R0:W-:Y:S04]  /*23410*/  STS.U8 [R9+UR9+0x9280], R23 ;  /* 0x0092801709007988 */ /* 0x0001e80008000009 */
[----:B------:R1:W-:Y:S04]  /*23420*/  STS.U8 [R9+UR9+0xd280], R22 ;  /* 0x00d2801609007988 */ /* 0x0003e80008000009 */
[----:B------:R-:W4:Y:S04]  /*23430*/  LDL R50, [R1+0x468] ;  /* 0x0004680001327983 */ /* 0x000f280000100800 */
[----:B0-----:R-:W4:Y:S04]  /*23440*/  LDL R23, [R1+0x51c] ;  /* 0x00051c0001177983 */ /* 0x001f280000100800 */
[----:B-1----:R-:W4:Y:S04]  /*23450*/  LDL R22, [R1+0x520] ;  /* 0x0005200001167983 */ /* 0x002f280000100800 */
[----:B------:R0:W-:Y:S04]  /*23460*/  STS.U8 [R9+UR9+0x8680], R25 ;  /* 0x0086801909007988 */ /* 0x0001e80008000009 */
[----:B------:R1:W-:Y:S04]  /*23470*/  STS.U8 [R9+UR9+0xc680], R24 ;  /* 0x00c6801809007988 */ /* 0x0003e80008000009 */
[----:B------:R-:W4:Y:S04]  /*23480*/  LDL R52, [R1+0x4e4] ;  /* 0x0004e40001347983 */ /* 0x000f280000100800 */
[----:B0-----:R-:W4:Y:S04]  /*23490*/  LDL R25, [R1+0x4a4] ;  /* 0x0004a40001197983 */ /* 0x001f280000100800 */
[----:B-1----:R-:W4:Y:S04]  /*234a0*/  LDL R24, [R1+0x4a8] ;  /* 0x0004a80001187983 */ /* 0x002f280000100800 */
[----:B------:R-:W4:Y:S04]  /*234b0*/  LDL R51, [R1+0x4e8] ;  /* 0x0004e80001337983 */ /* 0x000f280000100800 */
[----:B------:R-:W4:Y:S01]  /*234c0*/  LDL R53, [R1+0x464] ;  /* 0x0004640001357983 */ /* 0x000f220000100800 */
[----:B------:R-:W-:-:S03]  /*234d0*/  PRMT R15, RZ, 0x7610, R15 ;  /* 0x00007610ff0f7816 */ /* 0x000fc6000000000f */
[----:B------:R0:W-:Y:S04]  /*234e0*/  STS.U8 [R9+UR9+0xf280], R16 ;  /* 0x00f2801009007988 */ /* 0x0001e80008000009 */
[----:B------:R1:W-:Y:S04]  /*234f0*/  STS.U8 [R9+UR9+0x8a80], R54 ;  /* 0x008a803609007988 */ /* 0x0003e80008000009 */
[----:B------:R1:W-:Y:S01]  /*23500*/  STS.U8 [R9+UR9+0xba80], R57 ;  /* 0x00ba803909007988 */ /* 0x0003e20008000009 */
[----:B0-----:R-:W-:-:S03]  /*23510*/  PRMT R16, RZ, 0x7610, R16 ;  /* 0x00007610ff107816 */ /* 0x001fc60000000010 */
[----:B------:R-:W4:Y:S04]  /*23520*/  LDL R55, [R1+0x4ac] ;  /* 0x0004ac0001377983 */ /* 0x000f280000100800 */
[----:B-1----:R-:W4:Y:S04]  /*23530*/  LDL R54, [R1+0x470] ;  /* 0x0004700001367983 */ /* 0x002f280000100800 */
[----:B------:R-:W4:Y:S04]  /*23540*/  LDL R57, [R1+0x46c] ;  /* 0x00046c0001397983 */ /* 0x000f280000100800 */
[----:B--2---:R0:W2:Y:S04]  /*23550*/  @!P2 LDG.E.U8 R15, desc[UR20][R18.64] ;  /* 0x00000014120fa981 */ /* 0x0040a8000c1e1100 */
[----:B---3--:R4:W3:Y:S01]  /*23560*/  @!P2 LDG.E.U8 R16, desc[UR20][R20.64] ;  /* 0x000000141410a981 */ /* 0x0088e2000c1e1100 */
[----:B0-----:R-:W-:-:S02]  /*23570*/  PRMT R18, RZ, 0x7610, R18 ;  /* 0x00007610ff127816 */ /* 0x001fc40000000012 */
[----:B------:R-:W-:Y:S01]  /*23580*/  PRMT R19, RZ, 0x7610, R19 ;  /* 0x00007610ff137816 */ /* 0x000fe20000000013 */
[----:B----4-:R-:W-:Y:S02]  /*23590*/  @!P2 IMAD.MOV.U32 R20, RZ, RZ, R26 ;  /* 0x000000ffff14a224 */ /* 0x010fe400078e001a */
[----:B------:R-:W-:Y:S01]  /*235a0*/  @!P2 IMAD.MOV.U32 R21, RZ, RZ, R27 ;  /* 0x000000ffff15a224 */ /* 0x000fe200078e001b */
[----:B------:R-:W4:Y:S04]  /*235b0*/  LDL R26, [R1+0x528] ;  /* 0x00052800011a7983 */ /* 0x000f280000100800 */
[----:B------:R-:W4:Y:S04]  /*235c0*/  LDL R27, [R1+0x524] ;  /* 0x00052400011b7983 */ /* 0x000f280000100800 */
[----:B------:R0:W2:Y:S04]  /*235d0*/  @!P2 LDG.E.U8 R18, desc[UR20][R20.64] ;  /* 0x000000141412a981 */ /* 0x0000a8000c1e1100 */
[----:B------:R1:W2:Y:S01]  /*235e0*/  @!P2 LDG.E.U8 R19, desc[UR20][R22.64] ;  /* 0x000000141613a981 */ /* 0x0002a2000c1e1100 */
[----:B0-----:R-:W-:Y:S01]  /*235f0*/  PRMT R21, RZ, 0x7610, R21 ;  /* 0x00007610ff157816 */ /* 0x001fe20000000015 */
[----:B-1----:R-:W-:-:S02]  /*23600*/  @!P2 IMAD.MOV.U32 R22, RZ, RZ, R50 ;  /* 0x000000ffff16a224 */ /* 0x002fc400078e0032 */
[----:B------:R-:W2:Y:S04]  /*23610*/  LDL R50, [R1+0x4b0] ;  /* 0x0004b00001327983 */ /* 0x000ea80000100800 */
[----:B------:R0:W2:Y:S02]  /*23620*/  @!P2 LDG.E.U8 R21, desc[UR20][R24.64] ;  /* 0x000000141815a981 */ /* 0x0000a4000c1e1100 */
[----:B0-----:R-:W-:Y:S02]  /*23630*/  @!P2 IMAD.MOV.U32 R25, RZ, RZ, R52 ;  /* 0x000000ffff19a224 */ /* 0x001fe400078e0034 */
[----:B------:R-:W3:Y:S04]  /*23640*/  LDL R52, [R1+0x4ec] ;  /* 0x0004ec0001347983 */ /* 0x000ee80000100800 */
[----:B------:R0:W-:Y:S02]  /*23650*/  STS.U8 [R9+UR9+0xea80], R10 ;  /* 0x00ea800a09007988 */ /* 0x0001e40008000009 */
[----:B0-----:R-:W0:Y:S01]  /*23660*/  S2R R10, SR_TID.X ;  /* 0x00000000000a7919 */ /* 0x001e220000002100 */
[----:B------:R-:W-:Y:S01]  /*23670*/  @!P2 IMAD.MOV.U32 R24, RZ, RZ, R51 ;  /* 0x000000ffff18a224 */ /* 0x000fe200078e0033 */
[----:B------:R-:W-:Y:S01]  /*23680*/  PRMT R20, RZ, 0x7610, R20 ;  /* 0x00007610ff147816 */ /* 0x000fe20000000014 */
[----:B------:R-:W3:Y:S01]  /*23690*/  LDL R51, [R1+0x4f0] ;  /* 0x0004f00001337983 */ /* 0x000ee20000100800 */
[----:B------:R-:W-:-:S03]  /*236a0*/  @!P2 IMAD.MOV.U32 R23, RZ, RZ, R53 ;  /* 0x000000ffff17a224 */ /* 0x000fc600078e0035 */
[----:B------:R-:W3:Y:S04]  /*236b0*/  LDL R53, [R1+0x52c] ;  /* 0x00052c0001357983 */ /* 0x000ee80000100800 */
[----:B------:R1:W3:Y:S04]  /*236c0*/  @!P2 LDG.E.U8 R20, desc[UR20][R22.64] ;  /* 0x000000141614a981 */ /* 0x0002e8000c1e1100 */
[----:B------:R1:W-:Y:S02]  /*236d0*/  STS.U8 [R9+UR9+0xca80], R56 ;  /* 0x00ca803809007988 */ /* 0x0003e40008000009 */
[----:B-1----:R-:W-:-:S02]  /*236e0*/  PRMT R22, RZ, 0x7610, R22 ;  /* 0x00007610ff167816 */ /* 0x002fc40000000016 */
[----:B------:R-:W-:Y:S01]  /*236f0*/  PRMT R23, RZ, 0x7610, R23 ;  /* 0x00007610ff177816 */ /* 0x000fe20000000017 */
[----:B------:R-:W3:Y:S04]  /*23700*/  LDL R56, [R1+0x3e8] ;  /* 0x0003e80001387983 */ /* 0x000ee80000100800 */
[----:B------:R1:W3:Y:S01]  /*23710*/  @!P2 LDG.E.U8 R22, desc[UR20][R24.64] ;  /* 0x000000141816a981 */ /* 0x0002e2000c1e1100 */
[----:B0-----:R-:W-:-:S04]  /*23720*/  LOP3.LUT R10, R10, 0x7f, RZ, 0xc0, !PT ;  /* 0x0000007f0a0a7812 */ /* 0x001fc800078ec0ff */
[----:B------:R-:W-:Y:S01]  /*23730*/  LOP3.LUT R10, R10, 0x60, RZ, 0x3c, !PT ;  /* 0x000000600a0a7812 */ /* 0x000fe200078e3cff */
[----:B------:R-:W-:Y:S01]  /*23740*/  STS.U8 [R9+UR9+0x8280], R84 ;  /* 0x0082805409007988 */ /* 0x000fe20008000009 */
[----:B-1----:R-:W-:-:S03]  /*23750*/  PRMT R24, RZ, 0x7610, R24 ;  /* 0x00007610ff187816 */ /* 0x002fc60000000018 */
        /* <DEDUP_REMOVED lines=9> */
[----:B------:R0:W-:Y:S01]  /*237f0*/  STS.U8 [R10+UR9+0x8700], R58 ;  /* 0x0087003a0a007988 */ /* 0x0001e20008000009 */
[----:B------:R-:W-:-:S03]  /*23800*/  PRMT R25, RZ, 0x7610, R25 ;  /* 0x00007610ff197816 */ /* 0x000fc60000000019 */
[----:B----4-:R1:W4:Y:S04]  /*23810*/  @!P2 LDG.E.U8 R23, desc[UR20][R26.64] ;  /* 0x000000141a17a981 */ /* 0x010328000c1e1100 */
[----:B0-----:R-:W4:Y:S01]  /*23820*/  LDL R58, [R1+0x474] ;  /* 0x00047400013a7983 */ /* 0x001f220000100800 */
[----:B------:R-:W-:Y:S02]  /*23830*/  PRMT R28, RZ, 0x7610, R28 ;  /* 0x00007610ff1c7816 */ /* 0x000fe4000000001c */
[----:B------:R-:W-:Y:S01]  /*23840*/  PRMT R29, RZ, 0x7610, R29 ;  /* 0x00007610ff1d7816 */ /* 0x000fe2000000001d */
[----:B------:R-:W4:Y:S01]  /*23850*/  LDL R59, [R1+0x484] ;  /* 0x00048400013b7983 */ /* 0x000f220000100800 */
[----:B-1----:R-:W-:Y:S02]  /*23860*/  @!P2 IMAD.MOV.U32 R26, RZ, RZ, R54 ;  /* 0x000000ffff1aa224 */ /* 0x002fe400078e0036 */
[----:B------:R-:W-:Y:S01]  /*23870*/  @!P2 IMAD.MOV.U32 R27, RZ, RZ, R57 ;  /* 0x000000ffff1ba224 */ /* 0x000fe200078e0039 */
[----:B------:R-:W4:Y:S04]  /*23880*/  LDL R54, [R1+0x4b8] ;  /* 0x0004b80001367983 */ /* 0x000f280000100800 */
[----:B------:R-:W4:Y:S04]  /*23890*/  LDL R57, [R1+0x478] ;  /* 0x0004780001397983 */ /* 0x000f280000100800 */
[----:B------:R0:W4:Y:S01]  /*238a0*/  @!P2 LDG.E.U8 R24, desc[UR20][R26.64] ;  /* 0x000000141a18a981 */ /* 0x000122000c1e1100 */
[----:B------:R-:W-:-:S02]  /*238b0*/  PRMT R30, RZ, 0x7610, R30 ;  /* 0x00007610ff1e7816 */ /* 0x000fc4000000001e */
[----:B------:R-:W-:Y:S01]  /*238c0*/  PRMT R31, RZ, 0x7610, R31 ;  /* 0x00007610ff1f7816 */ /* 0x000fe2000000001f */
[----:B------:R-:W4:Y:S01]  /*238d0*/  LDL R61, [R1+0x3fc] ;  /* 0x0003fc00013d7983 */ /* 0x000f220000100800 */
[----:B0-----:R-:W-:Y:S02]  /*238e0*/  @!P2 IMAD.MOV.U32 R27, RZ, RZ, R55 ;  /* 0x000000ffff1ba224 */ /* 0x001fe400078e0037 */
[----:B--2---:R-:W-:Y:S01]  /*238f0*/  @!P2 IMAD.MOV.U32 R26, RZ, RZ, R50 ;  /* 0x000000ffff1aa224 */ /* 0x004fe200078e0032 */
[----:B------:R-:W2:Y:S04]  /*23900*/  LDL R55, [R1+0x4b4] ;  /* 0x0004b40001377983 */ /* 0x000ea80000100800 */
[----:B------:R3:W2:Y:S04]  /*23910*/  @!P2 LDG.E.U8 R25, desc[UR20][R26.64] ;  /* 0x000000141a19a981 */ /* 0x0006a8000c1e1100 */
[----:B------:R-:W2:Y:S01]  /*23920*/  LDL R50, [R1+0x4f8] ;  /* 0x0004f80001327983 */ /* 0x000ea20000100800 */
[----:B---3--:R-:W-:-:S03]  /*23930*/  @!P2 IMAD.MOV.U32 R27, RZ, RZ, R52 ;  /* 0x000000ffff1ba224 */ /* 0x008fc600078e0034 */
[----:B------:R-:W3:Y:S01]  /*23940*/  LDL R52, [R1+0x4f4] ;  /* 0x0004f40001347983 */ /* 0x000ee20000100800 */
[----:B------:R-:W-:-:S03]  /*23950*/  @!P2 IMAD.MOV.U32 R26, RZ, RZ, R51 ;  /* 0x000000ffff1aa224 */ /* 0x000fc600078e0033 */
[----:B------:R-:W3:Y:S04]  /*23960*/  LDL R51, [R1+0x530] ;  /* 0x0005300001337983 */ /* 0x000ee80000100800 */
[----:B------:R0:W3:Y:S02]  /*23970*/  @!P2 LDG.E.U8 R28, desc[UR20][R26.64] ;  /* 0x000000141a1ca981 */ /* 0x0000e4000c1e1100 */
[----:B0-----:R-:W-:Y:S02]  /*23980*/  @!P2 IMAD.MOV.U32 R26, RZ, RZ, R53 ;  /* 0x000000ffff1aa224 */ /* 0x001fe400078e0035 */
[----:B------:R-:W3:Y:S01]  /*23990*/  LDL R53, [R1+0x3f0] ;  /* 0x0003f00001357983 */ /* 0x000ee20000100800 */
[----:B------:R-:W-:-:S03]  /*239a0*/  @!P2 IMAD.MOV.U32 R27, RZ, RZ, R56 ;  /* 0x000000ffff1ba224 */ /* 0x000fc600078e0038 */
[----:B------:R-:W3:Y:S04]  /*239b0*/  LDL R56, [R1+0x480] ;  /* 0x0004800001387983 */ /* 0x000ee80000100800 */
[----:B------:R4:W3:Y:S02]  /*239c0*/  @!P2 LDG.E.U8 R29, desc[UR20][R26.64] ;  /* 0x000000141a1da981 */ /* 0x0008e4000c1e1100 */
[----:B----4-:R-:W-:Y:S01]  /*239d0*/  @!P2 IMAD.MOV.U32 R27, RZ, RZ, R58 ;  /* 0x000000ffff1ba224 */ /* 0x010fe200078e003a */
[----:B------:R-:W-:Y:S01]  /*239e0*/  PRMT R32, RZ, 0x7610, R32 ;  /* 0x00007610ff207816 */ /* 0x000fe20000000020 */
[----:B------:R-:W4:Y:S01]  /*239f0*/  LDL R58, [R1+0x488] ;  /* 0x00048800013a7983 */ /* 0x000f220000100800 */
[----:B------:R-:W-:-:S03]  /*23a00*/  @!P2 IMAD.MOV.U32 R26, RZ, RZ, R57 ;  /* 0x000000ffff1aa224 */ /* 0x000fc600078e0039 */
[----:B------:R-:W4:Y:S04]  /*23a10*/  LDL R57, [R1+0x47c] ;  /* 0x00047c0001397983 */ /* 0x000f280000100800 */
[----:B------:R0:W4:Y:S02]  /*23a20*/  @!P2 LDG.E.U8 R30, desc[UR20][R26.64] ;  /* 0x000000141a1ea981 */ /* 0x000124000c1e1100 */
[----:B0-----:R-:W-:Y:S02]  /*23a30*/  @!P2 IMAD.MOV.U32 R26, RZ, RZ, R54 ;  /* 0x000000ffff1aa224 */ /* 0x001fe400078e0036 */
[----:B--2---:R-:W-:Y:S01]  /*23a40*/  @!P2 IMAD.MOV.U32 R27, RZ, RZ, R55 ;  /* 0x000000ffff1ba224 */ /* 0x004fe200078e0037 */
[----:B------:R-:W2:Y:S04]  /*23a50*/  LDL R54, [R1+0x4c0] ;  /* 0x0004c00001367983 */ /* 0x000ea80000100800 */
[----:B------:R-:W2:Y:S04]  /*23a60*/  LDL R55, [R1+0x4bc] ;  /* 0x0004bc0001377983 */ /* 0x000ea80000100800 */
[----:B------:R0:W2:Y:S02]  /*23a70*/  @!P2 LDG.E.U8 R31, desc[UR20][R26.64] ;  /* 0x000000141a1fa981 */ /* 0x0000a4000c1e1100 */
[----:B0-----:R-:W-:-:S02]  /*23a80*/  @!P2 IMAD.MOV.U32 R26, RZ, RZ, R50 ;  /* 0x000000ffff1aa224 */ /* 0x001fc400078e0032 */
[----:B---3--:R-:W-:Y:S01]  /*23a90*/  @!P2 IMAD.MOV.U32 R27, RZ, RZ, R52 ;  /* 0x000000ffff1ba224 */ /* 0x008fe200078e0034 */
[----:B------:R-:W3:Y:S04]  /*23aa0*/  LDL R50, [R1+0x500] ;  /* 0x0005000001327983 */ /* 0x000ee80000100800 */
[----:B------:R-:W3:Y:S04]  /*23ab0*/  LDL R52, [R1+0x4fc] ;  /* 0x0004fc0001347983 */ /* 0x000ee80000100800 */
[----:B------:R0:W3:Y:S01]  /*23ac0*/  @!P2 LDG.E.U8 R32, desc[UR20][R26.64] ;  /* 0x000000141a20a981 */ /* 0x0000e2000c1e1100 */
[----:B------:R-:W-:Y:S01]  /*23ad0*/  PRMT R33, RZ, 0x7610, R33 ;  /* 0x00007610ff217816 */ /* 0x000fe20000000021 */
[----:B0-----:R-:W-:-:S02]  /*23ae0*/  @!P2 IMAD.MOV.U32 R26, RZ, RZ, R51 ;  /* 0x000000ffff1aa224 */ /* 0x001fc400078e0033 */
[----:B------:R-:W3:Y:S01]  /*23af0*/  LDL R51, [R1+0x534] ;  /* 0x0005340001337983 */ /* 0x000ee20000100800 */
[----:B------:R-:W-:-:S03]  /*23b00*/  @!P2 IMAD.MOV.U32 R27, RZ, RZ, R53 ;  /* 0x000000ffff1ba224 */ /* 0x000fc600078e0035 */
[----:B------:R-:W3:Y:S01]  /*23b10*/  LDL R53, [R1+0x3f4] ;  /* 0x0003f40001357983 */ /* 0x000ee20000100800 */
[----:B------:R-:W-:-:S03]  /*23b20*/  PRMT R34, RZ, 0x7610, R34 ;  /* 0x00007610ff227816 */ /* 0x000fc60000000022 */
[----:B------:R0:W3:Y:S01]  /*23b30*/  @!P2 LDG.E.U8 R33, desc[UR20][R26.64] ;  /* 0x000000141a21a981 */ /* 0x0000e2000c1e1100 */
[----:B------:R-:W-:Y:S01]  /*23b40*/  PRMT R35, RZ, 0x7610, R35 ;  /* 0x00007610ff237816 */ /* 0x000fe20000000023 */
[----:B0-----:R-:W-:Y:S02]  /*23b50*/  @!P2 IMAD.MOV.U32 R26, RZ, RZ, R56 ;  /* 0x000000ffff1aa224 */ /* 0x001fe400078e0038 */
[----:B------:R-:W3:Y:S01]  /*23b60*/  LDL R56, [R1+0x4c8] ;  /* 0x0004c80001387983 */ /* 0x000ee20000100800 */
[----:B----4-:R-:W-:-:S03]  /*23b70*/  @!P2 IMAD.MOV.U32 R27, RZ, RZ, R57 ;  /* 0x000000ffff1ba224 */ /* 0x010fc600078e0039 */
[----:B------:R-:W4:Y:S04]  /*23b80*/  LDL R57, [R1+0x4c4] ;  /* 0x0004c40001397983 */ /* 0x000f280000100800 */
[----:B------:R2:W4:Y:S02]  /*23b90*/  @!P2 LDG.E.U8 R34, desc[UR20][R26.64] ;  /* 0x000000141a22a981 */ /* 0x000524000c1e1100 */
[----:B--2---:R-:W-:Y:S02]  /*23ba0*/  @!P2 IMAD.MOV.U32 R26, RZ, RZ, R54 ;  /* 0x000000ffff1aa224 */ /* 0x004fe400078e0036 */
[----:B------:R-:W2:Y:S01]  /*23bb0*/  LDL R54, [R1+0x508] ;  /* 0x0005080001367983 */ /* 0x000ea20000100800 */
[----:B------:R-:W-:-:S03]  /*23bc0*/  @!P2 IMAD.MOV.U32 R27, RZ, RZ, R55 ;  /* 0x000000ffff1ba224 */ /* 0x000fc600078e0037 */
[----:B------:R-:W2:Y:S04]  /*23bd0*/  LDL R55, [R1+0x504] ;  /* 0x0005040001377983 */ /* 0x000ea80000100800 */
[----:B------:R3:W2:Y:S02]  /*23be0*/  @!P2 LDG.E.U8 R35, desc[UR20][R26.64] ;  /* 0x000000141a23a981 */ /* 0x0006a4000c1e1100 */
[----:B---3--:R-:W-:Y:S02]  /*23bf0*/  @!P2 IMAD.MOV.U32 R26, RZ, RZ, R50 ;  /* 0x000000ffff1aa224 */ /* 0x008fe400078e0032 */
[----:B------:R-:W3:Y:S01]  /*23c00*/  LDL R50, [R1+0x538] ;  /* 0x0005380001327983 */ /* 0x000ee20000100800 */
[----:B------:R-:W-:-:S03]  /*23c10*/  @!P2 IMAD.MOV.U32 R27, RZ, RZ, R52 ;  /* 0x000000ffff1ba224 */ /* 0x000fc600078e0034 */
[----:B------:R-:W3:Y:S01]  /*23c20*/  LDL R52, [R1+0x3f8] ;  /* 0x0003f80001347983 */ /* 0x000ee20000100800 */
[----:B------:R-:W-:Y:S02]  /*23c30*/  PRMT R36, RZ, 0x7610, R36 ;  /* 0x00007610ff247816 */ /* 0x000fe40000000024 */
[----:B------:R-:W-:-:S04]  /*23c40*/  PRMT R37, RZ, 0x7610, R37 ;  /* 0x00007610ff257816 */ /* 0x000fc80000000025 */
[----:B------:R0:W3:Y:S01]  /*23c50*/  @!P2 LDG.E.U8 R36, desc[UR20][R26.64] ;  /* 0x000000141a24a981 */ /* 0x0000e2000c1e1100 */
[----:B------:R-:W-:Y:S01]  /*23c60*/  PRMT R38, RZ, 0x7610, R38 ;  /* 0x00007610ff267816 */ /* 0x000fe20000000026 */
[----:B0-----:R-:W-:Y:S02]  /*23c70*/  @!P2 IMAD.MOV.U32 R26, RZ, RZ, R51 ;  /* 0x000000ffff1aa224 */ /* 0x001fe400078e0033 */
[----:B------:R-:W-:Y:S01]  /*23c80*/  @!P2 IMAD.MOV.U32 R27, RZ, RZ, R53 ;  /* 0x000000ffff1ba224 */ /* 0x000fe200078e0035 */
[----:B------:R-:W3:Y:S04]  /*23c90*/  LDL R51, [R1+0x490] ;  /* 0x0004900001337983 */ /* 0x000ee80000100800 */
[----:B------:R-:W3:Y:S04]  /*23ca0*/  LDL R53, [R1+0x48c] ;  /* 0x00048c0001357983 */ /* 0x000ee80000100800 */
[----:B------:R0:W3:Y:S01]  /*23cb0*/  @!P2 LDG.E.U8 R37, desc[UR20][R26.64] ;  /* 0x000000141a25a981 */ /* 0x0000e2000c1e1100 */
[----:B------:R-:W-:Y:S01]  /*23cc0*/  PRMT R39, RZ, 0x7610, R39 ;  /* 0x00007610ff277816 */ /* 0x000fe20000000027 */
[----:B0-----:R-:W-:-:S02]  /*23cd0*/  @!P2 IMAD.MOV.U32 R26, RZ, RZ, R58 ;  /* 0x000000ffff1aa224 */ /* 0x001fc400078e003a */
[----:B------:R-:W-:-:S05]  /*23ce0*/  @!P2 IMAD.MOV.U32 R27, RZ, RZ, R59 ;  /* 0x000000ffff1ba224 */ /* 0x000fca00078e003b */
[----:B------:R0:W3:Y:S01]  /*23cf0*/  @!P2 LDG.E.U8 R38, desc[UR20][R26.64] ;  /* 0x000000141a26a981 */ /* 0x0000e2000c1e1100 */
[----:B------:R-:W-:Y:S01]  /*23d00*/  PRMT R40, RZ, 0x7610, R40 ;  /* 0x00007610ff287816 */ /* 0x000fe20000000028 */
[----:B0-----:R-:W-:Y:S02]  /*23d10*/  @!P2 IMAD.MOV.U32 R26, RZ, RZ, R56 ;  /* 0x000000ffff1aa224 */ /* 0x001fe400078e0038 */
[----:B------:R-:W3:Y:S01]  /*23d20*/  LDL R56, [R1+0x4cc] ;  /* 0x0004cc0001387983 */ /* 0x000ee20000100800 */
[----:B----4-:R-:W-:-:S05]  /*23d30*/  @!P2 IMAD.MOV.U32 R27, RZ, RZ, R57 ;  /* 0x000000ffff1ba224 */ /* 0x010fca00078e0039 */
[----:B------:R2:W4:Y:S02]  /*23d40*/  @!P2 LDG.E.U8 R39, desc[UR20][R26.64] ;  /* 0x000000141a27a981 */ /* 0x000524000c1e1100 */
[----:B--2---:R-:W-:Y:S02]  /*23d50*/  @!P2 IMAD.MOV.U32 R26, RZ, RZ, R54 ;  /* 0x000000ffff1aa224 */ /* 0x004fe400078e0036 */
[----:B------:R-:W2:Y:S01]  /*23d60*/  LDL R54, [R1+0x4d0] ;  /* 0x0004d00001367983 */ /* 0x000ea20000100800 */
[----:B------:R-:W-:Y:S01]  /*23d70*/  @!P2 IMAD.MOV.U32 R27, RZ, RZ, R55 ;  /* 0x000000ffff1ba224 */ /* 0x000fe200078e0037 */
[----:B------:R-:W-:Y:S02]  /*23d80*/  PRMT R41, RZ, 0x7610, R41 ;  /* 0x00007610ff297816 */ /* 0x000fe40000000029 */
[----:B------:R-:W4:Y:S04]  /*23d90*/  LDL R55, [R1+0x53c] ;  /* 0x00053c0001377983 */ /* 0x000f280000100800 */
[----:B------:R3:W4:Y:S02]  /*23da0*/  @!P2 LDG.E.U8 R40, desc[UR20][R26.64] ;  /* 0x000000141a28a981 */ /* 0x000724000c1e1100 */
[----:B---3--:R-:W-:-:S02]  /*23db0*/  @!P2 IMAD.MOV.U32 R26, RZ, RZ, R50 ;  /* 0x000000ffff1aa224 */ /* 0x008fc400078e0032 */
[----:B------:R-:W3:Y:S01]  /*23dc0*/  LDL R50, [R1+0x510] ;  /* 0x0005100001327983 */ /* 0x000ee20000100800 */
[----:B------:R-:W-:-:S03]  /*23dd0*/  @!P2 IMAD.MOV.U32 R27, RZ, RZ, R52 ;  /* 0x000000ffff1ba224 */ /* 0x000fc600078e0034 */
[----:B------:R-:W4:Y:S04]  /*23de0*/  LDL R52, [R1+0x50c] ;  /* 0x00050c0001347983 */ /* 0x000f280000100800 */
[----:B------:R0:W4:Y:S04]  /*23df0*/  @!P2 LDG.E.U8 R41, desc[UR20][R26.64] ;  /* 0x000000141a29a981 */ /* 0x000128000c1e1100 */
[----:B------:R1:W-:Y:S04]  /*23e00*/  STS.U8 [R10+UR9+0xc300], R90 ;  /* 0x00c3005a0a007988 */ /* 0x0003e80008000009 */
[----:B------:R1:W-:Y:S01]  /*23e10*/  STS.U8 [R10+UR9+0xc700], R60 ;  /* 0x00c7003c0a007988 */ /* 0x0003e20008000009 */
[----:B0-----:R-:W-:-:S03]  /*23e20*/  @!P2 IMAD.MOV.U32 R26, RZ, RZ, R51 ;  /* 0x000000ffff1aa224 */ /* 0x001fc600078e0033 */
[----:B------:R-:W4:Y:S01]  /*23e30*/  LDL R51, [R1+0x498] ;  /* 0x0004980001337983 */ /* 0x000f220000100800 */
[----:B------:R-:W-:-:S03]  /*23e40*/  @!P2 IMAD.MOV.U32 R27, RZ, RZ, R53 ;  /* 0x000000ffff1ba224 */ /* 0x000fc600078e0035 */
[----:B------:R-:W4:Y:S04]  /*23e50*/  LDL R53, [R1+0x494] ;  /* 0x0004940001357983 */ /* 0x000f280000100800 */
[----:B-1----:R-:W4:Y:S04]  /*23e60*/  LDL.LU R90, [R1+0x2a0] ;  /* 0x0002a000015a7983 */ /* 0x002f280000300800 */
[----:B------:R-:W4:Y:S01]  /*23e70*/  LDL.LU R58, [R1+0x29c] ;  /* 0x00029c00013a7983 */ /* 0x000f220000300800 */
[----:B------:R-:W-:-:S03]  /*23e80*/  PRMT R42, RZ, 0x7610, R42 ;  /* 0x00007610ff2a7816 */ /* 0x000fc6000000002a */
[----:B------:R0:W-:Y:S04]  /*23e90*/  STS.U8 [R10+UR9+0x8b00], R92 ;  /* 0x008b005c0a007988 */ /* 0x0001e80008000009 */
[----:B------:R-:W4:Y:S04]  /*23ea0*/  LDL.LU R60, [R1+0x260] ;  /* 0x00026000013c7983 */ /* 0x000f280000300800 */
[----:B------:R1:W-:Y:S04]  /*23eb0*/  STS.U8 [R10+UR9+0xcb00], R63 ;  /* 0x00cb003f0a007988 */ /* 0x0003e80008000009 */
[----:B0-----:R-:W4:Y:S04]  /*23ec0*/  LDL.LU R92, [R1+0x258] ;  /* 0x00025800015c7983 */ /* 0x001f280000300800 */
[----:B------:R0:W-:Y:S04]  /*23ed0*/  STS.U8 [R10+UR9+0x8f00], R65 ;  /* 0x008f00410a007988 */ /* 0x0001e80008000009 */
[----:B-1----:R-:W4:Y:S04]  /*23ee0*/  LDL.LU R63, [R1+0x214] ;  /* 0x00021400013f7983 */ /* 0x002f280000300800 */
[----:B------:R1:W-:Y:S04]  /*23ef0*/  STS.U8 [R10+UR9+0xcf00], R67 ;  /* 0x00cf00430a007988 */ /* 0x0003e80008000009 */
[----:B0-----:R-:W4:Y:S01]  /*23f00*/  LDL.LU R65, [R1+0x210] ;  /* 0x0002100001417983 */ /* 0x001f220000300800 */
[----:B------:R-:W-:-:S03]  /*23f10*/  PRMT R43, RZ, 0x7610, R43 ;  /* 0x00007610ff2b7816 */ /* 0x000fc6000000002b */
[----:B------:R0:W4:Y:S04]  /*23f20*/  @!P2 LDG.E.U8 R42, desc[UR20][R26.64] ;  /* 0x000000141a2aa981 */ /* 0x000128000c1e1100 */
[----:B-1----:R-:W4:Y:S04]  /*23f30*/  LDL.LU R67, [R1+0x1d4] ;  /* 0x0001d40001437983 */ /* 0x002f280000300800 */
[----:B------:R-:W4:Y:S04]  /*23f40*/  LDL R59, [R1+0x4d4] ;  /* 0x0004d400013b7983 */ /* 0x000f280000100800 */
[----:B------:R-:W4:Y:S01]  /*23f50*/  LDL R57, [R1+0x4d8] ;  /* 0x0004d80001397983 */ /* 0x000f220000100800 */
[----:B0-----:R-:W-:-:S03]  /*23f60*/  @!P2 IMAD.MOV.U32 R27, RZ, RZ, R56 ;  /* 0x000000ffff1ba224 */ /* 0x001fc600078e0038 */
[----:B------:R-:W4:Y:S01]  /*23f70*/  LDL R56, [R1+0x514] ;  /* 0x0005140001387983 */ /* 0x000f220000100800 */
[----:B--2---:R-:W-:-:S03]  /*23f80*/  @!P2 IMAD.MOV.U32 R26, RZ, RZ, R54 ;  /* 0x000000ffff1aa224 */ /* 0x004fc600078e0036 */
[----:B------:R-:W2:Y:S04]  /*23f90*/  LDL R54, [R1+0x518] ;  /* 0x0005180001367983 */ /* 0x000ea80000100800 */
[----:B------:R3:W2:Y:S02]  /*23fa0*/  @!P2 LDG.E.U8 R43, desc[UR20][R26.64] ;  /* 0x000000141a2ba981 */ /* 0x0006a4000c1e1100 */
[----:B---3--:R-:W-:Y:S02]  /*23fb0*/  @!P2 IMAD.MOV.U32 R26, RZ, RZ, R50 ;  /* 0x000000ffff1aa224 */ /* 0x008fe400078e0032 */
[----:B------:R-:W3:Y:S01]  /*23fc0*/  LDL R50, [R1+0x400] ;  /* 0x0004000001327983 */ /* 0x000ee20000100800 */
[----:B----4-:R-:W-:-:S03]  /*23fd0*/  @!P2 IMAD.MOV.U32 R27, RZ, RZ, R52 ;  /* 0x000000ffff1ba224 */ /* 0x010fc600078e0034 */
[----:B------:R-:W4:Y:S01]  /*23fe0*/  LDL R52, [R1+0x3ec] ;  /* 0x0003ec0001347983 */ /* 0x000f220000100800 */
[----:B------:R-:W-:Y:S02]  /*23ff0*/  PRMT R44, RZ, 0x7610, R44 ;  /* 0x00007610ff2c7816 */ /* 0x000fe4000000002c */
[----:B------:R-:W-:-:S04]  /*24000*/  PRMT R45, RZ, 0x7610, R45 ;  /* 0x00007610ff2d7816 */ /* 0x000fc8000000002d */
[----:B------:R0:W4:Y:S01]  /*24010*/  @!P2 LDG.E.U8 R44, desc[UR20][R26.64] ;  /* 0x000000141a2ca981 */ /* 0x000122000c1e1100 */
[----:B------:R-:W-:Y:S01]  /*24020*/  PRMT R46, RZ, 0x7610, R46 ;  /* 0x00007610ff2e7816 */ /* 0x000fe2000000002e */
[----:B0-----:R-:W-:Y:S02]  /*24030*/  @!P2 IMAD.MOV.U32 R26, RZ, RZ, R55 ;  /* 0x000000ffff1aa224 */ /* 0x001fe400078e0037 */
[----:B------:R-:W-:Y:S01]  /*24040*/  @!P2 IMAD.MOV.U32 R27, RZ, RZ, R61 ;  /* 0x000000ffff1ba224 */ /* 0x000fe200078e003d */
[----:B------:R-:W-:Y:S01]  /*24050*/  PRMT R47, RZ, 0x7610, R47 ;  /* 0x00007610ff2f7816 */ /* 0x000fe2000000002f */
[----:B------:R-:W4:Y:S04]  /*24060*/  LDL.LU R55, [R1+0x1c8] ;  /* 0x0001c80001377983 */ /* 0x000f280000300800 */
[----:B------:R0:W4:Y:S02]  /*24070*/  @!P2 LDG.E.U8 R45, desc[UR20][R26.64] ;  /* 0x000000141a2da981 */ /* 0x000124000c1e1100 */
[----:B0-----:R-:W-:-:S02]  /*24080*/  @!P2 IMAD.MOV.U32 R26, RZ, RZ, R51 ;  /* 0x000000ffff1aa224 */ /* 0x001fc400078e0033 */
[----:B------:R-:W-:Y:S01]  /*24090*/  @!P2 IMAD.MOV.U32 R27, RZ, RZ, R53 ;  /* 0x000000ffff1ba224 */ /* 0x000fe200078e0035 */
[----:B------:R-:W-:Y:S01]  /*240a0*/  PRMT R48, RZ, 0x7610, R48 ;  /* 0x00007610ff307816 */ /* 0x000fe20000000030 */
[----:B------:R-:W4:Y:S04]  /*240b0*/  LDL.LU R53, [R1+0x194] ;  /* 0x0001940001357983 */ /* 0x000f280000300800 */
[----:B------:R0:W4:Y:S04]  /*240c0*/  @!P2 LDG.E.U8 R46, desc[UR20][R26.64] ;  /* 0x000000141a2ea981 */ /* 0x000128000c1e1100 */
[----:B------:R-:W4:Y:S04]  /*240d0*/  LDL.LU R51, [R1+0x188] ;  /* 0x0001880001337983 */ /* 0x000f280000300800 */
[----:B------:R1:W-:Y:S04]  /*240e0*/  STS.U8 [R10+UR9+0x8300], R88 ;  /* 0x008300580a007988 */ /* 0x0003e80008000009 */
[----:B------:R0:W-:Y:S02]  /*240f0*/  STS.U8 [R10+UR9+0x9300], R90 ;  /* 0x0093005a0a007988 */ /* 0x0001e40008000009 */
[----:B0-----:R-:W-:-:S02]  /*24100*/  @!P2 IMAD.MOV.U32 R27, RZ, RZ, R59 ;  /* 0x000000ffff1ba224 */ /* 0x001fc400078e003b */
[----:B------:R-:W-:-:S05]  /*24110*/  @!P2 IMAD.MOV.U32 R26, RZ, RZ, R57 ;  /* 0x000000ffff1aa224 */ /* 0x000fca00078e0039 */
[----:B------:R0:W4:Y:S02]  /*24120*/  @!P2 LDG.E.U8 R47, desc[UR20][R26.64] ;  /* 0x000000141a2fa981 */ /* 0x000124000c1e1100 */
[----:B0-----:R-:W-:Y:S02]  /*24130*/  @!P2 IMAD.MOV.U32 R27, RZ, RZ, R56 ;  /* 0x000000ffff1ba224 */ /* 0x001fe400078e0038 */
        /* <DEDUP_REMOVED lines=9> */
[----:B--2---:R-:W-:-:S05]  /*241d0*/  @!P2 IMAD.MOV.U32 R26, RZ, RZ, R54 ;  /* 0x000000ffff1aa224 */ /* 0x004fca00078e0036 */
[----:B------:R3:W2:Y:S02]  /*241e0*/  @!P2 LDG.E.U8 R48, desc[UR20][R26.64] ;  /* 0x000000141a30a981 */ /* 0x0006a4000c1e1100 */
[----:B---3--:R-:W-:Y:S02]  /*241f0*/  @!P2 IMAD.MOV.U32 R26, RZ, RZ, R50 ;  /* 0x000000ffff1aa224 */ /* 0x008fe400078e0032 */
[----:B------:R-:W3:Y:S01]  /*24200*/  LDL.LU R50, [R1+0xbb4] ;  /* 0x000bb40001327983 */ /* 0x000ee20000300800 */
[----:B----4-:R-:W-:-:S03]  /*24210*/  @!P2 IMAD.MOV.U32 R27, RZ, RZ, R52 ;  /* 0x000000ffff1ba224 */ /* 0x010fc600078e0034 */
[----:B------:R-:W4:Y:S04]  /*24220*/  LDL.LU R52, [R1+0xbac] ;  /* 0x000bac0001347983 */ /* 0x000f280000300800 */
[----:B------:R-:W2:Y:S04]  /*24230*/  LDL.LU R84, [R1+0xba8] ;  /* 0x000ba80001547983 */ /* 0x000ea80000300800 */
[----:B------:R-:W2:Y:S04]  /*24240*/  LDL.LU R86, [R1+0xba4] ;  /* 0x000ba40001567983 */ /* 0x000ea80000300800 */
[----:B------:R-:W2:Y:S04]  /*24250*/  LDL.LU R54, [R1+0x2dc] ;  /* 0x0002dc0001367983 */ /* 0x000ea80000300800 */
[----:B------:R-:W2:Y:S04]  /*24260*/  LDL.LU R56, [R1+0x2d0] ;  /* 0x0002d00001387983 */ /* 0x000ea80000300800 */
[----:B-1----:R-:W2:Y:S04]  /*24270*/  LDL.LU R88, [R1+0x2a8] ;  /* 0x0002a80001587983 */ /* 0x002ea80000300800 */
[----:B------:R-:W2:Y:S04]  /*24280*/  LDL.LU R90, [R1+0x2a4] ;  /* 0x0002a400015a7983 */ /* 0x000ea80000300800 */
[----:B0-----:R-:W2:Y:S04]  /*24290*/  LDL.LU R58, [R1+0x298] ;  /* 0x00029800013a7983 */ /* 0x001ea80000300800 */
        /* <DEDUP_REMOVED lines=8> */
[----:B------:R0:W-:Y:S02]  /*24320*/  STS.U8 [R10+UR9+0xeb00], R11 ;  /* 0x00eb000b0a007988 */ /* 0x0001e40008000009 */
[----:B0-----:R-:W0:Y:S01]  /*24330*/  S2R R11, SR_TID.X ;  /* 0x00000000000b7919 */ /* 0x001e220000002100 */
[----:B------:R-:W-:-:S06]  /*24340*/  PRMT R49, RZ, 0x7610, R49 ;  /* 0x00007610ff317816 */ /* 0x000fcc0000000031 */
[----:B------:R-:W2:Y:S04]  /*24350*/  @!P2 LDG.E.U8 R49, desc[UR20][R26.64] ;  /* 0x000000141a31a981 */ /* 0x000ea8000c1e1100 */
[----:B------:R-:W-:Y:S04]  /*24360*/  STS.U8 [R10+UR9+0xdf00], R55 ;  /* 0x00df00370a007988 */ /* 0x000fe80008000009 */
[----:B------:R-:W-:Y:S04]  /*24370*/  STS.U8 [R10+UR9+0xa300], R53 ;  /* 0x00a300350a007988 */ /* 0x000fe80008000009 */
[----:B------:R-:W-:Y:S04]  /*24380*/  STS.U8 [R10+UR9+0xe300], R51 ;  /* 0x00e300330a007988 */ /* 0x000fe80008000009 */
[----:B------:R-:W-:Y:S01]  /*24390*/  STS.U8 [R10+UR9+0xaf00], R78 ;  /* 0x00af004e0a007988 */ /* 0x000fe20008000009 */
[----:B0-----:R-:W-:-:S04]  /*243a0*/  LOP3.LUT R11, R11, 0x7f, RZ, 0xc0, !PT ;  /* 0x0000007f0b0b7812 */ /* 0x001fc800078ec0ff */
[----:B------:R-:W-:Y:S01]  /*243b0*/  LOP3.LUT R11, R11, 0x70, RZ, 0x3c, !PT ;  /* 0x000000700b0b7812 */ /* 0x000fe200078e3cff */
        /* <DEDUP_REMOVED lines=9> */
[----:B---3--:R-:W-:Y:S04]  /*24450*/  STS.U8 [R11+UR9+0x8380], R50 ;  /* 0x008380320b007988 */ /* 0x008fe80008000009 */
[----:B----4-:R-:W-:Y:S04]  /*24460*/  STS.U8 [R11+UR9+0xc380], R52 ;  /* 0x00c380340b007988 */ /* 0x010fe80008000009 */
[----:B--2---:R-:W-:Y:S04]  /*24470*/  STS.U8 [R11+UR9+0x8780], R84 ;  /* 0x008780540b007988 */ /* 0x004fe80008000009 */
        /* <DEDUP_REMOVED lines=13> */
[----:B0-----:R0:W5:Y:S04]  /*24550*/  LDL.LU R3, [R1+0xbec] ;  /* 0x000bec0001037983 */ /* 0x0011680000300800 */
[----:B------:R0:W5:Y:S04]  /*24560*/  LDL.LU R4, [R1+0xbe8] ;  /* 0x000be80001047983 */ /* 0x0001680000300800 */
[----:B------:R0:W5:Y:S04]  /*24570*/  LDL.LU R0, [R1+0xbe4] ;  /* 0x000be40001007983 */ /* 0x0001680000300800 */
[----:B------:R0:W5:Y:S04]  /*24580*/  LDL.LU R2, [R1+0xbe0] ;  /* 0x000be00001027983 */ /* 0x0001680000300800 */
[----:B------:R0:W5:Y:S04]  /*24590*/  LDL.LU R68, [R1+0xbdc] ;  /* 0x000bdc0001447983 */ /* 0x0001680000300800 */
[----:B------:R0:W5:Y:S04]  /*245a0*/  LDL.LU R14, [R1+0xbd8] ;  /* 0x000bd800010e7983 */ /* 0x0001680000300800 */
[----:B------:R0:W5:Y:S04]  /*245b0*/  LDL.LU R13, [R1+0xbd4] ;  /* 0x000bd400010d7983 */ /* 0x0001680000300800 */
[----:B------:R0:W5:Y:S01]  /*245c0*/  LDL.LU R12, [R1+0xbd0] ;  /* 0x000bd000010c7983 */ /* 0x0001620000300800 */
[----:B------:R-:W1:Y:S01]  /*245d0*/  S2R R5, SR_TID.X ;  /* 0x0000000000057919 */ /* 0x000e620000002100 */
[----:B------:R-:W2:Y:S02]  /*245e0*/  S2R R6, SR_TID.X ;  /* 0x0000000000067919 */ /* 0x000ea40000002100 */
[----:B------:R0:W-:Y:S04]  /*245f0*/  STS.U8 [R11+UR9+0x9380], R58 ;  /* 0x0093803a0b007988 */ /* 0x0001e80008000009 */
[----:B------:R0:W-:Y:S04]  /*24600*/  STS.U8 [R11+UR9+0xd380], R60 ;  /* 0x00d3803c0b007988 */ /* 0x0001e80008000009 */
[----:B------:R0:W-:Y:S04]  /*24610*/  STS.U8 [R11+UR9+0x9780], R92 ;  /* 0x0097805c0b007988 */ /* 0x0001e80008000009 */
[----:B------:R0:W-:Y:S04]  /*24620*/  STS.U8 [R11+UR9+0xd780], R63 ;  /* 0x00d7803f0b007988 */ /* 0x0001e80008000009 */
[----:B------:R0:W-:Y:S04]  /*24630*/  STS.U8 [R11+UR9+0x9b80], R65 ;  /* 0x009b80410b007988 */ /* 0x0001e80008000009 */
[----:B------:R0:W-:Y:S01]  /*24640*/  STS.U8 [R11+UR9+0xdb80], R67 ;  /* 0x00db80430b007988 */ /* 0x0001e20008000009 */
[----:B-1----:R-:W-:-:S03]  /*24650*/  LOP3.LUT R5, R5, 0x7f, RZ, 0xc0, !PT ;  /* 0x0000007f05057812 */ /* 0x002fc600078ec0ff */
[----:B------:R0:W-:Y:S01]  /*24660*/  STS.U8 [R11+UR9+0xaf80], R74 ;  /* 0x00af804a0b007988 */ /* 0x0001e20008000009 */
[----:B--2---:R-:W-:-:S03]  /*24670*/  LOP3.LUT R6, R6, 0x7f, RZ, 0xc0, !PT ;  /* 0x0000007f06067812 */ /* 0x004fc600078ec0ff */
        /* <DEDUP_REMOVED lines=43> */
[----:B------:R1:W-:Y:S06]  /*24930*/  MEMBAR.ALL.CTA ;  /* 0x0000000000007992 */ /* 0x0003ec0000008000 */
[----:B-1----:R-:W1:Y:S01]  /*24940*/  FENCE.VIEW.ASYNC.S ;  /* 0x00000000000073c6 */ /* 0x002e620000000000 */
[----:B------:R-:W-:Y:S01]  /*24950*/  ULEA UR11, UR18, UR9, 0x3 ;  /* 0x00000009120b7291 */ /* 0x000fe2000f8e18ff */
[----:B------:R-:W-:-:S03]  /*24960*/  UMOV UR4, UR5 ;  /* 0x0000000500047c82 */ /* 0x000fc60008000000 */
[----:B------:R-:W-:Y:S01]  /*24970*/  UIADD3 UR11, UPT, UPT, UR11, 0x12000, URZ ;  /* 0x000120000b0b7890 */ /* 0x000fe2000fffe0ff */
[----:B-1----:R-:W-:Y:S06]  /*24980*/  BAR.SYNC.DEFER_BLOCKING 0x0 ;  /* 0x0000000000007b1d */ /* 0x002fec0000010000 */
[----:B0-----:R-:W-:Y:S05]  /*24990*/  @P0 BRA `(.L_x_9) ;  /* 0x0000000000880947 */ /* 0x001fea0003800000 */
[----:B------:R-:W-:Y:S02]  /*249a0*/  UIADD3 UR19, UPT, UPT, UR8, 0x20, URZ ;  /* 0x0000002008137890 */ /* 0x000fe4000fffe0ff */
[----:B------:R-:W-:Y:S02]  /*249b0*/  UIADD3 UR50, UPT, UPT, UR8, 0x20, URZ ;  /* 0x0000002008327890 */ /* 0x000fe4000fffe0ff */
[----:B------:R-:W-:Y:S01]  /*249c0*/  UIADD3 UR51, UPT, UPT, UR8, 0x20, URZ ;  /* 0x0000002008337890 */ /* 0x000fe2000fffe0ff */
[----:B------:R-:W-:Y:S01]  /*249d0*/  UMOV UR16, 0x0 ;  /* 0x0000000000107882 */ /* 0x000fe20000000000 */
[----:B------:R-:W-:Y:S01]  /*249e0*/  UMOV UR17, 0x8088010 ;  /* 0x0808801000117882 */ /* 0x000fe20000000000 */
[----:B------:R-:W-:Y:S01]  /*249f0*/  UMOV UR15, 0x40004040 ;  /* 0x40004040000f7882 */ /* 0x000fe20000000000 */
[----:B------:R-:W-:Y:S02]  /*24a00*/  UIADD3 UR56, UPT, UPT, UR8, 0x20, URZ ;  /* 0x0000002008387890 */ /* 0x000fe4000fffe0ff */
[----:B------:R0:W-:Y:S01]  /*24a10*/  UTCQMMA gdesc[UR14], gdesc[UR12], tmem[UR8], tmem[UR16], idesc[UR17], UPT ;  /* 0x00ff100c0e0075ea */ /* 0x0001e2000b800308 */
[----:B------:R-:W-:Y:S01]  /*24a20*/  UMOV UR42, 0x0 ;  /* 0x00000000002a7882 */ /* 0x000fe20000000000 */
[----:B------:R-:W-:Y:S01]  /*24a30*/  UMOV UR43, 0x8088010 ;  /* 0x08088010002b7882 */ /* 0x000fe20000000000 */
[----:B------:R-:W-:Y:S01]  /*24a40*/  UMOV UR44, 0x0 ;  /* 0x00000000002c7882 */ /* 0x000fe20000000000 */
[----:B------:R-:W-:Y:S01]  /*24a50*/  UMOV UR45, 0x8088010 ;  /* 0x08088010002d7882 */ /* 0x000fe20000000000 */
        /* <DEDUP_REMOVED lines=11> */
[----:B------:R-:W-:Y:S01]  /*24b10*/  UMOV UR6, UR11 ;  /* 0x0000000b00067c82 */ /* 0x000fe20008000000 */
[----:B------:R-:W-:Y:S01]  /*24b20*/  UMOV UR7, URZ ;  /* 0x000000ff00077c82 */ /* 0x000fe20008000000 */
[----:B------:R0:W-:Y:S01]  /*24b30*/  UTCQMMA gdesc[UR34], gdesc[UR12], tmem[UR19], tmem[UR48], idesc[UR49], UPT ;  /* 0x00ff300c220075ea */ /* 0x0001e2000b800313 */
[----:B------:R-:W-:Y:S01]  /*24b40*/  UMOV UR58, 0x0 ;  /* 0x00000000003a7882 */ /* 0x000fe20000000000 */
[----:B------:R-:W-:Y:S01]  /*24b50*/  UMOV UR59, 0x8088010 ;  /* 0x08088010003b7882 */ /* 0x000fe20000000000 */
[----:B------:R0:W-:Y:S01]  /*24b60*/  UTCQMMA gdesc[UR36], gdesc[UR24], tmem[UR50], tmem[UR52], idesc[UR53], UPT ;  /* 0x00ff3418240075ea */ /* 0x0001e2000b800332 */
[----:B------:R-:W-:Y:S01]  /*24b70*/  UMOV UR5, UR6 ;  /* 0x0000000600057c82 */ /* 0x000fe20008000000 */
[----:B------:R0:W-:Y:S01]  /*24b80*/  UTCQMMA gdesc[UR38], gdesc[UR28], tmem[UR51], tmem[UR54], idesc[UR55], UPT ;  /* 0x00ff361c260075ea */ /* 0x0001e2000b800333 */
[----:B------:R0:W-:Y:S01]  /*24b90*/  UTCQMMA gdesc[UR40], gdesc[UR32], tmem[UR56], tmem[UR58], idesc[UR59], UPT ;  /* 0x00ff3a20280075ea */ /* 0x0001e2000b800338 */
[----:B------:R0:W-:Y:S01]  /*24ba0*/  UTCBAR [UR5], URZ ;  /* 0x000000ff050073e9 */ /* 0x0001e200080000ff */
[----:B------:R-:W-:Y:S01]  /*24bb0*/  NOP ;  /* 0x0000000000007918 */ /* 0x000fe20000000000 */
.L_x_9:
[----:B------:R-:W2:Y:S04]  /*24bc0*/  LDL R16, [R1+0xbcc] ;  /* 0x000bcc0001107983 */ /* 0x000ea80000100800 */
[----:B------:R-:W2:Y:S01]  /*24bd0*/  LDL.LU R15, [R1+0xbb0] ;  /* 0x000bb000010f7983 */ /* 0x000ea20000300800 */
[----:B------:R-:W-:-:S04]  /*24be0*/  UIADD3 UR18, UPT, UPT, UR18, 0x1, URZ ;  /* 0x0000000112127890 */ /* 0x000fc8000fffe0ff */
[----:B------:R-:W-:-:S04]  /*24bf0*/  UISETP.GT.AND UP1, UPT, UR18, 0x1, UPT ;  /* 0x000000011200788c */ /* 0x000fc8000bf24270 */
[----:B0-----:R-:W-:Y:S02]  /*24c00*/  USEL UR5, URZ, 0x1, !UP1 ;  /* 0x00000001ff057887 */ /* 0x001fe4000c800000 */
[----:B------:R-:W-:Y:S02]  /*24c10*/  USEL UR18, UR18, URZ, !UP1 ;  /* 0x000000ff12127287 */ /* 0x000fe4000c800000 */
[----:B------:R-:W-:Y:S01]  /*24c20*/  ULOP3.LUT UR5, UR4, UR5, URZ, 0x3c, !UPT ;  /* 0x0000000504057292 */ /* 0x000fe2000f8e3cff */
[----:B--2---:R-:W-:Y:S02]  /*24c30*/  ISETP.NE.U32.AND P2, PT, R15, R16, PT ;  /* 0x000000100f00720c */ /* 0x004fe40003f45070 */
[----:B------:R-:W2:Y:S01]  /*24c40*/  LDL.LU R15, [R1+0xbb8] ;  /* 0x000bb800010f7983 */ /* 0x000ea20000300800 */
[----:B------:R-:W-:-:S03]  /*24c50*/  IMAD.U32 R16, RZ, RZ, UR4 ;  /* 0x00000004ff107e24 */ /* 0x000fc6000f8e00ff */
[----:B--2---:R1:W-:Y:S07]  /*24c60*/  STL [R1+0xbb0], R15 ;  /* 0x000bb00f01007387 */ /* 0x0043ee0000100800 */
[----:B------:R-:W-:Y:S05]  /*24c70*/  @P2 BRA `(.L_x_10) ;  /* 0xfffffed800642947 */ /* 0x000fea000383ffff */
.L_x_7:
[----:B01----:R-:W2:Y:S01]  /*24c80*/  LDL R15, [R1+0xbc0] ;  /* 0x000bc000010f7983 */ /* 0x003ea20000100800 */
[----:B------:R-:W0:Y:S01]  /*24c90*/  LDC R17, c[0x0][0x3a0] ;  /* 0x0000e800ff117b82 */ /* 0x000e220000000800 */
[----:B------:R-:W1:Y:S01]  /*24ca0*/  LDCU.128 UR12, c[0x0][0x390] ;  /* 0x00007200ff0c77ac */ /* 0x000e620008000c00 */
[----:B------:R-:W3:Y:S06]  /*24cb0*/  LDCU UR5, c[0x0][0x3b8] ;  /* 0x00007700ff0577ac */ /* 0x000eec0008000800 */
[----:B------:R-:W4:Y:S01]  /*24cc0*/  LDC R69, c[0x0][0x3b4] ;  /* 0x0000ed00ff457b82 */ /* 0x000f220000000800 */
[----:B-----5:R-:W-:-:S02]  /*24cd0*/  VIADD R0, R68, 0x1 ;  /* 0x0000000144007836 */ /* 0x020fc40000000000 */
[----:B------:R-:W-:Y:S02]  /*24ce0*/  VIADD R2, R68, 0x2 ;  /* 0x0000000244027836 */ /* 0x000fe40000000000 */
[----:B0-----:R-:W-:-:S05]  /*24cf0*/  VIADD R17, R17, 0x7f ;  /* 0x0000007f11117836 */ /* 0x001fca0000000000 */
[----:B------:R-:W-:Y:S01]  /*24d00*/  ISETP.GE.AND P4, PT, R17, 0x80, PT ;  /* 0x000000801100780c */ /* 0x000fe20003f86270 */
[C---:B------:R-:W-:Y:S02]  /*24d10*/  VIADD R3, R68.reuse, 0x3 ;  /* 0x0000000344037836 */ /* 0x040fe40000000000 */
[----:B---3--:R-:W-:Y:S01]  /*24d20*/  IMAD R70, R68, UR5, RZ ;  /* 0x0000000544467c24 */ /* 0x008fe2000f8e02ff */
[----:B-1----:R-:W-:Y:S02]  /*24d30*/  ISETP.GE.AND P0, PT, R0, UR15, PT ;  /* 0x0000000f00007c0c */ /* 0x002fe4000bf06270 */
[----:B------:R-:W-:Y:S01]  /*24d40*/  ISETP.GE.AND P6, PT, R2, UR15, PT ;  /* 0x0000000f02007c0c */ /* 0x000fe2000bfc6270 */
[----:B------:R-:W-:Y:S01]  /*24d50*/  VIADD R74, R70, UR5 ;  /* 0x00000005464a7c36 */ /* 0x000fe20008000000 */
[----:B------:R-:W-:Y:S02]  /*24d60*/  ISETP.GE.AND P3, PT, R3, UR15, PT ;  /* 0x0000000f03007c0c */ /* 0x000fe4000bf66270 */
[C---:B------:R-:W-:Y:S01]  /*24d70*/  ISETP.GE.AND P2, PT, R68.reuse, UR15, PT ;  /* 0x0000000f44007c0c */ /* 0x040fe2000bf46270 */
[----:B------:R-:W-:Y:S01]  /*24d80*/  VIADD R83, R68, 0x4 ;  /* 0x0000000444537836 */ /* 0x000fe20000000000 */
[----:B------:R-:W-:-:S02]  /*24d90*/  SHF.R.S32.HI R71, RZ, 0x1f, R70 ;  /* 0x0000001fff477819 */ /* 0x000fc40000011446 */
[C---:B--2---:R-:W-:Y:S01]  /*24da0*/  ISETP.GE.AND P5, PT, R15.reuse, UR14, PT ;  /* 0x0000000e0f007c0c */ /* 0x044fe2000bfa6270 */
[----:B----4-:R-:W-:-:S03]  /*24db0*/  IMAD R86, R15, R69, RZ ;  /* 0x000000450f567224 */ /* 0x010fc600078e02ff */
[----:B------:R-:W-:Y:S01]  /*24dc0*/  ISETP.LT.AND P5, PT, R68, UR15, !P5 ;  /* 0x0000000f44007c0c */ /* 0x000fe2000efa1270 */
[----:B------:R-:W-:Y:S01]  /*24dd0*/  IMAD R69, R69, 0x80, R86 ;  /* 0x0000008045457824 */ /* 0x000fe200078e0256 */
[----:B------:R-:W-:Y:S11]  /*24de0*/  @!P4 BRA `(.L_x_11) ;  /* 0x000000000010c947 */ /* 0x000ff60003800000 */
[----:B------:R-:W-:-:S06]  /*24df0*/  USHF.L.U32 UR4, UR4, 0x1f, URZ ;  /* 0x0000001f04047899 */ /* 0x000fcc00080006ff */
[----:B------:R-:W-:-:S04]  /*24e00*/  IMAD.U32 R0, RZ, RZ, UR4 ;  /* 0x00000004ff007e24 */ /* 0x000fc8000f8e00ff */
[----:B------:R-:W0:Y:S02]  /*24e10*/  SYNCS.PHASECHK.TRANS64.TRYWAIT P4, [UR11], R0 ;  /* 0x00000000ff0075a7 */ /* 0x000e24000808110b */
[----:B0-----:R-:W-:Y:S05]  /*24e20*/  @!P4 BRA `(.L_x_12) ;  /* 0x000000200044c947 */ /* 0x001fea0003800000 */
.L_x_11:
[----:B------:R-:W2:Y:S04]  /*24e30*/  LDL.LU R92, [R1+0xbc0] ;  /* 0x000bc000015c7983 */ /* 0x000ea80000300800 */
[----:B------:R-:W3:Y:S01]  /*24e40*/  LDL.LU R90, [R1+0xbc4] ;  /* 0x000bc400015a7983 */ /* 0x000ee20000300800 */
[----:B------:R-:W-:Y:S01]  /*24e50*/  BAR.SYNC.DEFER_BLOCKING 0x0 ;  /* 0x0000000000007b1d */ /* 0x000fe20000010000 */
[----:B------:R-:W-:Y:S01]  /*24e60*/  IADD3 R0, P4, PT, R86, UR12, RZ ;  /* 0x0000000c56007c10 */ /* 0x000fe2000ff9e0ff */
[----:B------:R-:W-:Y:S01]  /*24e70*/  VIADD R78, R74, UR5 ;  /* 0x000000054a4e7c36 */ /* 0x000fe20008000000 */
[----:B------:R-:W-:Y:S02]  /*24e80*/  SHF.R.S32.HI R75, RZ, 0x1f, R74 ;  /* 0x0000001fff4b7819 */ /* 0x000fe4000001144a */
[----:B------:R-:W-:Y:S01]  /*24e90*/  LEA.HI.X.SX32 R86, R86, UR13, 0x1, P4 ;  /* 0x0000000d56567c11 */ /* 0x000fe2000a0f0eff */
[----:B------:R-:W-:Y:S01]  /*24ea0*/  VIADD R82, R78, UR5 ;  /* 0x000000054e527c36 */ /* 0x000fe20008000000 */
[----:B------:R-:W-:-:S02]  /*24eb0*/  IADD3 R2, P4, PT, R70, R0, RZ ;  /* 0x0000000046027210 */ /* 0x000fc40007f9e0ff */
[----:B------:R-:W-:Y:S01]  /*24ec0*/  SHF.R.S32.HI R79, RZ, 0x1f, R78 ;  /* 0x0000001fff4f7819 */ /* 0x000fe2000001144e */
[----:B------:R-:W-:Y:S01]  /*24ed0*/  VIADD R88, R82, UR5 ;  /* 0x0000000552587c36 */ /* 0x000fe20008000000 */
[----:B------:R-:W-:Y:S01]  /*24ee0*/  SHF.R.S32.HI R84, RZ, 0x1f, R82 ;  /* 0x0000001fff547819 */ /* 0x000fe20000011452 */
[----:B------:R-:W-:Y:S01]  /*24ef0*/  IMAD.X R3, R71, 0x1, R86, P4 ;  /* 0x0000000147037824 */ /* 0x000fe200020e0656 */
[----:B------:R-:W-:Y:S02]  /*24f00*/  IADD3 R72, P4, PT, R74, R0, RZ ;  /* 0x000000004a487210 */ /* 0x000fe40007f9e0ff */
[----:B------:R-:W-:-:S03]  /*24f10*/  SHF.R.S32.HI R89, RZ, 0x1f, R88 ;  /* 0x0000001fff597819 */ /* 0x000fc60000011458 */
[--C-:B------:R-:W-:Y:S01]  /*24f20*/  IMAD.X R73, R75, 0x1, R86.reuse, P4 ;  /* 0x000000014b497824 */ /* 0x100fe200020e0656 */
[-C--:B------:R-:W-:Y:S01]  /*24f30*/  IADD3 R76, P4, PT, R78, R0.reuse, RZ ;  /* 0x000000004e4c7210 */ /* 0x080fe20007f9e0ff */
[----:B------:R-:W0:Y:S02]  /*24f40*/  @!P1 SYNCS.CCTL.IV [UR9+0x12000] ;  /* 0x01200000ff0099b1 */ /* 0x000e240008000009 */
[----:B0-----:R-:W-:Y:S02]  /*24f50*/  BAR.SYNC.DEFER_BLOCKING 0x0 ;  /* 0x0000000000007b1d */ /* 0x001fe40000010000 */
[----:B------:R-:W-:Y:S01]  /*24f60*/  IMAD.X R77, R79, 0x1, R86, P4 ;  /* 0x000000014f4d7824 */ /* 0x000fe200020e0656 */
[----:B------:R-:W-:-:S05]  /*24f70*/  IADD3 R80, P4, PT, R82, R0, RZ ;  /* 0x0000000052507210 */ /* 0x000fca0007f9e0ff */
[----:B------:R-:W-:Y:S01]  /*24f80*/  IMAD.X R81, R84, 0x1, R86, P4 ;  /* 0x0000000154517824 */ /* 0x000fe200020e0656 */
[----:B------:R-:W0:Y:S01]  /*24f90*/  LDTM.x64 R4, tmem[UR10] ;  /* 0x0000000a000479ee */ /* 0x000e220008340000 */
[----:B------:R-:W-:Y:S01]  /*24fa0*/  ISETP.GE.AND P4, PT, R83, UR15, PT ;  /* 0x0000000f53007c0c */ /* 0x000fe2000bf86270 */
[----:B------:R-:W1:Y:S01]  /*24fb0*/  @!P1 SYNCS.CCTL.IV [UR9+0x12008] ;  /* 0x01200800ff0099b1 */ /* 0x000e620008000009 */
[----:B------:R-:W-:Y:S01]  /*24fc0*/  IADD3 R87, P1, PT, R69, UR12, RZ ;  /* 0x0000000c45577c10 */ /* 0x000fe2000ff3e0ff */
[----:B------:R-:W-:-:S03]  /*24fd0*/  NOP ;  /* 0x0000000000007918 */ /* 0x000fc60000000000 */
[----:B------:R-:W-:Y:S02]  /*24fe0*/  LEA.HI.X.SX32 R69, R69, UR13, 0x1, P1 ;  /* 0x0000000d45457c11 */ /* 0x000fe400088f0eff */
[-C--:B------:R-:W-:Y:S02]  /*24ff0*/  IADD3 R70, P1, PT, R70, R87.reuse, RZ ;  /* 0x0000005746467210 */ /* 0x080fe40007f3e0ff */
[----:B0-----:R-:W-:Y:S01]  /*25000*/  F2FP.SATFINITE.E4M3.F32.PACK_AB_MERGE_C R5, R5, R4, RZ ;  /* 0x000000040505723e */ /* 0x001fe200048070ff */
[----:B------:R-:W-:Y:S01]  /*25010*/  VIADD R4, R68, 0x5 ;  /* 0x0000000544047836 */ /* 0x000fe20000000000 */
[----:B------:R-:W-:Y:S01]  /*25020*/  F2FP.SATFINITE.E4M3.F32.PACK_AB_MERGE_C R37, R37, R36, RZ ;  /* 0x000000242525723e */ /* 0x000fe200048070ff */
[--C-:B------:R-:W-:Y:S01]  /*25030*/  IMAD.X R71, R71, 0x1, R69.reuse, P1 ;  /* 0x0000000147477824 */ /* 0x100fe200008e0645 */
[-C--:B------:R-:W-:Y:S01]  /*25040*/  IADD3 R74, P1, PT, R74, R87.reuse, RZ ;  /* 0x000000574a4a7210 */ /* 0x080fe20007f3e0ff */
[----:B------:R0:W-:Y:S01]  /*25050*/  @P5 STG.E.U8 desc[UR20][R2.64], R5 ;  /* 0x0000000502005986 */ /* 0x0001e2000c101114 */
[----:B------:R-:W-:Y:S01]  /*25060*/  PRMT R91, R5, 0x9910, RZ ;  /* 0x00009910055b7816 */ /* 0x000fe200000000ff */
[----:B------:R-:W-:Y:S01]  /*25070*/  VIADD R36, R68, 0x6 ;  /* 0x0000000644247836 */ /* 0x000fe20000000000 */
[----:B------:R-:W-:Y:S01]  /*25080*/  ISETP.GE.AND P5, PT, R4, UR15, PT ;  /* 0x0000000f04007c0c */ /* 0x000fe2000bfa6270 */
[----:B------:R-:W-:Y:S01]  /*25090*/  IMAD.X R75, R75, 0x1, R69, P1 ;  /* 0x000000014b4b7824 */ /* 0x000fe200008e0645 */
[----:B------:R-:W-:-:S02]  /*250a0*/  IADD3 R78, P1, PT, R78, R87, RZ ;  /* 0x000000574e4e7210 */ /* 0x000fc40007f3e0ff */
[----:B------:R-:W-:Y:S02]  /*250b0*/  PRMT R4, R37, 0x9910, RZ ;  /* 0x0000991025047816 */ /* 0x000fe400000000ff */
[----:B------:R-:W-:Y:S01]  /*250c0*/  SHF.R.S32.HI R91, RZ, 0x8, R91 ;  /* 0x00000008ff5b7819 */ /* 0x000fe2000001145b */
[--C-:B------:R-:W-:Y:S01]  /*250d0*/  IMAD.X R79, R79, 0x1, R69.reuse, P1 ;  /* 0x000000014f4f7824 */ /* 0x100fe200008e0645 */
[----:B------:R-:W-:Y:S02]  /*250e0*/  IADD3 R82, P1, PT, R82, R87, RZ ;  /* 0x0000005752527210 */ /* 0x000fe40007f3e0ff */
[----:B0-----:R-:W-:Y:S01]  /*250f0*/  SHF.R.S32.HI R5, RZ, 0x8, R4 ;  /* 0x00000008ff057819 */ /* 0x001fe20000011404 */
[----:B------:R-:W-:Y:S01]  /*25100*/  VIADD R4, R68, 0x7 ;  /* 0x0000000744047836 */ /* 0x000fe20000000000 */
[----:B------:R-:W-:Y:S01]  /*25110*/  F2FP.SATFINITE.E4M3.F32.PACK_AB_MERGE_C R7, R7, R6, RZ ;  /* 0x000000060707723e */ /* 0x000fe200048070ff */
[----:B------:R-:W-:Y:S01]  /*25120*/  IMAD.X R83, R84, 0x1, R69, P1 ;  /* 0x0000000154537824 */ /* 0x000fe200008e0645 */
[----:B------:R-:W-:-:S02]  /*25130*/  IADD3 R84, P1, PT, R88, R0, RZ ;  /* 0x0000000058547210 */ /* 0x000fc40007f3e0ff */
[----:B------:R-:W-:Y:S02]  /*25140*/  PRMT R6, R7, 0x9910, RZ ;  /* 0x0000991007067816 */ /* 0x000fe400000000ff */
[----:B------:R-:W-:Y:S01]  /*25150*/  F2FP.SATFINITE.E4M3.F32.PACK_AB_MERGE_C R39, R39, R38, RZ ;  /* 0x000000262727723e */ /* 0x000fe200048070ff */
[----:B------:R-:W-:Y:S01]  /*25160*/  IMAD.X R85, R89, 0x1, R86, P1 ;  /* 0x0000000159557824 */ /* 0x000fe200008e0656 */
[----:B------:R-:W-:Y:S02]  /*25170*/  F2FP.SATFINITE.E4M3.F32.PACK_AB_MERGE_C R9, R9, R8, RZ ;  /* 0x000000080909723e */ /* 0x000fe400048070ff */
[----:B------:R-:W-:Y:S02]  /*25180*/  F2FP.SATFINITE.E4M3.F32.PACK_AB_MERGE_C R41, R41, R40, RZ ;  /* 0x000000282929723e */ /* 0x000fe400048070ff */
[----:B------:R-:W-:Y:S02]  /*25190*/  F2FP.SATFINITE.E4M3.F32.PACK_AB_MERGE_C R11, R11, R10, RZ ;  /* 0x0000000a0b0b723e */ /* 0x000fe400048070ff */
[----:B------:R-:W-:-:S02]  /*251a0*/  F2FP.SATFINITE.E4M3.F32.PACK_AB_MERGE_C R43, R43, R42, RZ ;  /* 0x0000002a2b2b723e */ /* 0x000fc400048070ff */
[----:B------:R-:W-:Y:S02]  /*251b0*/  PRMT R10, R11, 0x9910, RZ ;  /* 0x000099100b0a7816 */ /* 0x000fe400000000ff */
[----:B------:R-:W-:Y:S01]  /*251c0*/  F2FP.SATFINITE.E4M3.F32.PACK_AB_MERGE_C R13, R13, R12, RZ ;  /* 0x0000000c0d0d723e */ /* 0x000fe200048070ff */
[----:B------:R-:W-:Y:S01]  /*251d0*/  VIADD R12, R68, 0xd ;  /* 0x0000000d440c7836 */ /* 0x000fe20000000000 */
[----:B------:R-:W-:Y:S02]  /*251e0*/  F2FP.SATFINITE.E4M3.F32.PACK_AB_MERGE_C R45, R45, R44, RZ ;  /* 0x0000002c2d2d723e */ /* 0x000fe400048070ff */
[----:B------:R-:W-:Y:S02]  /*251f0*/  F2FP.SATFINITE.E4M3.F32.PACK_AB_MERGE_C R15, R15, R14, RZ ;  /* 0x0000000e0f0f723e */ /* 0x000fe400048070ff */
[----:B------:R-:W-:Y:S02]  /*25200*/  F2FP.SATFINITE.E4M3.F32.PACK_AB_MERGE_C R47, R47, R46, RZ ;  /* 0x0000002e2f2f723e */ /* 0x000fe400048070ff */
[----:B------:R-:W-:-:S02]  /*25210*/  F2FP.SATFINITE.E4M3.F32.PACK_AB_MERGE_C R17, R17, R16, RZ ;  /* 0x000000101111723e */ /* 0x000fc400048070ff */
[----:B------:R-:W-:Y:S02]  /*25220*/  F2FP.SATFINITE.E4M3.F32.PACK_AB_MERGE_C R49, R49, R48, RZ ;  /* 0x000000303131723e */ /* 0x000fe400048070ff */
[----:B------:R-:W-:Y:S02]  /*25230*/  F2FP.SATFINITE.E4M3.F32.PACK_AB_MERGE_C R19, R19, R18, RZ ;  /* 0x000000121313723e */ /* 0x000fe400048070ff */
        /* <DEDUP_REMOVED lines=13> */
[----:B------:R-:W-:Y:S02]  /*25310*/  PRMT R16, R31, 0x9910, RZ ;  /* 0x000099101f107816 */ /* 0x000fe400000000ff */
[----:B------:R-:W-:Y:S02]  /*25320*/  F2FP.SATFINITE.E4M3.F32.PACK_AB_MERGE_C R33, R33, R32, RZ ;  /* 0x000000202121723e */ /* 0x000fe400048070ff */
[----:B------:R-:W-:-:S02]  /*25330*/  F2FP.SATFINITE.E4M3.F32.PACK_AB_MERGE_C R65, R65, R64, RZ ;  /* 0x000000404141723e */ /* 0x000fc400048070ff */
[----:B------:R-:W-:Y:S02]  /*25340*/  F2FP.SATFINITE.E4M3.F32.PACK_AB_MERGE_C R35, R35, R34, RZ ;  /* 0x000000222323723e */ /* 0x000fe400048070ff */
[----:B------:R-:W-:Y:S02]  /*25350*/  F2FP.SATFINITE.E4M3.F32.PACK_AB_MERGE_C R67, R67, R66, RZ ;  /* 0x000000424343723e */ /* 0x000fe400048070ff */
[----:B--2---:R-:W-:Y:S02]  /*25360*/  ISETP.LT.AND P1, PT, R92, UR14, !P0 ;  /* 0x0000000e5c007c0c */ /* 0x004fe4000c721270 */
[C---:B---3--:R-:W-:Y:S02]  /*25370*/  ISETP.LT.AND P2, PT, R90.reuse, UR14, !P2 ;  /* 0x0000000e5a007c0c */ /* 0x048fe4000d741270 */
[----:B------:R-:W-:-:S11]  /*25380*/  ISETP.LT.AND P0, PT, R90, UR14, !P0 ;  /* 0x0000000e5a007c0c */ /* 0x000fd6000c701270 */
[----:B------:R0:W-:Y:S01]  /*25390*/  @P2 STG.E.U8 desc[UR20][R70.64], R37 ;  /* 0x0000002546002986 */ /* 0x0001e2000c101114 */
[----:B------:R-:W-:Y:S02]  /*253a0*/  ISETP.LT.AND P2, PT, R92, UR14, !P6 ;  /* 0x0000000e5c007c0c */ /* 0x000fe4000f741270 */
[----:B------:R-:W-:Y:S01]  /*253b0*/  ISETP.LT.AND P6, PT, R90, UR14, !P6 ;  /* 0x0000000e5a007c0c */ /* 0x000fe2000f7c1270 */
[----:B------:R-:W-:Y:S01]  /*253c0*/  @P1 STG.E.U8 desc[UR20][R72.64], R91 ;  /* 0x0000005b48001986 */ /* 0x000fe2000c101114 */
[----:B------:R-:W-:-:S03]  /*253d0*/  ISETP.GE.AND P1, PT, R36, UR15, PT ;  /* 0x0000000f24007c0c */ /* 0x000fc6000bf26270 */
[----:B------:R2:W-:Y:S01]  /*253e0*/  @P0 STG.E.U8 desc[UR20][R74.64], R5 ;  /* 0x000000054a000986 */ /* 0x0005e2000c101114 */
[----:B------:R-:W-:Y:S02]  /*253f0*/  IADD3 R2, P0, PT, R88, R87, RZ ;  /* 0x0000005758027210 */ /* 0x000fe40007f1e0ff */
[----:B0-----:R-:W-:-:S03]  /*25400*/  PRMT R37, R39, 0x9910, RZ ;  /* 0x0000991027257816 */ /* 0x001fc600000000ff */
[----:B------:R-:W-:Y:S01]  /*25410*/  @P2 STG.E.U8 desc[UR20][R76.64], R7 ;  /* 0x000000074c002986 */ /* 0x000fe2000c101114 */
[----:B------:R-:W-:Y:S01]  /*25420*/  ISETP.LT.AND P2, PT, R92, UR14, !P3 ;  /* 0x0000000e5c007c0c */ /* 0x000fe2000df41270 */
[----:B------:R-:W-:Y:S01]  /*25430*/  IMAD.X R3, R89, 0x1, R69, P0 ;  /* 0x0000000159037824 */ /* 0x000fe200000e0645 */
[----:B------:R-:W-:Y:S01]  /*25440*/  ISETP.GE.AND P0, PT, R4, UR15, PT ;  /* 0x0000000f04007c0c */ /* 0x000fe2000bf06270 */
[----:B------:R-:W-:Y:S01]  /*25450*/  IMAD.MOV.U32 R4, RZ, RZ, R6 ;  /* 0x000000ffff047224 */ /* 0x000fe200078e0006 */
[----:B------:R0:W-:Y:S01]  /*25460*/  @P6 STG.E.U8 desc[UR20][R78.64], R39 ;  /* 0x000000274e006986 */ /* 0x0001e2000c101114 */
[----:B------:R-:W-:Y:S02]  /*25470*/  ISETP.LT.AND P3, PT, R90, UR14, !P3 ;  /* 0x0000000e5a007c0c */ /* 0x000fe4000df61270 */
[----:B------:R-:W-:Y:S02]  /*25480*/  ISETP.LT.AND P6, PT, R92, UR14, !P4 ;  /* 0x0000000e5c007c0c */ /* 0x000fe4000e7c1270 */
[----:B--2---:R-:W-:Y:S01]  /*25490*/  SHF.R.S32.HI R5, RZ, 0x8, R4 ;  /* 0x00000008ff057819 */ /* 0x004fe20000011404 */
[----:B------:R-:W-:Y:S01]  /*254a0*/  VIADD R4, R68, 0x8 ;  /* 0x0000000844047836 */ /* 0x000fe20000000000 */
[----:B------:R-:W-:-:S02]  /*254b0*/  SHF.R.S32.HI R37, RZ, 0x8, R37 ;  /* 0x00000008ff257819 */ /* 0x000fc40000011425 */
[----:B------:R-:W-:Y:S01]  /*254c0*/  ISETP.LT.AND P4, PT, R90, UR14, !P4 ;  /* 0x0000000e5a007c0c */ /* 0x000fe2000e781270 */
[----:B------:R2:W-:Y:S01]  /*254d0*/  @P2 STG.E.U8 desc[UR20][R80.64], R5 ;  /* 0x0000000550002986 */ /* 0x0005e2000c101114 */
[----:B------:R-:W-:Y:S01]  /*254e0*/  ISETP.GE.AND P2, PT, R4, UR15, PT ;  /* 0x0000000f04007c0c */ /* 0x000fe2000bf46270 */
[----:B------:R-:W-:Y:S02]  /*254f0*/  VIADD R4, R88, UR5 ;  /* 0x0000000558047c36 */ /* 0x000fe40008000000 */
[----:B------:R3:W-:Y:S01]  /*25500*/  @P3 STG.E.U8 desc[UR20][R82.64], R37 ;  /* 0x0000002552003986 */ /* 0x0007e2000c101114 */
[----:B0-----:R-:W-:Y:S02]  /*25510*/  VIADD R39, R68, 0x9 ;  /* 0x0000000944277836 */ /* 0x001fe40000000000 */
[----:B------:R-:W-:Y:S01]  /*25520*/  SHF.R.S32.HI R8, RZ, 0x1f, R4 ;  /* 0x0000001fff087819 */ /* 0x000fe20000011404 */
[----:B------:R0:W-:Y:S01]  /*25530*/  @P6 STG.E.U8 desc[UR20][R84.64], R9 ;  /* 0x0000000954006986 */ /* 0x0001e2000c101114 */
[CC--:B------:R-:W-:Y:S01]  /*25540*/  IADD3 R6, P3, PT, R4.reuse, R0.reuse, RZ ;  /* 0x0000000004067210 */ /* 0x0c0fe20007f7e0ff */
[C---:B------:R-:W-:Y:S01]  /*25550*/  VIADD R36, R4.reuse, UR5 ;  /* 0x0000000504247c36 */ /* 0x040fe20008000000 */
[----:B------:R-:W-:Y:S01]  /*25560*/  IADD3 R4, P6, PT, R4, R87, RZ ;  /* 0x0000005704047210 */ /* 0x000fe20007fde0ff */
[----:B------:R4:W-:Y:S01]  /*25570*/  @P4 STG.E.U8 desc[UR20][R2.64], R41 ;  /* 0x0000002902004986 */ /* 0x0009e2000c101114 */
[----:B------:R-:W-:Y:S01]  /*25580*/  ISETP.LT.AND P4, PT, R92, UR14, !P5 ;  /* 0x0000000e5c007c0c */ /* 0x000fe2000ef81270 */
[C---:B------:R-:W-:Y:S01]  /*25590*/  IMAD.X R7, R8.reuse, 0x1, R86, P3 ;  /* 0x0000000108077824 */ /* 0x040fe200018e0656 */
[----:B------:R-:W-:Y:S01]  /*255a0*/  SHF.R.S32.HI R38, RZ, 0x1f, R36 ;  /* 0x0000001fff267819 */ /* 0x000fe20000011424 */
[----:B--2---:R-:W-:Y:S01]  /*255b0*/  IMAD.X R5, R8, 0x1, R69, P6 ;  /* 0x0000000108057824 */ /* 0x004fe200030e0645 */
[----:B------:R-:W-:-:S02]  /*255c0*/  IADD3 R8, P3, PT, R36, R0, RZ ;  /* 0x0000000024087210 */ /* 0x000fc40007f7e0ff */
[----:B---3--:R-:W-:Y:S02]  /*255d0*/  PRMT R37, R9, 0x9910, RZ ;  /* 0x0000991009257816 */ /* 0x008fe400000000ff */
[----:B------:R-:W-:Y:S01]  /*255e0*/  ISETP.LT.AND P5, PT, R90, UR14, !P5 ;  /* 0x0000000e5a007c0c */ /* 0x000fe2000efa1270 */
[----:B0-----:R-:W-:Y:S01]  /*255f0*/  IMAD.X R9, R38, 0x1, R86, P3 ;  /* 0x0000000126097824 */ /* 0x001fe200018e0656 */
[----:B------:R-:W-:Y:S01]  /*25600*/  ISETP.LT.AND P6, PT, R92, UR14, !P1 ;  /* 0x0000000e5c007c0c */ /* 0x000fe2000cfc1270 */
[----:B----4-:R-:W-:Y:S01]  /*25610*/  VIADD R2, R68, 0xa ;  /* 0x0000000a44027836 */ /* 0x010fe20000000000 */
[----:B------:R-:W-:Y:S02]  /*25620*/  PRMT R41, R41, 0x9910, RZ ;  /* 0x0000991029297816 */ /* 0x000fe400000000ff */
[----:B------:R-:W-:Y:S02]  /*25630*/  ISETP.GE.AND P3, PT, R39, UR15, PT ;  /* 0x0000000f27007c0c */ /* 0x000fe4000bf66270 */
[----:B------:R-:W-:Y:S01]  /*25640*/  SHF.R.S32.HI R37, RZ, 0x8, R37 ;  /* 0x00000008ff257819 */ /* 0x000fe20000011425 */
[----:B------:R-:W-:Y:S01]  /*25650*/  IMAD.MOV.U32 R39, RZ, RZ, R41 ;  /* 0x000000ffff277224 */ /* 0x000fe200078e0029 */
[----:B------:R-:W-:-:S03]  /*25660*/  ISETP.LT.AND P1, PT, R90, UR14, !P1 ;  /* 0x0000000e5a007c0c */ /* 0x000fc6000cf21270 */
[----:B------:R0:W-:Y:S01]  /*25670*/  @P4 STG.E.U8 desc[UR20][R6.64], R37 ;  /* 0x0000002506004986 */ /* 0x0001e2000c101114 */
[----:B------:R-:W-:Y:S02]  /*25680*/  SHF.R.S32.HI R39, RZ, 0x8, R39 ;  /* 0x00000008ff277819 */ /* 0x000fe40000011427 */
[----:B------:R-:W-:-:S03]  /*25690*/  ISETP.GE.AND P4, PT, R2, UR15, PT ;  /* 0x0000000f02007c0c */ /* 0x000fc6000bf86270 */
[----:B------:R-:W-:Y:S01]  /*256a0*/  @P5 STG.E.U8 desc[UR20][R4.64], R39 ;  /* 0x0000002704005986 */ /* 0x000fe2000c101114 */
[----:B------:R-:W-:Y:S02]  /*256b0*/  ISETP.LT.AND P5, PT, R92, UR14, !P0 ;  /* 0x0000000e5c007c0c */ /* 0x000fe4000c7a1270 */
[----:B------:R-:W-:Y:S01]  /*256c0*/  ISETP.LT.AND P0, PT, R90, UR14, !P0 ;  /* 0x0000000e5a007c0c */ /* 0x000fe2000c701270 */
[----:B------:R2:W-:Y:S01]  /*256d0*/  @P6 STG.E.U8 desc[UR20][R8.64], R11 ;  /* 0x0000000b08006986 */ /* 0x0005e2000c101114 */
[C---:B------:R-:W-:Y:S01]  /*256e0*/  IADD3 R2, P6, PT, R36.reuse, R87, RZ ;  /* 0x0000005724027210 */ /* 0x040fe20007fde0ff */
[----:B------:R-:W-:-:S04]  /*256f0*/  VIADD R36, R36, UR5 ;  /* 0x0000000524247c36 */ /* 0x000fc80008000000 */
[----:B------:R-:W-:Y:S01]  /*25700*/  IMAD.X R3, R38, 0x1, R69, P6 ;  /* 0x0000000126037824 */ /* 0x000fe200030e0645 */
[----:B0-----:R-:W-:Y:S01]  /*25710*/  SHF.R.S32.HI R37, RZ, 0x1f, R36 ;  /* 0x0000001fff257819 */ /* 0x001fe20000011424 */
[----:B------:R-:W-:Y:S01]  /*25720*/  VIADD R38, R68, 0xb ;  /* 0x0000000b44267836 */ /* 0x000fe20000000000 */
[C---:B------:R-:W-:Y:S02]  /*25730*/  IADD3 R6, P6, PT, R36.reuse, R0, RZ ;  /* 0x0000000024067210 */ /* 0x040fe40007fde0ff */
[----:B------:R0:W-:Y:S01]  /*25740*/  @P1 STG.E.U8 desc[UR20][R2.64], R43 ;  /* 0x0000002b02001986 */ /* 0x0001e2000c101114 */
[----:B--2---:R-:W-:Y:S01]  /*25750*/  SHF.R.S32.HI R9, RZ, 0x8, R10 ;  /* 0x00000008ff097819 */ /* 0x004fe2000001140a */
[C---:B------:R-:W-:Y:S01]  /*25760*/  VIADD R8, R36.reuse, UR5 ;  /* 0x0000000524087c36 */ /* 0x040fe20008000000 */
[----:B------:R-:W-:Y:S01]  /*25770*/  PRMT R11, R43, 0x9910, RZ ;  /* 0x000099102b0b7816 */ /* 0x000fe200000000ff */
[----:B------:R-:W-:Y:S01]  /*25780*/  IMAD.X R7, R37, 0x1, R86, P6 ;  /* 0x0000000125077824 */ /* 0x000fe200030e0656 */
[----:B------:R-:W-:-:S02]  /*25790*/  IADD3 R4, P6, PT, R36, R87, RZ ;  /* 0x0000005724047210 */ /* 0x000fc40007fde0ff */
[----:B------:R-:W-:Y:S02]  /*257a0*/  SHF.R.S32.HI R10, RZ, 0x1f, R8 ;  /* 0x0000001fff0a7819 */ /* 0x000fe40000011408 */
[----:B------:R2:W-:Y:S01]  /*257b0*/  @P5 STG.E.U8 desc[UR20][R6.64], R9 ;  /* 0x0000000906005986 */ /* 0x0005e2000c101114 */
[----:B------:R-:W-:Y:S01]  /*257c0*/  ISETP.LT.AND P5, PT, R92, UR14, !P2 ;  /* 0x0000000e5c007c0c */ /* 0x000fe2000d7a1270 */
[----:B------:R-:W-:Y:S01]  /*257d0*/  IMAD.X R5, R37, 0x1, R69, P6 ;  /* 0x0000000125057824 */ /* 0x000fe200030e0645 */
[----:B0-----:R-:W-:Y:S02]  /*257e0*/  IADD3 R2, P6, PT, R8, R0, RZ ;  /* 0x0000000008027210 */ /* 0x001fe40007fde0ff */
[----:B------:R-:W-:Y:S02]  /*257f0*/  SHF.R.S32.HI R11, RZ, 0x8, R11 ;  /* 0x00000008ff0b7819 */ /* 0x000fe4000001140b */
[----:B------:R-:W-:Y:S01]  /*25800*/  ISETP.LT.AND P2, PT, R90, UR14, !P2 ;  /* 0x0000000e5a007c0c */ /* 0x000fe2000d741270 */
[----:B------:R-:W-:Y:S01]  /*25810*/  IMAD.X R3, R10, 0x1, R86, P6 ;  /* 0x000000010a037824 */ /* 0x000fe200030e0656 */
[----:B------:R-:W-:Y:S01]  /*25820*/  ISETP.GE.AND P1, PT, R38, UR15, PT ;  /* 0x0000000f26007c0c */ /* 0x000fe2000bf26270 */
[----:B------:R0:W-:Y:S01]  /*25830*/  @P0 STG.E.U8 desc[UR20][R4.64], R11 ;  /* 0x0000000b04000986 */ /* 0x0001e2000c101114 */
[----:B--2---:R-:W-:Y:S01]  /*25840*/  VIADD R6, R68, 0xc ;  /* 0x0000000c44067836 */ /* 0x004fe20000000000 */
[----:B------:R-:W-:-:S02]  /*25850*/  PRMT R9, R13, 0x9910, RZ ;  /* 0x000099100d097816 */ /* 0x000fc400000000ff */
[----:B------:R2:W-:Y:S01]  /*25860*/  @P5 STG.E.U8 desc[UR20][R2.64], R13 ;  /* 0x0000000d02005986 */ /* 0x0005e2000c101114 */
[----:B------:R-:W-:Y:S02]  /*25870*/  ISETP.LT.AND P5, PT, R92, UR14, !P3 ;  /* 0x0000000e5c007c0c */ /* 0x000fe4000dfa1270 */
[----:B------:R-:W-:Y:S02]  /*25880*/  ISETP.GE.AND P0, PT, R6, UR15, PT ;  /* 0x0000000f06007c0c */ /* 0x000fe4000bf06270 */
[C---:B------:R-:W-:Y:S01]  /*25890*/  IADD3 R6, P6, PT, R8.reuse, R87, RZ ;  /* 0x0000005708067210 */ /* 0x040fe20007fde0ff */
[----:B------:R-:W-:Y:S01]  /*258a0*/  VIADD R8, R8, UR5 ;  /* 0x0000000508087c36 */ /* 0x000fe20008000000 */
[----:B------:R-:W-:Y:S02]  /*258b0*/  SHF.R.S32.HI R9, RZ, 0x8, R9 ;  /* 0x00000008ff097819 */ /* 0x000fe40000011409 */
[----:B------:R-:W-:Y:S01]  /*258c0*/  ISETP.LT.AND P3, PT, R90, UR14, !P3 ;  /* 0x0000000e5a007c0c */ /* 0x000fe2000df61270 */
[----:B------:R-:W-:Y:S01]  /*258d0*/  IMAD.X R7, R10, 0x1, R69, P6 ;  /* 0x000000010a077824 */ /* 0x000fe200030e0645 */
[----:B------:R-:W-:-:S02]  /*258e0*/  SHF.R.S32.HI R10, RZ, 0x1f, R8 ;  /* 0x0000001fff0a7819 */ /* 0x000fc40000011408 */
[----:B0-----:R-:W-:Y:S02]  /*258f0*/  IADD3 R4, P6, PT, R8, R0, RZ ;  /* 0x0000000008047210 */ /* 0x001fe40007fde0ff */
[----:B------:R0:W-:Y:S01]  /*25900*/  @P2 STG.E.U8 desc[UR20][R6.64], R45 ;  /* 0x0000002d06002986 */ /* 0x0001e2000c101114 */
[----:B------:R-:W-:Y:S02]  /*25910*/  PRMT R11, R45, 0x9910, RZ ;  /* 0x000099102d0b7816 */ /* 0x000fe400000000ff */
[----:B------:R-:W-:Y:S01]  /*25920*/  IMAD.X R5, R10, 0x1, R86, P6 ;  /* 0x000000010a057824 */ /* 0x000fe200030e0656 */
[C---:B--2---:R-:W-:Y:S01]  /*25930*/  IADD3 R2, P6, PT, R8.reuse, R87, RZ ;  /* 0x0000005708027210 */ /* 0x044fe20007fde0ff */
[----:B------:R-:W-:Y:S01]  /*25940*/  VIADD R8, R8, UR5 ;  /* 0x0000000508087c36 */ /* 0x000fe20008000000 */
[----:B------:R-:W-:Y:S02]  /*25950*/  SHF.R.S32.HI R11, RZ, 0x8, R11 ;  /* 0x00000008ff0b7819 */ /* 0x000fe4000001140b */
[----:B------:R2:W-:Y:S01]  /*25960*/  @P5 STG.E.U8 desc[UR20][R4.64], R9 ;  /* 0x0000000904005986 */ /* 0x0005e2000c101114 */
[----:B------:R-:W-:Y:S01]  /*25970*/  ISETP.LT.AND P5, PT, R92, UR14, !P4 ;  /* 0x0000000e5c007c0c */ /* 0x000fe2000e7a1270 */
[----:B------:R-:W-:Y:S01]  /*25980*/  IMAD.X R3, R10, 0x1, R69, P6 ;  /* 0x000000010a037824 */ /* 0x000fe200030e0645 */
[----:B------:R-:W-:-:S02]  /*25990*/  SHF.R.S32.HI R10, RZ, 0x1f, R8 ;  /* 0x0000001fff0a7819 */ /* 0x000fc40000011408 */
[----:B0-----:R-:W-:Y:S02]  /*259a0*/  IADD3 R6, P6, PT, R8, R0, RZ ;  /* 0x0000000008067210 */ /* 0x001fe40007fde0ff */
[----:B------:R0:W-:Y:S01]  /*259b0*/  @P3 STG.E.U8 desc[UR20][R2.64], R11 ;  /* 0x0000000b02003986 */ /* 0x0001e2000c101114 */
[----:B------:R-:W-:Y:S02]  /*259c0*/  ISETP.LT.AND P4, PT, R90, UR14, !P4 ;  /* 0x0000000e5a007c0c */ /* 0x000fe4000e781270 */
[----:B------:R-:W-:Y:S01]  /*259d0*/  IMAD.X R7, R10, 0x1, R86, P6 ;  /* 0x000000010a077824 */ /* 0x000fe200030e0656 */
[----:B------:R-:W-:Y:S01]  /*259e0*/  ISETP.GE.AND P2, PT, R12, UR15, PT ;  /* 0x0000000f0c007c0c */ /* 0x000fe2000bf46270 */
[----:B------:R-:W-:Y:S01]  /*259f0*/  VIADD R12, R68, 0xe ;  /* 0x0000000e440c7836 */ /* 0x000fe20000000000 */
[C---:B--2---:R-:W-:Y:S01]  /*25a00*/  IADD3 R4, P6, PT, R8.reuse, R87, RZ ;  /* 0x0000005708047210 */ /* 0x044fe20007fde0ff */
[----:B------:R-:W-:Y:S01]  /*25a10*/  VIADD R8, R8, UR5 ;  /* 0x0000000508087c36 */ /* 0x000fe20008000000 */
[----:B------:R2:W-:Y:S01]  /*25a20*/  @P5 STG.E.U8 desc[UR20][R6.64], R15 ;  /* 0x0000000f06005986 */ /* 0x0005e2000c101114 */
[----:B------:R-:W-:-:S02]  /*25a30*/  ISETP.LT.AND P5, PT, R92, UR14, !P1 ;  /* 0x0000000e5c007c0c */ /* 0x000fc4000cfa1270 */
[----:B------:R-:W-:Y:S01]  /*25a40*/  IMAD.X R5, R10, 0x1, R69, P6 ;  /* 0x000000010a057824 */ /* 0x000fe200030e0645 */
[----:B------:R-:W-:Y:S02]  /*25a50*/  SHF.R.S32.HI R10, RZ, 0x1f, R8 ;  /* 0x0000001fff0a7819 */ /* 0x000fe40000011408 */
[----:B0-----:R-:W-:Y:S02]  /*25a60*/  IADD3 R2, P6, PT, R8, R0, RZ ;  /* 0x0000000008027210 */ /* 0x001fe40007fde0ff */
[----:B------:R-:W-:Y:S01]  /*25a70*/  PRMT R9, R15, 0x9910, RZ ;  /* 0x000099100f097816 */ /* 0x000fe200000000ff */
[----:B------:R0:W-:Y:S01]  /*25a80*/  @P4 STG.E.U8 desc[UR20][R4.64], R47 ;  /* 0x0000002f04004986 */ /* 0x0001e2000c101114 */
[----:B------:R-:W-:Y:S01]  /*25a90*/  ISETP.LT.AND P1, PT, R90, UR14, !P1 ;  /* 0x0000000e5a007c0c */ /* 0x000fe2000cf21270 */
[----:B------:R-:W-:Y:S01]  /*25aa0*/  IMAD.X R3, R10, 0x1, R86, P6 ;  /* 0x000000010a037824 */ /* 0x000fe200030e0656 */
[----:B------:R-:W-:Y:S01]  /*25ab0*/  SHF.R.S32.HI R9, RZ, 0x8, R9 ;  /* 0x00000008ff097819 */ /* 0x000fe20000011409 */
[----:B--2---:R-:W-:Y:S01]  /*25ac0*/  VIADD R15, R68, 0x1e ;  /* 0x0000001e440f7836 */ /* 0x004fe20000000000 */
[C---:B------:R-:W-:Y:S01]  /*25ad0*/  IADD3 R6, P6, PT, R8.reuse, R87, RZ ;  /* 0x0000005708067210 */ /* 0x040fe20007fde0ff */
[----:B------:R-:W-:Y:S01]  /*25ae0*/  VIADD R8, R8, UR5 ;  /* 0x0000000508087c36 */ /* 0x000fe20008000000 */
[----:B------:R-:W-:Y:S01]  /*25af0*/  PRMT R11, R47, 0x9910, RZ ;  /* 0x000099102f0b7816 */ /* 0x000fe200000000ff */
[----:B------:R2:W-:Y:S01]  /*25b00*/  @P5 STG.E.U8 desc[UR20][R2.64], R9 ;  /* 0x0000000902005986 */ /* 0x0005e2000c101114 */
[----:B------:R-:W-:Y:S01]  /*25b10*/  ISETP.LT.AND P5, PT, R92, UR14, !P0 ;  /* 0x0000000e5c007c0c */ /* 0x000fe2000c7a1270 */
[----:B------:R-:W-:Y:S01]  /*25b20*/  IMAD.X R7, R10, 0x1, R69, P6 ;  /* 0x000000010a077824 */ /* 0x000fe200030e0645 */
[----:B------:R-:W-:-:S02]  /*25b30*/  SHF.R.S32.HI R10, RZ, 0x1f, R8 ;  /* 0x0000001fff0a7819 */ /* 0x000fc40000011408 */
[----:B0-----:R-:W-:Y:S02]  /*25b40*/  IADD3 R4, P6, PT, R8, R0, RZ ;  /* 0x0000000008047210 */ /* 0x001fe40007fde0ff */
[----:B------:R-:W-:Y:S02]  /*25b50*/  SHF.R.S32.HI R11, RZ, 0x8, R11 ;  /* 0x00000008ff0b7819 */ /* 0x000fe4000001140b */
[----:B------:R-:W-:Y:S01]  /*25b60*/  ISETP.LT.AND P0, PT, R90, UR14, !P0 ;  /* 0x0000000e5a007c0c */ /* 0x000fe2000c701270 */
[----:B------:R-:W-:Y:S01]  /*25b70*/  IMAD.X R5, R10, 0x1, R86, P6 ;  /* 0x000000010a057824 */ /* 0x000fe200030e0656 */
[----:B------:R-:W-:Y:S01]  /*25b80*/  ISETP.GE.AND P3, PT, R12, UR15, PT ;  /* 0x0000000f0c007c0c */ /* 0x000fe2000bf66270 */
[----:B------:R0:W-:Y:S01]  /*25b90*/  @P1 STG.E.U8 desc[UR20][R6.64], R11 ;  /* 0x0000000b06001986 */ /* 0x0001e2000c101114 */
[C---:B--2---:R-:W-:Y:S01]  /*25ba0*/  IADD3 R2, P6, PT, R8.reuse, R87, RZ ;  /* 0x0000005708027210 */ /* 0x044fe20007fde0ff */
[----:B------:R-:W-:Y:S01]  /*25bb0*/  VIADD R8, R8, UR5 ;  /* 0x0000000508087c36 */ /* 0x000fe20008000000 */
[----:B------:R-:W-:Y:S01]  /*25bc0*/  PRMT R9, R17, 0x9910, RZ ;  /* 0x0000991011097816 */ /* 0x000fe200000000ff */
[----:B------:R2:W-:Y:S01]  /*25bd0*/  @P5 STG.E.U8 desc[UR20][R4.64], R17 ;  /* 0x0000001104005986 */ /* 0x0005e2000c101114 */
[----:B------:R-:W-:Y:S01]  /*25be0*/  ISETP.LT.AND P5, PT, R92, UR14, !P2 ;  /* 0x0000000e5c007c0c */ /* 0x000fe2000d7a1270 */
[----:B------:R-:W-:Y:S01]  /*25bf0*/  IMAD.X R3, R10, 0x1, R69, P6 ;  /* 0x000000010a037824 */ /* 0x000fe200030e0645 */
[----:B------:R-:W-:Y:S01]  /*25c00*/  SHF.R.S32.HI R10, RZ, 0x1f, R8 ;  /* 0x0000001fff0a7819 */ /* 0x000fe20000011408 */
[----:B------:R-:W-:Y:S01]  /*25c10*/  VIADD R12, R68, 0xf ;  /* 0x0000000f440c7836 */ /* 0x000fe20000000000 */
[----:B------:R-:W-:-:S02]  /*25c20*/  SHF.R.S32.HI R9, RZ, 0x8, R9 ;  /* 0x00000008ff097819 */ /* 0x000fc40000011409 */
[----:B------:R3:W-:Y:S01]  /*25c30*/  @P0 STG.E.U8 desc[UR20][R2.64], R49 ;  /* 0x0000003102000986 */ /* 0x0007e2000c101114 */
[----:B0-----:R-:W-:Y:S02]  /*25c40*/  IADD3 R6, P6, PT, R8, R0, RZ ;  /* 0x0000000008067210 */ /* 0x001fe40007fde0ff */
[----:B------:R-:W-:Y:S02]  /*25c50*/  ISETP.LT.AND P2, PT, R90, UR14, !P2 ;  /* 0x0000000e5a007c0c */ /* 0x000fe4000d741270 */
[----:B------:R-:W-:Y:S01]  /*25c60*/  PRMT R11, R49, 0x9910, RZ ;  /* 0x00009910310b7816 */ /* 0x000fe200000000ff */
        /* <DEDUP_REMOVED lines=8> */
[----:B---3--:R-:W-:Y:S02]  /*25cf0*/  IADD3 R2, P6, PT, R8, R0, RZ ;  /* 0x0000000008027210 */ /* 0x008fe40007fde0ff */
[----:B------:R-:W-:Y:S01]  /*25d00*/  ISETP.GE.AND P4, PT, R12, UR15, PT ;  /* 0x0000000f0c007c0c */ /* 0x000fe2000bf86270 */
[----:B------:R2:W-:Y:S01]  /*25d10*/  @P2 STG.E.U8 desc[UR20][R4.64], R11 ;  /* 0x0000000b04002986 */ /* 0x0005e2000c101114 */
[----:B------:R-:W-:Y:S01]  /*25d20*/  ISETP.LT.AND P3, PT, R90, UR14, !P3 ;  /* 0x0000000e5a007c0c */ /* 0x000fe2000df61270 */
[----:B------:R-:W-:Y:S01]  /*25d30*/  IMAD.X R3, R10, 0x1, R86, P6 ;  /* 0x000000010a037824 */ /* 0x000fe200030e0656 */
[----:B------:R-:W-:Y:S01]  /*25d40*/  PRMT R13, R61, 0x9910, RZ ;  /* 0x000099103d0d7816 */ /* 0x000fe200000000ff */
[----:B------:R-:W-:Y:S01]  /*25d50*/  VIADD R12, R68, 0x10 ;  /* 0x00000010440c7836 */ /* 0x000fe20000000000 */
[C---:B0-----:R-:W-:Y:S01]  /*25d60*/  IADD3 R6, P6, PT, R8.reuse, R87, RZ ;  /* 0x0000005708067210 */ /* 0x041fe20007fde0ff */
[----:B------:R-:W-:Y:S01]  /*25d70*/  VIADD R8, R8, UR5 ;  /* 0x0000000508087c36 */ /* 0x000fe20008000000 */
[----:B------:R0:W-:Y:S01]  /*25d80*/  @P5 STG.E.U8 desc[UR20][R2.64], R19 ;  /* 0x0000001302005986 */ /* 0x0001e2000c101114 */
[----:B------:R-:W-:-:S02]  /*25d90*/  ISETP.LT.AND P5, PT, R92, UR14, !P4 ;  /* 0x0000000e5c007c0c */ /* 0x000fc4000e7a1270 */
[----:B------:R-:W-:Y:S01]  /*25da0*/  IMAD.X R7, R10, 0x1, R69, P6 ;  /* 0x000000010a077824 */ /* 0x000fe200030e0645 */
[----:B------:R-:W-:Y:S02]  /*25db0*/  SHF.R.S32.HI R10, RZ, 0x1f, R8 ;  /* 0x0000001fff0a7819 */ /* 0x000fe40000011408 */
[----:B--2---:R-:W-:Y:S02]  /*25dc0*/  IADD3 R4, P6, PT, R8, R0, RZ ;  /* 0x0000000008047210 */ /* 0x004fe40007fde0ff */
[----:B------:R-:W-:Y:S01]  /*25dd0*/  PRMT R9, R19, 0x9910, RZ ;  /* 0x0000991013097816 */ /* 0x000fe200000000ff */
[----:B------:R2:W-:Y:S01]  /*25de0*/  @P3 STG.E.U8 desc[UR20][R6.64], R51 ;  /* 0x0000003306003986 */ /* 0x0005e2000c101114 */
[----:B------:R-:W-:Y:S01]  /*25df0*/  ISETP.GE.AND P1, PT, R12, UR15, PT ;  /* 0x0000000f0c007c0c */ /* 0x000fe2000bf26270 */
[----:B------:R-:W-:Y:S01]  /*25e00*/  IMAD.X R5, R10, 0x1, R86, P6 ;  /* 0x000000010a057824 */ /* 0x000fe200030e0656 */
[----:B------:R-:W-:Y:S01]  /*25e10*/  SHF.R.S32.HI R9, RZ, 0x8, R9 ;  /* 0x00000008ff097819 */ /* 0x000fe20000011409 */
[----:B------:R-:W-:Y:S01]  /*25e20*/  VIADD R12, R68, 0x11 ;  /* 0x00000011440c7836 */ /* 0x000fe20000000000 */
[C---:B0-----:R-:W-:Y:S01]  /*25e30*/  IADD3 R2, P6, PT, R8.reuse, R87, RZ ;  /* 0x0000005708027210 */ /* 0x041fe20007fde0ff */
[----:B------:R-:W-:Y:S01]  /*25e40*/  VIADD R8, R8, UR5 ;  /* 0x0000000508087c36 */ /* 0x000fe20008000000 */
[----:B------:R-:W-:Y:S01]  /*25e50*/  ISETP.LT.AND P4, PT, R90, UR14, !P4 ;  /* 0x0000000e5a007c0c */ /* 0x000fe2000e781270 */
[----:B------:R0:W-:Y:S01]  /*25e60*/  @P5 STG.E.U8 desc[UR20][R4.64], R9 ;  /* 0x0000000904005986 */ /* 0x0001e2000c101114 */
[----:B------:R-:W-:Y:S01]  /*25e70*/  ISETP.LT.AND P5, PT, R92, UR14, !P1 ;  /* 0x0000000e5c007c0c */ /* 0x000fe2000cfa1270 */
[----:B------:R-:W-:Y:S01]  /*25e80*/  IMAD.X R3, R10, 0x1, R69, P6 ;  /* 0x000000010a037824 */ /* 0x000fe200030e0645 */
[----:B------:R-:W-:-:S02]  /*25e90*/  PRMT R11, R51, 0x9910, RZ ;  /* 0x00009910330b7816 */ /* 0x000fc400000000ff */
[----:B------:R-:W-:Y:S02]  /*25ea0*/  SHF.R.S32.HI R10, RZ, 0x1f, R8 ;  /* 0x0000001fff0a7819 */ /* 0x000fe40000011408 */
[----:B--2---:R-:W-:Y:S02]  /*25eb0*/  IADD3 R6, P6, PT, R8, R0, RZ ;  /* 0x0000000008067210 */ /* 0x004fe40007fde0ff */
[----:B------:R-:W-:Y:S02]  /*25ec0*/  SHF.R.S32.HI R11, RZ, 0x8, R11 ;  /* 0x00000008ff0b7819 */ /* 0x000fe4000001140b */
[----:B------:R-:W-:Y:S01]  /*25ed0*/  ISETP.GE.AND P0, PT, R12, UR15, PT ;  /* 0x0000000f0c007c0c */ /* 0x000fe2000bf06270 */
[----:B------:R-:W-:Y:S01]  /*25ee0*/  IMAD.X R7, R10, 0x1, R86, P6 ;  /* 0x000000010a077824 */ /* 0x000fe200030e0656 */
[C---:B0-----:R-:W-:Y:S01]  /*25ef0*/  IADD3 R4, P6, PT, R8.reuse, R87, RZ ;  /* 0x0000005708047210 */ /* 0x041fe20007fde0ff */
[----:B------:R0:W-:Y:S01]  /*25f00*/  @P4 STG.E.U8 desc[UR20][R2.64], R11 ;  /* 0x0000000b02004986 */ /* 0x0001e2000c101114 */
[----:B------:R-:W-:Y:S01]  /*25f10*/  VIADD R8, R8, UR5 ;  /* 0x0000000508087c36 */ /* 0x000fe20008000000 */
[----:B------:R-:W-:Y:S01]  /*25f20*/  ISETP.LT.AND P1, PT, R90, UR14, !P1 ;  /* 0x0000000e5a007c0c */ /* 0x000fe2000cf21270 */
[----:B------:R-:W-:Y:S01]  /*25f30*/  VIADD R12, R68, 0x12 ;  /* 0x00000012440c7836 */ /* 0x000fe20000000000 */
[----:B------:R2:W-:Y:S01]  /*25f40*/  @P5 STG.E.U8 desc[UR20][R6.64], R21 ;  /* 0x0000001506005986 */ /* 0x0005e2000c101114 */
[----:B------:R-:W-:Y:S01]  /*25f50*/  ISETP.LT.AND P5, PT, R92, UR14, !P0 ;  /* 0x0000000e5c007c0c */ /* 0x000fe2000c7a1270 */
[----:B------:R-:W-:Y:S01]  /*25f60*/  IMAD.X R5, R10, 0x1, R69, P6 ;  /* 0x000000010a057824 */ /* 0x000fe200030e0645 */
[----:B------:R-:W-:-:S02]  /*25f70*/  SHF.R.S32.HI R10, RZ, 0x1f, R8 ;  /* 0x0000001fff0a7819 */ /* 0x000fc40000011408 */
[----:B------:R-:W-:Y:S02]  /*25f80*/  PRMT R9, R21, 0x9910, RZ ;  /* 0x0000991015097816 */ /* 0x000fe400000000ff */
[----:B------:R-:W-:Y:S01]  /*25f90*/  ISETP.GE.AND P2, PT, R12, UR15, PT ;  /* 0x0000000f0c007c0c */ /* 0x000fe2000bf46270 */
[----:B------:R-:W-:Y:S01]  /*25fa0*/  VIADD R12, R68, 0x13 ;  /* 0x00000013440c7836 */ /* 0x000fe20000000000 */
[----:B0-----:R-:W-:Y:S02]  /*25fb0*/  IADD3 R2, P6, PT, R8, R0, RZ ;  /* 0x0000000008027210 */ /* 0x001fe40007fde0ff */
[----:B------:R-:W-:Y:S01]  /*25fc0*/  SHF.R.S32.HI R9, RZ, 0x8, R9 ;  /* 0x00000008ff097819 */ /* 0x000fe20000011409 */
[----:B------:R0:W-:Y:S01]  /*25fd0*/  @P1 STG.E.U8 desc[UR20][R4.64], R53 ;  /* 0x0000003504001986 */ /* 0x0001e2000c101114 */
[----:B------:R-:W-:Y:S01]  /*25fe0*/  ISETP.LT.AND P0, PT, R90, UR14, !P0 ;  /* 0x0000000e5a007c0c */ /* 0x000fe2000c701270 */
[----:B------:R-:W-:Y:S01]  /*25ff0*/  IMAD.X R3, R10, 0x1, R86, P6 ;  /* 0x000000010a037824 */ /* 0x000fe200030e0656 */
[C---:B--2---:R-:W-:Y:S01]  /*26000*/  IADD3 R6, P6, PT, R8.reuse, R87, RZ ;  /* 0x0000005708067210 */ /* 0x044fe20007fde0ff */
[----:B------:R-:W-:Y:S01]  /*26010*/  VIADD R8, R8, UR5 ;  /* 0x0000000508087c36 */ /* 0x000fe20008000000 */
[----:B------:R-:W-:-:S02]  /*26020*/  PRMT R11, R53, 0x9910, RZ ;  /* 0x00009910350b7816 */ /* 0x000fc400000000ff */
[----:B------:R2:W-:Y:S01]  /*26030*/  @P5 STG.E.U8 desc[UR20][R2.64], R9 ;  /* 0x0000000902005986 */ /* 0x0005e2000c101114 */
[----:B------:R-:W-:Y:S01]  /*26040*/  ISETP.LT.AND P5, PT, R92, UR14, !P2 ;  /* 0x0000000e5c007c0c */ /* 0x000fe2000d7a1270 */
[----:B------:R-:W-:Y:S01]  /*26050*/  IMAD.X R7, R10, 0x1, R69, P6 ;  /* 0x000000010a077824 */ /* 0x000fe200030e0645 */
[----:B------:R-:W-:Y:S02]  /*26060*/  SHF.R.S32.HI R10, RZ, 0x1f, R8 ;  /* 0x0000001fff0a7819 */ /* 0x000fe40000011408 */
[----:B0-----:R-:W-:Y:S02]  /*26070*/  IADD3 R4, P6, PT, R8, R0, RZ ;  /* 0x0000000008047210 */ /* 0x001fe40007fde0ff */
[----:B------:R-:W-:Y:S02]  /*26080*/  SHF.R.S32.HI R11, RZ, 0x8, R11 ;  /* 0x00000008ff0b7819 */ /* 0x000fe4000001140b */
[----:B------:R-:W-:Y:S01]  /*26090*/  ISETP.GE.AND P3, PT, R12, UR15, PT ;  /* 0x0000000f0c007c0c */ /* 0x000fe2000bf66270 */
[----:B------:R-:W-:Y:S01]  /*260a0*/  IMAD.X R5, R10, 0x1, R86, P6 ;  /* 0x000000010a057824 */ /* 0x000fe200030e0656 */
[----:B------:R-:W-:Y:S01]  /*260b0*/  ISETP.LT.AND P2, PT, R90, UR14, !P2 ;  /* 0x0000000e5a007c0c */ /* 0x000fe2000d741270 */
        /* <DEDUP_REMOVED lines=10> */
[----:B------:R-:W-:Y:S01]  /*26160*/  ISETP.LT.AND P3, PT, R90, UR14, !P3 ;  /* 0x0000000e5a007c0c */ /* 0x000fe2000df61270 */
[----:B------:R3:W-:Y:S01]  /*26170*/  @P2 STG.E.U8 desc[UR20][R2.64], R55 ;  /* 0x0000003702002986 */ /* 0x0007e2000c101114 */
[----:B0-----:R-:W-:Y:S02]  /*26180*/  IADD3 R6, P6, PT, R8, R0, RZ ;  /* 0x0000000008067210 */ /* 0x001fe40007fde0ff */
[----:B------:R-:W-:Y:S01]  /*26190*/  ISETP.GE.AND P4, PT, R12, UR15, PT ;  /* 0x0000000f0c007c0c */ /* 0x000fe2000bf86270 */
[----:B------:R-:W-:Y:S01]  /*261a0*/  VIADD R12, R68, 0x15 ;  /* 0x00000015440c7836 */ /* 0x000fe20000000000 */
[----:B------:R-:W-:Y:S01]  /*261b0*/  PRMT R11, R55, 0x9910, RZ ;  /* 0x00009910370b7816 */ /* 0x000fe200000000ff */
[----:B------:R-:W-:Y:S01]  /*261c0*/  IMAD.X R7, R10, 0x1, R86, P6 ;  /* 0x000000010a077824 */ /* 0x000fe200030e0656 */
[C---:B--2---:R-:W-:Y:S01]  /*261d0*/  IADD3 R4, P6, PT, R8.reuse, R87, RZ ;  /* 0x0000005708047210 */ /* 0x044fe20007fde0ff */
[----:B------:R-:W-:Y:S01]  /*261e0*/  VIADD R8, R8, UR5 ;  /* 0x0000000508087c36 */ /* 0x000fe20008000000 */
[----:B------:R-:W-:-:S02]  /*261f0*/  SHF.R.S32.HI R11, RZ, 0x8, R11 ;  /* 0x00000008ff0b7819 */ /* 0x000fc4000001140b */
[----:B------:R0:W-:Y:S01]  /*26200*/  @P5 STG.E.U8 desc[UR20][R6.64], R9 ;  /* 0x0000000906005986 */ /* 0x0001e2000c101114 */
[----:B------:R-:W-:Y:S01]  /*26210*/  ISETP.LT.AND P5, PT, R92, UR14, !P4 ;  /* 0x0000000e5c007c0c */ /* 0x000fe2000e7a1270 */
[----:B------:R-:W-:Y:S01]  /*26220*/  IMAD.X R5, R10, 0x1, R69, P6 ;  /* 0x000000010a057824 */ /* 0x000fe200030e0645 */
[----:B------:R-:W-:Y:S02]  /*26230*/  SHF.R.S32.HI R10, RZ, 0x1f, R8 ;  /* 0x0000001fff0a7819 */ /* 0x000fe40000011408 */
[----:B---3--:R-:W-:Y:S02]  /*26240*/  IADD3 R2, P6, PT, R8, R0, RZ ;  /* 0x0000000008027210 */ /* 0x008fe40007fde0ff */
[----:B------:R-:W-:Y:S01]  /*26250*/  ISETP.GE.AND P1, PT, R12, UR15, PT ;  /* 0x0000000f0c007c0c */ /* 0x000fe2000bf26270 */
[----:B------:R2:W-:Y:S01]  /*26260*/  @P3 STG.E.U8 desc[UR20][R4.64], R11 ;  /* 0x0000000b04003986 */ /* 0x0005e2000c101114 */
[----:B------:R-:W-:Y:S01]  /*26270*/  ISETP.LT.AND P4, PT, R90, UR14, !P4 ;  /* 0x0000000e5a007c0c */ /* 0x000fe2000e781270 */
[----:B------:R-:W-:Y:S01]  /*26280*/  IMAD.X R3, R10, 0x1, R86, P6 ;  /* 0x000000010a037824 */ /* 0x000fe200030e0656 */
[----:B------:R-:W-:Y:S01]  /*26290*/  SHF.R.S32.HI R13, RZ, 0x8, R13 ;  /* 0x00000008ff0d7819 */ /* 0x000fe2000001140d */
        /* <DEDUP_REMOVED lines=36> */
[----:B------:R-:W-:Y:S02]  /*264e0*/  ISETP.LT.AND P2, PT, R90, UR14, !P2 ;  /* 0x0000000e5a007c0c */ /* 0x000fe4000d741270 */
[----:B0-----:R-:W-:Y:S02]  /*264f0*/  IADD3 R2, P6, PT, R8, R0, RZ ;  /* 0x0000000008027210 */ /* 0x001fe40007fde0ff */
[----:B------:R-:W-:Y:S01]  /*26500*/  SHF.R.S32.HI R9, RZ, 0x8, R9 ;  /* 0x00000008ff097819 */ /* 0x000fe20000011409 */
[----:B------:R0:W-:Y:S01]  /*26510*/  @P0 STG.E.U8 desc[UR20][R4.64], R59 ;  /* 0x0000003b04000986 */ /* 0x0001e2000c101114 */
[----:B------:R-:W-:Y:S01]  /*26520*/  ISETP.GE.AND P3, PT, R12, UR15, PT ;  /* 0x0000000f0c007c0c */ /* 0x000fe2000bf66270 */
[----:B------:R-:W-:Y:S01]  /*26530*/  IMAD.X R3, R10, 0x1, R86, P6 ;  /* 0x000000010a037824 */ /* 0x000fe200030e0656 */
[C---:B--2---:R-:W-:Y:S01]  /*26540*/  IADD3 R6, P6, PT, R8.reuse, R87, RZ ;  /* 0x0000005708067210 */ /* 0x044fe20007fde0ff */
[----:B------:R-:W-:Y:S01]  /*26550*/  VIADD R8, R8, UR5 ;  /* 0x0000000508087c36 */ /* 0x000fe20008000000 */
[----:B------:R-:W-:Y:S01]  /*26560*/  PRMT R11, R59, 0x9910, RZ ;  /* 0x000099103b0b7816 */ /* 0x000fe200000000ff */
[----:B------:R-:W-:Y:S01]  /*26570*/  VIADD R12, R68, 0x19 ;  /* 0x00000019440c7836 */ /* 0x000fe20000000000 */
[----:B------:R2:W-:Y:S01]  /*26580*/  @P5 STG.E.U8 desc[UR20][R2.64], R9 ;  /* 0x0000000902005986 */ /* 0x0005e2000c101114 */
[----:B------:R-:W-:Y:S01]  /*26590*/  ISETP.LT.AND P5, PT, R92, UR14, !P3 ;  /* 0x0000000e5c007c0c */ /* 0x000fe2000dfa1270 */
[----:B------:R-:W-:Y:S01]  /*265a0*/  IMAD.X R7, R10, 0x1, R69, P6 ;  /* 0x000000010a077824 */ /* 0x000fe200030e0645 */
[----:B------:R-:W-:-:S02]  /*265b0*/  SHF.R.S32.HI R11, RZ, 0x8, R11 ;  /* 0x00000008ff0b7819 */ /* 0x000fc4000001140b */
[----:B------:R-:W-:Y:S02]  /*265c0*/  SHF.R.S32.HI R10, RZ, 0x1f, R8 ;  /* 0x0000001fff0a7819 */ /* 0x000fe40000011408 */
[-C--:B0-----:R-:W-:Y:S01]  /*265d0*/  IADD3 R4, P6, PT, R8, R0.reuse, RZ ;  /* 0x0000000008047210 */ /* 0x081fe20007fde0ff */
[----:B------:R0:W-:Y:S01]  /*265e0*/  @P2 STG.E.U8 desc[UR20][R6.64], R11 ;  /* 0x0000000b06002986 */ /* 0x0001e2000c101114 */
[----:B------:R-:W-:Y:S02]  /*265f0*/  ISETP.LT.AND P3, PT, R90, UR14, !P3 ;  /* 0x0000000e5a007c0c */ /* 0x000fe4000df61270 */
[----:B------:R-:W-:Y:S01]  /*26600*/  ISETP.GE.AND P4, PT, R12, UR15, PT ;  /* 0x0000000f0c007c0c */ /* 0x000fe2000bf86270 */
[----:B------:R-:W-:Y:S01]  /*26610*/  VIADD R12, R68, 0x1a ;  /* 0x0000001a440c7836 */ /* 0x000fe20000000000 */
[----:B--2---:R-:W-:Y:S01]  /*26620*/  IADD3 R2, P2, PT, R8, R87, RZ ;  /* 0x0000005708027210 */ /* 0x004fe20007f5e0ff */
[----:B------:R-:W-:Y:S01]  /*26630*/  IMAD.X R5, R10, 0x1, R86, P6 ;  /* 0x000000010a057824 */ /* 0x000fe200030e0656 */
[----:B------:R-:W-:Y:S01]  /*26640*/  PRMT R17, R65, 0x9910, RZ ;  /* 0x0000991041117816 */ /* 0x000fe200000000ff */
[----:B------:R-:W-:Y:S01]  /*26650*/  VIADD R8, R8, UR5 ;  /* 0x0000000508087c36 */ /* 0x000fe20008000000 */
[----:B------:R-:W-:Y:S01]  /*26660*/  ISETP.GE.AND P1, PT, R12, UR15, PT ;  /* 0x0000000f0c007c0c */ /* 0x000fe2000bf26270 */
[----:B------:R-:W-:Y:S01]  /*26670*/  IMAD.X R3, R10, 0x1, R69, P2 ;  /* 0x000000010a037824 */ /* 0x000fe200010e0645 */
[----:B------:R-:W-:Y:S01]  /*26680*/  @P5 STG.E.U8 desc[UR20][R4.64], R29 ;  /* 0x0000001d04005986 */ /* 0x000fe2000c101114 */
[----:B------:R-:W-:Y:S01]  /*26690*/  VIADD R12, R68, 0x1b ;  /* 0x0000001b440c7836 */ /* 0x000fe20000000000 */
[----:B------:R-:W-:Y:S01]  /*266a0*/  SHF.R.S32.HI R10, RZ, 0x1f, R8 ;  /* 0x0000001fff0a7819 */ /* 0x000fe20000011408 */
[C---:B------:R-:W-:Y:S01]  /*266b0*/  VIADD R9, R8.reuse, UR5 ;  /* 0x0000000508097c36 */ /* 0x040fe20008000000 */
[----:B0-----:R-:W-:Y:S01]  /*266c0*/  IADD3 R6, P5, PT, R8, R0, RZ ;  /* 0x0000000008067210 */ /* 0x001fe20007fbe0ff */
[----:B------:R0:W-:Y:S01]  /*266d0*/  @P3 STG.E.U8 desc[UR20][R2.64], R61 ;  /* 0x0000003d02003986 */ /* 0x0001e2000c101114 */
[----:B------:R-:W-:Y:S01]  /*266e0*/  ISETP.GE.AND P0, PT, R12, UR15, PT ;  /* 0x0000000f0c007c0c */ /* 0x000fe2000bf06270 */
[----:B------:R-:W-:Y:S01]  /*266f0*/  VIADD R12, R68, 0x1c ;  /* 0x0000001c440c7836 */ /* 0x000fe20000000000 */
[----:B------:R-:W-:Y:S01]  /*26700*/  ISETP.LT.AND P2, PT, R92, UR14, !P4 ;  /* 0x0000000e5c007c0c */ /* 0x000fe2000e741270 */
[----:B------:R-:W-:Y:S01]  /*26710*/  IMAD.X R7, R10, 0x1, R86, P5 ;  /* 0x000000010a077824 */ /* 0x000fe200028e0656 */
[----:B------:R-:W-:-:S02]  /*26720*/  ISETP.LT.AND P4, PT, R90, UR14, !P4 ;  /* 0x0000000e5a007c0c */ /* 0x000fc4000e781270 */
[----:B------:R-:W-:Y:S02]  /*26730*/  ISETP.LT.AND P3, PT, R92, UR14, !P1 ;  /* 0x0000000e5c007c0c */ /* 0x000fe4000cf61270 */
[----:B------:R-:W-:Y:S02]  /*26740*/  ISETP.GE.AND P6, PT, R12, UR15, PT ;  /* 0x0000000f0c007c0c */ /* 0x000fe4000bfc6270 */
[----:B------:R-:W-:Y:S02]  /*26750*/  PRMT R11, R29, 0x9910, RZ ;  /* 0x000099101d0b7816 */ /* 0x000fe400000000ff */
[----:B0-----:R-:W-:Y:S01]  /*26760*/  IADD3 R2, P5, PT, R8, R87, RZ ;  /* 0x0000005708027210 */ /* 0x001fe20007fbe0ff */
[C---:B------:R-:W-:Y:S01]  /*26770*/  VIADD R8, R68.reuse, 0x1d ;  /* 0x0000001d44087836 */ /* 0x040fe20000000000 */
[----:B------:R-:W-:Y:S01]  /*26780*/  SHF.R.S32.HI R12, RZ, 0x1f, R9 ;  /* 0x0000001fff0c7819 */ /* 0x000fe20000011409 */
[----:B------:R-:W-:Y:S01]  /*26790*/  VIADD R68, R68, 0x1f ;  /* 0x0000001f44447836 */ /* 0x000fe20000000000 */
[----:B------:R-:W-:Y:S01]  /*267a0*/  SHF.R.S32.HI R11, RZ, 0x8, R11 ;  /* 0x00000008ff0b7819 */ /* 0x000fe2000001140b */
[----:B------:R-:W-:Y:S01]  /*267b0*/  IMAD.X R3, R10, 0x1, R69, P5 ;  /* 0x000000010a037824 */ /* 0x000fe200028e0645 */
[C---:B------:R-:W-:Y:S01]  /*267c0*/  IADD3 R4, P5, PT, R9.reuse, R0, RZ ;  /* 0x0000000009047210 */ /* 0x040fe20007fbe0ff */
[----:B------:R-:W-:Y:S01]  /*267d0*/  VIADD R10, R9, UR5 ;  /* 0x00000005090a7c36 */ /* 0x000fe20008000000 */
[----:B------:R-:W-:Y:S01]  /*267e0*/  PRMT R19, R35, 0x9910, RZ ;  /* 0x0000991023137816 */ /* 0x000fe200000000ff */
[----:B------:R0:W-:Y:S01]  /*267f0*/  @P2 STG.E.U8 desc[UR20][R6.64], R11 ;  /* 0x0000000b06002986 */ /* 0x0001e2000c101114 */
[----:B------:R-:W-:Y:S01]  /*26800*/  ISETP.GE.AND P2, PT, R8, UR15, PT ;  /* 0x0000000f08007c0c */ /* 0x000fe2000bf46270 */
[----:B------:R-:W-:Y:S01]  /*26810*/  IMAD.X R5, R12, 0x1, R86, P5 ;  /* 0x000000010c057824 */ /* 0x000fe200028e0656 */
[----:B------:R-:W-:Y:S01]  /*26820*/  SHF.R.S32.HI R14, RZ, 0x1f, R10 ;  /* 0x0000001fff0e7819 */ /* 0x000fe2000001140a */
[----:B------:R2:W-:Y:S01]  /*26830*/  @P4 STG.E.U8 desc[UR20][R2.64], R13 ;  /* 0x0000000d02004986 */ /* 0x0005e2000c101114 */
[----:B------:R-:W-:-:S02]  /*26840*/  ISETP.LT.AND P4, PT, R92, UR14, !P0 ;  /* 0x0000000e5c007c0c */ /* 0x000fc4000c781270 */
[----:B------:R-:W-:Y:S01]  /*26850*/  SHF.R.S32.HI R17, RZ, 0x8, R17 ;  /* 0x00000008ff117819 */ /* 0x000fe20000011411 */
[----:B------:R3:W-:Y:S01]  /*26860*/  @P3 STG.E.U8 desc[UR20][R4.64], R31 ;  /* 0x0000001f04003986 */ /* 0x0007e2000c101114 */
[----:B------:R-:W-:Y:S02]  /*26870*/  ISETP.LT.AND P3, PT, R90, UR14, !P1 ;  /* 0x0000000e5a007c0c */ /* 0x000fe4000cf61270 */
[----:B------:R-:W-:Y:S01]  /*26880*/  IADD3 R8, P1, PT, R9, R87, RZ ;  /* 0x0000005709087210 */ /* 0x000fe20007f3e0ff */
[----:B0-----:R-:W-:Y:S01]  /*26890*/  IMAD.MOV.U32 R11, RZ, RZ, R16 ;  /* 0x000000ffff0b7224 */ /* 0x001fe200078e0010 */
[----:B------:R-:W-:Y:S02]  /*268a0*/  IADD3 R6, P5, PT, R10, R0, RZ ;  /* 0x000000000a067210 */ /* 0x000fe40007fbe0ff */
[----:B------:R-:W-:Y:S01]  /*268b0*/  PRMT R21, R67, 0x9910, RZ ;  /* 0x0000991043157816 */ /* 0x000fe200000000ff */
[----:B------:R-:W-:Y:S01]  /*268c0*/  IMAD.X R9, R12, 0x1, R69, P1 ;  /* 0x000000010c097824 */ /* 0x000fe200008e0645 */
[----:B--2---:R-:W-:Y:S01]  /*268d0*/  SHF.R.S32.HI R13, RZ, 0x8, R11 ;  /* 0x00000008ff0d7819 */ /* 0x004fe2000001140b */
[----:B------:R-:W-:Y:S01]  /*268e0*/  IMAD.X R7, R14, 0x1, R86, P5 ;  /* 0x000000010e077824 */ /* 0x000fe200028e0656 */
[----:B------:R-:W-:Y:S01]  /*268f0*/  ISETP.GE.AND P1, PT, R15, UR15, PT ;  /* 0x0000000f0f007c0c */ /* 0x000fe2000bf26270 */
[----:B------:R-:W-:Y:S01]  /*26900*/  VIADD R11, R10, UR5 ;  /* 0x000000050a0b7c36 */ /* 0x000fe20008000000 */
[----:B---3--:R-:W-:Y:S01]  /*26910*/  PRMT R5, R63, 0x9910, RZ ;  /* 0x000099103f057816 */ /* 0x008fe200000000ff */
[----:B------:R-:W-:Y:S01]  /*26920*/  @P3 STG.E.U8 desc[UR20][R8.64], R63 ;  /* 0x0000003f08003986 */ /* 0x000fe2000c101114 */
[----:B------:R-:W-:-:S02]  /*26930*/  ISETP.LT.AND P3, PT, R90, UR14, !P0 ;  /* 0x0000000e5a007c0c */ /* 0x000fc4000c761270 */
[----:B------:R-:W-:Y:S01]  /*26940*/  IADD3 R2, P0, PT, R10, R87, RZ ;  /* 0x000000570a027210 */ /* 0x000fe20007f1e0ff */
[----:B------:R0:W-:Y:S01]  /*26950*/  @P4 STG.E.U8 desc[UR20][R6.64], R13 ;  /* 0x0000000d06004986 */ /* 0x0001e2000c101114 */
[----:B------:R-:W-:Y:S02]  /*26960*/  ISETP.LT.AND P4, PT, R92, UR14, !P6 ;  /* 0x0000000e5c007c0c */ /* 0x000fe4000f781270 */
[----:B------:R-:W-:Y:S01]  /*26970*/  SHF.R.S32.HI R10, RZ, 0x1f, R11 ;  /* 0x0000001fff0a7819 */ /* 0x000fe2000001140b */
[----:B------:R-:W-:Y:S01]  /*26980*/  IMAD.X R3, R14, 0x1, R69, P0 ;  /* 0x000000010e037824 */ /* 0x000fe200000e0645 */
[----:B------:R-:W-:Y:S02]  /*26990*/  IADD3 R4, P5, PT, R11, R0, RZ ;  /* 0x000000000b047210 */ /* 0x000fe40007fbe0ff */
[----:B------:R-:W-:Y:S02]  /*269a0*/  ISETP.LT.AND P6, PT, R90, UR14, !P6 ;  /* 0x0000000e5a007c0c */ /* 0x000fe4000f7c1270 */
[----:B------:R-:W-:-:S02]  /*269b0*/  ISETP.GE.AND P0, PT, R68, UR15, PT ;  /* 0x0000000f44007c0c */ /* 0x000fc4000bf06270 */
[----:B------:R-:W-:Y:S02]  /*269c0*/  PRMT R15, R33, 0x9910, RZ ;  /* 0x00009910210f7816 */ /* 0x000fe400000000ff */
[----:B0-----:R-:W-:Y:S01]  /*269d0*/  SHF.R.S32.HI R13, RZ, 0x8, R5 ;  /* 0x00000008ff0d7819 */ /* 0x001fe20000011405 */
[C-C-:B------:R-:W-:Y:S01]  /*269e0*/  IMAD.X R5, R10.reuse, 0x1, R86.reuse, P5 ;  /* 0x000000010a057824 */ /* 0x140fe200028e0656 */
[CC--:B------:R-:W-:Y:S01]  /*269f0*/  IADD3 R6, P5, PT, R11.reuse, R87.reuse, RZ ;  /* 0x000000570b067210 */ /* 0x0c0fe20007fbe0ff */
[----:B------:R-:W-:Y:S01]  /*26a00*/  VIADD R11, R11, UR5 ;  /* 0x000000050b0b7c36 */ /* 0x000fe20008000000 */
[----:B------:R-:W-:Y:S01]  /*26a10*/  SHF.R.S32.HI R15, RZ, 0x8, R15 ;  /* 0x00000008ff0f7819 */ /* 0x000fe2000001140f */
[----:B------:R0:W-:Y:S01]  /*26a20*/  @P3 STG.E.U8 desc[UR20][R2.64], R13 ;  /* 0x0000000d02003986 */ /* 0x0001e2000c101114 */
[----:B------:R-:W-:Y:S01]  /*26a30*/  SHF.R.S32.HI R19, RZ, 0x8, R19 ;  /* 0x00000008ff137819 */ /* 0x000fe20000011413 */
[----:B------:R-:W-:Y:S01]  /*26a40*/  IMAD.X R7, R10, 0x1, R69, P5 ;  /* 0x000000010a077824 */ /* 0x000fe200028e0645 */
[----:B------:R-:W-:Y:S01]  /*26a50*/  SHF.R.S32.HI R14, RZ, 0x1f, R11 ;  /* 0x0000001fff0e7819 */ /* 0x000fe2000001140b */
[----:B------:R2:W-:Y:S01]  /*26a60*/  @P4 STG.E.U8 desc[UR20][R4.64], R33 ;  /* 0x0000002104004986 */ /* 0x0005e2000c101114 */
[C---:B------:R-:W-:Y:S01]  /*26a70*/  IADD3 R10, P4, PT, R11.reuse, R87, RZ ;  /* 0x000000570b0a7210 */ /* 0x040fe20007f9e0ff */
[C---:B------:R-:W-:Y:S01]  /*26a80*/  VIADD R12, R11.reuse, UR5 ;  /* 0x000000050b0c7c36 */ /* 0x040fe20008000000 */
[-C--:B------:R-:W-:Y:S01]  /*26a90*/  IADD3 R8, P3, PT, R11, R0.reuse, RZ ;  /* 0x000000000b087210 */ /* 0x080fe20007f7e0ff */
[----:B------:R3:W-:Y:S01]  /*26aa0*/  @P6 STG.E.U8 desc[UR20][R6.64], R65 ;  /* 0x0000004106006986 */ /* 0x0007e2000c101114 */
[----:B------:R-:W-:Y:S01]  /*26ab0*/  ISETP.LT.AND P6, PT, R92, UR14, !P2 ;  /* 0x0000000e5c007c0c */ /* 0x000fe2000d7c1270 */
[----:B------:R-:W-:Y:S01]  /*26ac0*/  IMAD.X R11, R14, 0x1, R69, P4 ;  /* 0x000000010e0b7824 */ /* 0x000fe200020e0645 */
[----:B------:R-:W-:Y:S01]  /*26ad0*/  ISETP.LT.AND P2, PT, R90, UR14, !P2 ;  /* 0x0000000e5a007c0c */ /* 0x000fe2000d741270 */
[C---:B0-----:R-:W-:Y:S01]  /*26ae0*/  VIADD R13, R12.reuse, UR5 ;  /* 0x000000050c0d7c36 */ /* 0x041fe20008000000 */
[----:B------:R-:W-:Y:S01]  /*26af0*/  IADD3 R2, P4, PT, R12, R0, RZ ;  /* 0x000000000c027210 */ /* 0x000fe20007f9e0ff */
[----:B------:R-:W-:Y:S01]  /*26b00*/  IMAD.X R9, R14, 0x1, R86, P3 ;  /* 0x000000010e097824 */ /* 0x000fe200018e0656 */
[----:B------:R-:W-:-:S02]  /*26b10*/  ISETP.LT.AND P5, PT, R92, UR14, !P1 ;  /* 0x0000000e5c007c0c */ /* 0x000fc4000cfa1270 */
[----:B--2---:R-:W-:Y:S02]  /*26b20*/  SHF.R.S32.HI R5, RZ, 0x1f, R12 ;  /* 0x0000001fff057819 */ /* 0x004fe4000001140c */
[----:B------:R-:W-:Y:S02]  /*26b30*/  SHF.R.S32.HI R14, RZ, 0x1f, R13 ;  /* 0x0000001fff0e7819 */ /* 0x000fe4000001140d */
[----:B------:R-:W-:Y:S01]  /*26b40*/  ISETP.LT.AND P1, PT, R90, UR14, !P1 ;  /* 0x0000000e5a007c0c */ /* 0x000fe2000cf21270 */
[C---:B------:R-:W-:Y:S01]  /*26b50*/  IMAD.X R3, R5.reuse, 0x1, R86, P4 ;  /* 0x0000000105037824 */ /* 0x040fe200020e0656 */
[----:B------:R-:W-:Y:S01]  /*26b60*/  IADD3 R4, P4, PT, R12, R87, RZ ;  /* 0x000000570c047210 */ /* 0x000fe20007f9e0ff */
[----:B------:R0:W-:Y:S01]  /*26b70*/  @P6 STG.E.U8 desc[UR20][R8.64], R15 ;  /* 0x0000000f08006986 */ /* 0x0001e2000c101114 */
[----:B------:R-:W-:Y:S02]  /*26b80*/  ISETP.LT.AND P3, PT, R92, UR14, !P0 ;  /* 0x0000000e5c007c0c */ /* 0x000fe4000c761270 */
[----:B------:R-:W-:Y:S01]  /*26b90*/  ISETP.LT.AND P0, PT, R90, UR14, !P0 ;  /* 0x0000000e5a007c0c */ /* 0x000fe2000c701270 */
[----:B------:R-:W-:Y:S01]  /*26ba0*/  IMAD.X R5, R5, 0x1, R69, P4 ;  /* 0x0000000105057824 */ /* 0x000fe200020e0645 */
[----:B---3--:R-:W-:Y:S01]  /*26bb0*/  IADD3 R6, P4, PT, R13, R0, RZ ;  /* 0x000000000d067210 */ /* 0x008fe20007f9e0ff */
[----:B------:R0:W-:Y:S01]  /*26bc0*/  @P2 STG.E.U8 desc[UR20][R10.64], R17 ;  /* 0x000000110a002986 */ /* 0x0001e2000c101114 */
[----:B------:R-:W-:-:S03]  /*26bd0*/  SHF.R.S32.HI R21, RZ, 0x8, R21 ;  /* 0x00000008ff157819 */ /* 0x000fc60000011415 */
[C---:B------:R-:W-:Y:S01]  /*26be0*/  IMAD.X R7, R14.reuse, 0x1, R86, P4 ;  /* 0x000000010e077824 */ /* 0x040fe200020e0656 */
[----:B------:R-:W-:Y:S01]  /*26bf0*/  IADD3 R12, P4, PT, R13, R87, RZ ;  /* 0x000000570d0c7210 */ /* 0x000fe20007f9e0ff */
[----:B------:R0:W-:Y:S04]  /*26c00*/  @P5 STG.E.U8 desc[UR20][R2.64], R35 ;  /* 0x0000002302005986 */ /* 0x0001e8000c101114 */
[----:B------:R-:W-:Y:S01]  /*26c10*/  IMAD.X R13, R14, 0x1, R69, P4 ;  /* 0x000000010e0d7824 */ /* 0x000fe200020e0645 */
[----:B------:R0:W-:Y:S04]  /*26c20*/  @P1 STG.E.U8 desc[UR20][R4.64], R67 ;  /* 0x0000004304001986 */ /* 0x0001e8000c101114 */
[----:B------:R0:W-:Y:S04]  /*26c30*/  @P3 STG.E.U8 desc[UR20][R6.64], R19 ;  /* 0x0000001306003986 */ /* 0x0001e8000c101114 */
[----:B------:R0:W-:Y:S01]  /*26c40*/  @P0 STG.E.U8 desc[UR20][R12.64], R21 ;  /* 0x000000150c000986 */ /* 0x0001e2000c101114 */
[----:B-1----:R-:W-:Y:S06]  /*26c50*/  BAR.SYNC.DEFER_BLOCKING 0x0 ;  /* 0x0000000000007b1d */ /* 0x002fec0000010000 */
[----:B------:R-:W-:Y:S05]  /*26c60*/  BRA.U UP0, `(.L_x_13) ;  /* 0x0000000100a07547 */ /* 0x000fea000b800000 */
[----:B------:R-:W1:Y:S01]  /*26c70*/  S2UR UR5, SR_CgaCtaId ;  /* 0x00000000000579c3 */ /* 0x000e620000008800 */
[----:B------:R-:W-:Y:S01]  /*26c80*/  NOP ;  /* 0x0000000000007918 */ /* 0x000fe20000000000 */
[----:B------:R-:W-:Y:S01]  /*26c90*/  UMOV UR4, 0x50 ;  /* 0x0000005000047882 */ /* 0x000fe20000000000 */
[----:B------:R-:W-:Y:S02]  /*26ca0*/  IMAD.U32 R0, RZ, RZ, UR8 ;  /* 0x00000008ff007e24 */ /* 0x000fe4000f8e00ff */
[----:B0-----:R-:W-:Y:S02]  /*26cb0*/  IMAD.MOV.U32 R3, RZ, RZ, 0x3 ;  /* 0x00000003ff037424 */ /* 0x001fe400078e00ff */
[----:B------:R-:W-:Y:S01]  /*26cc0*/  IMAD.MOV.U32 R7, RZ, RZ, 0x1 ;  /* 0x00000001ff077424 */ /* 0x000fe200078e00ff */
[----:B------:R-:W-:-:S04]  /*26cd0*/  LOP3.LUT R0, R0, 0xffff, RZ, 0xc0, !PT ;  /* 0x0000ffff00007812 */ /* 0x000fc800078ec0ff */
[----:B------:R-:W-:-:S05]  /*26ce0*/  SHF.R.U32.HI R0, RZ, 0x5, R0 ;  /* 0x00000005ff007819 */ /* 0x000fca0000011600 */
[----:B------:R-:W-:Y:S01]  /*26cf0*/  VIADD R2, R0, 0x10 ;  /* 0x0000001000027836 */ /* 0x000fe20000000000 */
[----:B------:R-:W-:Y:S01]  /*26d00*/  SHF.L.U32 R0, R3, R0, RZ ;  /* 0x0000000003007219 */ /* 0x000fe200000006ff */
[----:B-1----:R-:W-:-:S03]  /*26d10*/  ULEA UR6, UR5, UR4, 0x18 ;  /* 0x0000000405067291 */ /* 0x002fc6000f8ec0ff */
[----:B------:R-:W-:-:S04]  /*26d20*/  SHF.L.U32 R3, R7, R2, RZ ;  /* 0x0000000207037219 */ /* 0x000fc800000006ff */
[----:B------:R-:W-:Y:S02]  /*26d30*/  LOP3.LUT R0, R3, R0, RZ, 0xfc, !PT ;  /* 0x0000000003007212 */ /* 0x000fe400078efcff */
[----:B------:R-:W0:Y:S02]  /*26d40*/  LDS R5, [UR6] ;  /* 0x00000006ff057984 */ /* 0x000e240008000800 */
[C---:B------:R-:W-:Y:S02]  /*26d50*/  LOP3.LUT R2, R0.reuse, 0xffff, RZ, 0xc0, !PT ;  /* 0x0000ffff00027812 */ /* 0x040fe400078ec0ff */
[----:B0-----:R-:W-:-:S04]  /*26d60*/  LOP3.LUT R3, R0, 0xffff, R5, 0x80, !PT ;  /* 0x0000ffff00037812 */ /* 0x001fc800078e8005 */
[----:B------:R-:W-:-:S13]  /*26d70*/  ISETP.NE.AND P0, PT, R3, R2, PT ;  /* 0x000000020300720c */ /* 0x000fda0003f05270 */
[----:B------:R-:W-:Y:S05]  /*26d80*/  @P0 BRA `(.L_x_14) ;  /* 0x0000000000500947 */ /* 0x000fea0003800000 */
[----:B------:R-:W-:Y:S02]  /*26d90*/  SHF.R.U32.HI R5, RZ, 0x10, R5 ;  /* 0x00000010ff057819 */ /* 0x000fe40000011605 */
[----:B------:R-:W-:-:S04]  /*26da0*/  SHF.R.U32.HI R2, RZ, 0x10, R0 ;  /* 0x00000010ff027819 */ /* 0x000fc80000011600 */
[----:B------:R-:W-:-:S04]  /*26db0*/  LOP3.LUT R5, R5, R2, RZ, 0xc0, !PT ;  /* 0x0000000205057212 */ /* 0x000fc800078ec0ff */
[----:B------:R-:W-:-:S13]  /*26dc0*/  ISETP.NE.AND P0, PT, R5, R2, PT ;  /* 0x000000020500720c */ /* 0x000fda0003f05270 */
[----:B------:R-:W-:Y:S05]  /*26dd0*/  @P0 BRA `(.L_x_15) ;  /* 0x0000000000300947 */ /* 0x000fea0003800000 */
[----:B------:R-:W-:Y:S01]  /*26de0*/  R2UR UR4, R0 ;  /* 0x00000000000472ca */ /* 0x000fe200000e0000 */
[----:B------:R-:W-:Y:S01]  /*26df0*/  VOTEU.ANY UR5, UPT, PT ;  /* 0x0000000000057886 */ /* 0x000fe200038e0100 */
[----:B------:R-:W0:Y:S01]  /*26e00*/  S2R R0, SR_LANEID ;  /* 0x0000000000007919 */ /* 0x000e220000000000 */
[----:B------:R-:W-:-:S10]  /*26e10*/  UFLO.U32 UR5, UR5 ;  /* 0x00000005000572bd */ /* 0x000fd400080e0000 */
[----:B------:R-:W-:-:S06]  /*26e20*/  ULOP3.LUT UR4, URZ, UR4, URZ, 0x33, !UPT ;  /* 0x00000004ff047292 */ /* 0x000fcc000f8e33ff */
[----:B------:R-:W-:-:S04]  /*26e30*/  IMAD.U32 R2, RZ, RZ, UR4 ;  /* 0x00000004ff027e24 */ /* 0x000fc8000f8e00ff */
[----:B------:R-:W1:Y:S02]  /*26e40*/  REDUX UR7, R2 ;  /* 0x00000000020773c4 */ /* 0x000e640000000000 */
[----:B------:R2:W-:Y:S01]  /*26e50*/  UTCATOMSWS.AND URZ, UR4 ;  /* 0x0000000400ff79e3 */ /* 0x0005e20008000000 */
[----:B0-----:R-:W-:Y:S01]  /*26e60*/  ISETP.EQ.U32.AND P0, PT, R0, UR5, PT ;  /* 0x0000000500007c0c */ /* 0x001fe2000bf02070 */
[----:B-1----:R-:W-:-:S12]  /*26e70*/  IMAD.U32 R0, RZ, RZ, UR7 ;  /* 0x00000007ff007e24 */ /* 0x002fd8000f8e00ff */
[----:B------:R2:W-:Y:S01]  /*26e80*/  @P0 ATOMS.AND RZ, [UR6], R0 ;  /* 0x00000000ffff098c */ /* 0x0005e2000a800006 */
[----:B------:R-:W-:Y:S05]  /*26e90*/  BRA `(.L_x_13) ;  /* 0x0000000000147947 */ /* 0x000fea0003800000 */
.L_x_15:
[----:B------:R-:W-:-:S07]  /*26ea0*/  MOV R2, 0x26ec0 ;  /* 0x00026ec000027802 */ /* 0x000fce0000000f00 */
[----:B------:R-:W-:Y:S05]  /*26eb0*/  CALL.REL.NOINC `($__internal_0_$__cuda_sm10x_tcgen05_guardrail_trap_col_being_dealloced_not_returned_by_alloc) ;  /* 0x00000000002c7944 */ /* 0x000fea0003c00000 */
[----:B------:R-:W-:Y:S05]  /*26ec0*/  BRA `(.L_x_13) ;  /* 0x0000000000087947 */ /* 0x000fea0003800000 */
.L_x_14:
[----:B------:R-:W-:-:S07]  /*26ed0*/  MOV R2, 0x26ef0 ;  /* 0x00026ef000027802 */ /* 0x000fce0000000f00 */
[----:B------:R-:W-:Y:S05]  /*26ee0*/  CALL.REL.NOINC `($__internal_2_$__cuda_sm10x_tcgen05_guardrail_trap_unallocated_columns_being_dealloced) ;  /* 0x0000000000387944 */ /* 0x000fea0003c00000 */
.L_x_13:
[----:B------:R-:W-:Y:S01]  /*26ef0*/  NOP ;  /* 0x0000000000007918 */ /* 0x000fe20000000000 */
[----:B--2---:R-:W-:Y:S05]  /*26f00*/  EXIT ;  /* 0x000000000000794d */ /* 0x004fea0003800000 */
.L_x_8:
[----:B------:R-:W0:Y:S02]  /*26f10*/  SYNCS.PHASECHK.TRANS64.TRYWAIT P2, [UR11], R16 ;  /* 0x00000010ff0075a7 */ /* 0x000e24000804110b */
[----:B0-----:R-:W-:Y:S05]  /*26f20*/  @!P2 BRA `(.L_x_8) ;  /* 0xfffffffc00f8a947 */ /* 0x001fea000383ffff */
[----:B------:R-:W-:Y:S05]  /*26f30*/  BRA `(.L_x_16) ;  /* 0xffffff2000c87947 */ /* 0x000fea000383ffff */
.L_x_12:
[----:B------:R-:W0:Y:S02]  /*26f40*/  SYNCS.PHASECHK.TRANS64.TRYWAIT P4, [UR11], R0 ;  /* 0x00000000ff0075a7 */ /* 0x000e24000808110b */
[----:B0-----:R-:W-:Y:S05]  /*26f50*/  @!P4 BRA `(.L_x_12) ;  /* 0xfffffffc00f8c947 */ /* 0x001fea000383ffff */
[----:B------:R-:W-:Y:S05]  /*26f60*/  BRA `(.L_x_11) ;  /* 0xffffffdc00b07947 */ /* 0x000fea000383ffff */
        .weak           $__internal_0_$__cuda_sm10x_tcgen05_guardrail_trap_col_being_dealloced_not_returned_by_alloc
        .type           $__internal_0_$__cuda_sm10x_tcgen05_guardrail_trap_col_being_dealloced_not_returned_by_alloc,@function
        .size           $__internal_0_$__cuda_sm10x_tcgen05_guardrail_trap_col_being_dealloced_not_returned_by_alloc,($__internal_1_$__cuda_sm10x_tcgen05_guardrail_trap_phase_invalid_during_alloc - $__internal_0_$__cuda_sm10x_tcgen05_guardrail_trap_col_being_dealloced_not_returned_by_alloc)
$__internal_0_$__cuda_sm10x_tcgen05_guardrail_trap_col_being_dealloced_not_returned_by_alloc:
[----:B------:R-:W-:Y:S05]  /*26f70*/  BPT.TRAP 0x1 ;  /* 0x000000040000795c */ /* 0x000fea0000300000 */
[----:B------:R-:W-:-:S04]  /*26f80*/  IMAD.MOV.U32 R3, RZ, RZ, 0x0 ;  /* 0x00000000ff037424 */ /* 0x000fc800078e00ff */
[----:B------:R-:W-:Y:S05]  /*26f90*/  RET.REL.NODEC R2 `(matmul_kernel) ;  /* 0xfffffd9002187950 */ /* 0x000fea0003c3ffff */
        .weak           $__internal_1_$__cuda_sm10x_tcgen05_guardrail_trap_phase_invalid_during_alloc
        .type           $__internal_1_$__cuda_sm10x_tcgen05_guardrail_trap_phase_invalid_during_alloc,@function
        .size           $__internal_1_$__cuda_sm10x_tcgen05_guardrail_trap_phase_invalid_during_alloc,($__internal_2_$__cuda_sm10x_tcgen05_guardrail_trap_unallocated_columns_being_dealloced - $__internal_1_$__cuda_sm10x_tcgen05_guardrail_trap_phase_invalid_during_alloc)
$__internal_1_$__cuda_sm10x_tcgen05_guardrail_trap_phase_invalid_during_alloc:
[----:B------:R-:W-:Y:S05]  /*26fa0*/  BPT.TRAP 0x1 ;  /* 0x000000040000795c */ /* 0x000fea0000300000 */
[----:B------:R-:W-:-:S04]  /*26fb0*/  IMAD.MOV.U32 R3, RZ, RZ, 0x0 ;  /* 0x00000000ff037424 */ /* 0x000fc800078e00ff */
[----:B------:R-:W-:Y:S05]  /*26fc0*/  RET.REL.NODEC R2 `(matmul_kernel) ;  /* 0xfffffd90020c7950 */ /* 0x000fea0003c3ffff */
        .weak           $__internal_2_$__cuda_sm10x_tcgen05_guardrail_trap_unallocated_columns_being_dealloced
        .type           $__internal_2_$__cuda_sm10x_tcgen05_guardrail_trap_unallocated_columns_being_dealloced,@function
        .size           $__internal_2_$__cuda_sm10x_tcgen05_guardrail_trap_unallocated_columns_being_dealloced,(.L_x_20 - $__internal_2_$__cuda_sm10x_tcgen05_guardrail_trap_unallocated_columns_being_dealloced)
$__internal_2_$__cuda_sm10x_tcgen05_guardrail_trap_unallocated_columns_being_dealloced:
[----:B------:R-:W-:Y:S05]  /*26fd0*/  BPT.TRAP 0x1 ;  /* 0x000000040000795c */ /* 0x000fea0000300000 */
[----:B------:R-:W-:-:S04]  /*26fe0*/  IMAD.MOV.U32 R3, RZ, RZ, 0x0 ;  /* 0x00000000ff037424 */ /* 0x000fc800078e00ff */
[----:B------:R-:W-:Y:S05]  /*26ff0*/  RET.REL.NODEC R2 `(matmul_kernel) ;  /* 0xfffffd9002007950 */ /* 0x000fea0003c3ffff */
.L_x_17:
[----:B------:R-:W-:-:S00]  /*27000*/  BRA `(.L_x_17) ;  /* 0xfffffffc00fc7947 */ /* 0x000fc0000383ffff */
[----:B------:R-:W-:-:S00]  /*27010*/  NOP ;  /* 0x0000000000007918 */ /* 0x000fc00000000000 */
        /* <DEDUP_REMOVED lines=14> */
.L_x_20:


//--------------------- .nv.shared.matmul_kernel  --------------------------
	.section	.nv.shared.matmul_kernel,"aw",@nobits
	.sectionflags	@""
	.align	16
	.zero		1024


//--------------------- .nv.shared.reserved.0     --------------------------
	.section	.nv.shared.reserved.0,"aw",@nobits
	.align	8
	.weak		__nv_reservedSMEM_offset_0_alias
	.size		__nv_reservedSMEM_offset_0_alias, 0, 64
	.other		__nv_reservedSMEM_offset_0_alias,@"STO_CUDA_RESERVED_SHARED STV_DEFAULT"
__nv_reservedSMEM_offset_0_alias:
	.zero		0
.nv.shared.reserved.0:
	.zero		64
	.weak		__nv_reservedSMEM_allocation_phase
	.type		__nv_reservedSMEM_allocation_phase,@object
	.size		__nv_reservedSMEM_allocation_phase,(.L_0 - __nv_reservedSMEM_allocation_phase)
__nv_reservedSMEM_allocation_phase:
	.zero		1
.L_0:
	.zero		7
	.weak		__nv_reservedSMEM_devtool_atexit_pc
	.type		__nv_reservedSMEM_devtool_atexit_pc,@object
	.size		__nv_reservedSMEM_devtool_atexit_pc,(__nv_reservedSMEM_allocation_mask - __nv_reservedSMEM_devtool_atexit_pc)
__nv_reservedSMEM_devtool_atexit_pc:
	.zero		8
	.weak		__nv_reservedSMEM_allocation_mask
	.type		__nv_reservedSMEM_allocation_mask,@object
	.size		__nv_reservedSMEM_allocation_mask,(.L_2 - __nv_reservedSMEM_allocation_mask)
__nv_reservedSMEM_allocation_mask:
	.zero		4
.L_2:


//--------------------- .nv.constant0.matmul_kernel --------------------------
	.section	.nv.constant0.matmul_kernel,"a",@progbits
	.sectionflags	@""
	.align	4
.nv.constant0.matmul_kernel:
	.zero		976


//--------------------- SYMBOLS --------------------------

	.type		.nv.reservedSmem.offset0,@object
	.size		.nv.reservedSmem.offset0,0x4
	.type		.nv.reservedSmem.cap,@object
	.size		.nv.reservedSmem.cap,0x4
